	.target	sm_80

	.elftype	@"ET_EXEC"


//--------------------- .note.nv.tkinfo           --------------------------
	.section	.note.nv.tkinfo,"",@"SHT_NOTE"
	.sectionflags	@"SHF_NOTE_NV_TKINFO"
	.tkinfo
        /*0018*/ 	.word	0x00000002
        /*0030*/ 	.string	""
        /*0030*/ 	.string	"ptxas"
        /*0030*/ 	.string	"Cuda compilation tools, release 13.0, V13.0.88"
        /*0030*/ 	.string	"Build cuda_13.0.r13.0/compiler.36424714_0"
        /*0030*/ 	.string	"-v  -suppress-debug-info  -lineinfo  -arch sm_80 "



//--------------------- .note.nv.cuinfo           --------------------------
	.section	.note.nv.cuinfo,"",@"SHT_NOTE"
	.sectionflags	@"SHF_NOTE_NV_CUINFO"
        /*0018*/ 	.short	0x0002
        /*001a*/ 	.short	0x0050
        /*001c*/ 	.short	0x0082
	.zero		2


//--------------------- .nv.info                  --------------------------
	.section	.nv.info,"",@"SHT_CUDA_INFO"
	.align	4


	//----- nvinfo : EIATTR_REGCOUNT
	.align		4
        /*0000*/ 	.byte	0x04, 0x2f
        /*0002*/ 	.short	(.L_1 - .L_0)
	.align		4
.L_0:
        /*0004*/ 	.word	index@(matmul_kernel)
        /*0008*/ 	.word	0x00000020


	//----- nvinfo : EIATTR_FRAME_SIZE
	.align		4
.L_1:
        /*000c*/ 	.byte	0x04, 0x11
        /*000e*/ 	.short	(.L_3 - .L_2)
	.align		4
.L_2:
        /*0010*/ 	.word	index@(matmul_kernel)
        /*0014*/ 	.word	0x00001b80


	//----- nvinfo : EIATTR_MIN_STACK_SIZE
	.align		4
.L_3:
        /*0018*/ 	.byte	0x04, 0x12
        /*001a*/ 	.short	(.L_5 - .L_4)
	.align		4
.L_4:
        /*001c*/ 	.word	index@(matmul_kernel)
        /*0020*/ 	.word	0x00001b80
.L_5:


//--------------------- .nv.info.matmul_kernel    --------------------------
	.section	.nv.info.matmul_kernel,"",@"SHT_CUDA_INFO"
	.sectionflags	@""
	.align	4


	//----- nvinfo : EIATTR_CUDA_API_VERSION
	.align		4
        /*0000*/ 	.byte	0x04, 0x37
        /*0002*/ 	.short	(.L_7 - .L_6)
.L_6:
        /*0004*/ 	.word	0x00000082


	//----- nvinfo : EIATTR_SW2861232_WAR
	.align		4
.L_7:
        /*0008*/ 	.byte	0x01, 0x35
	.zero		2


	//----- nvinfo : EIATTR_PARAM_CBANK
	.align		4
        /*000c*/ 	.byte	0x04, 0x0a
        /*000e*/ 	.short	(.L_9 - .L_8)
	.align		4
.L_8:
        /*0010*/ 	.word	index@(.nv.constant0.matmul_kernel)
        /*0014*/ 	.short	0x0160
        /*0016*/ 	.short	0x0050


	//----- nvinfo : EIATTR_CBANK_PARAM_SIZE
	.align		4
.L_9:
        /*0018*/ 	.byte	0x03, 0x19
        /*001a*/ 	.short	0x0050


	//----- nvinfo : EIATTR_KPARAM_INFO
	.align		4
        /*001c*/ 	.byte	0x04, 0x17
        /*001e*/ 	.short	(.L_11 - .L_10)
.L_10:
        /*0020*/ 	.word	0x00000000
        /*0024*/ 	.short	0x000d
        /*0026*/ 	.short	0x0048
        /*0028*/ 	.byte	0x00, 0xf4, 0x21, 0x00


	//----- nvinfo : EIATTR_KPARAM_INFO
	.align		4
.L_11:
        /*002c*/ 	.byte	0x04, 0x17
        /*002e*/ 	.short	(.L_13 - .L_12)
.L_12:
        /*0030*/ 	.word	0x00000000
        /*0034*/ 	.short	0x000c
        /*0036*/ 	.short	0x0040
        /*0038*/ 	.byte	0x00, 0xf4, 0x21, 0x00


	//----- nvinfo : EIATTR_KPARAM_INFO
	.align		4
.L_13:
        /*003c*/ 	.byte	0x04, 0x17
        /*003e*/ 	.short	(.L_15 - .L_14)
.L_14:
        /*0040*/ 	.word	0x00000000
        /*0044*/ 	.short	0x000b
        /*0046*/ 	.short	0x0038
        /*0048*/ 	.byte	0x00, 0xf0, 0x11, 0x00


	//----- nvinfo : EIATTR_KPARAM_INFO
	.align		4
.L_15:
        /*004c*/ 	.byte	0x04, 0x17
        /*004e*/ 	.short	(.L_17 - .L_16)
.L_16:
        /*0050*/ 	.word	0x00000000
        /*0054*/ 	.short	0x000a
        /*0056*/ 	.short	0x0034
        /*0058*/ 	.byte	0x00, 0xf0, 0x11, 0x00


	//----- nvinfo : EIATTR_KPARAM_INFO
	.align		4
.L_17:
        /*005c*/ 	.byte	0x04, 0x17
        /*005e*/ 	.short	(.L_19 - .L_18)
.L_18:
        /*0060*/ 	.word	0x00000000
        /*0064*/ 	.short	0x0009
        /*0066*/ 	.short	0x0030
        /*0068*/ 	.byte	0x00, 0xf0, 0x11, 0x00


	//----- nvinfo : EIATTR_KPARAM_INFO
	.align		4
.L_19:
        /*006c*/ 	.byte	0x04, 0x17
        /*006e*/ 	.short	(.L_21 - .L_20)
.L_20:
        /*0070*/ 	.word	0x00000000
        /*0074*/ 	.short	0x0008
        /*0076*/ 	.short	0x002c
        /*0078*/ 	.byte	0x00, 0xf0, 0x11, 0x00


	//----- nvinfo : EIATTR_KPARAM_INFO
	.align		4
.L_21:
        /*007c*/ 	.byte	0x04, 0x17
        /*007e*/ 	.short	(.L_23 - .L_22)
.L_22:
        /*0080*/ 	.word	0x00000000
        /*0084*/ 	.short	0x0007
        /*0086*/ 	.short	0x0028
        /*0088*/ 	.byte	0x00, 0xf0, 0x11, 0x00


	//----- nvinfo : EIATTR_KPARAM_INFO
	.align		4
.L_23:
        /*008c*/ 	.byte	0x04, 0x17
        /*008e*/ 	.short	(.L_25 - .L_24)
.L_24:
        /*0090*/ 	.word	0x00000000
        /*0094*/ 	.short	0x0006
        /*0096*/ 	.short	0x0024
        /*0098*/ 	.byte	0x00, 0xf0, 0x11, 0x00


	//----- nvinfo : EIATTR_KPARAM_INFO
	.align		4
.L_25:
        /*009c*/ 	.byte	0x04, 0x17
        /*009e*/ 	.short	(.L_27 - .L_26)
.L_26:
        /*00a0*/ 	.word	0x00000000
        /*00a4*/ 	.short	0x0005
        /*00a6*/ 	.short	0x0020
        /*00a8*/ 	.byte	0x00, 0xf0, 0x11, 0x00


	//----- nvinfo : EIATTR_KPARAM_INFO
	.align		4
.L_27:
        /*00ac*/ 	.byte	0x04, 0x17
        /*00ae*/ 	.short	(.L_29 - .L_28)
.L_28:
        /*00b0*/ 	.word	0x00000000
        /*00b4*/ 	.short	0x0004
        /*00b6*/ 	.short	0x001c
        /*00b8*/ 	.byte	0x00, 0xf0, 0x11, 0x00


	//----- nvinfo : EIATTR_KPARAM_INFO
	.align		4
.L_29:
        /*00bc*/ 	.byte	0x04, 0x17
        /*00be*/ 	.short	(.L_31 - .L_30)
.L_30:
        /*00c0*/ 	.word	0x00000000
        /*00c4*/ 	.short	0x0003
        /*00c6*/ 	.short	0x0018
        /*00c8*/ 	.byte	0x00, 0xf0, 0x11, 0x00


	//----- nvinfo : EIATTR_KPARAM_INFO
	.align		4
.L_31:
        /*00cc*/ 	.byte	0x04, 0x17
        /*00ce*/ 	.short	(.L_33 - .L_32)
.L_32:
        /*00d0*/ 	.word	0x00000000
        /*00d4*/ 	.short	0x0002
        /*00d6*/ 	.short	0x0010
        /*00d8*/ 	.byte	0x00, 0xf4, 0x21, 0x00


	//----- nvinfo : EIATTR_KPARAM_INFO
	.align		4
.L_33:
        /*00dc*/ 	.byte	0x04, 0x17
        /*00de*/ 	.short	(.L_35 - .L_34)
.L_34:
        /*00e0*/ 	.word	0x00000000
        /*00e4*/ 	.short	0x0001
        /*00e6*/ 	.short	0x0008
        /*00e8*/ 	.byte	0x00, 0xf4, 0x21, 0x00


	//----- nvinfo : EIATTR_KPARAM_INFO
	.align		4
.L_35:
        /*00ec*/ 	.byte	0x04, 0x17
        /*00ee*/ 	.short	(.L_37 - .L_36)
.L_36:
        /*00f0*/ 	.word	0x00000000
        /*00f4*/ 	.short	0x0000
        /*00f6*/ 	.short	0x0000
        /*00f8*/ 	.byte	0x00, 0xf4, 0x21, 0x00


	//----- nvinfo : EIATTR_MAXREG_COUNT
	.align		4
.L_37:
        /*00fc*/ 	.byte	0x03, 0x1b
        /*00fe*/ 	.short	0x0080


	//----- nvinfo : EIATTR_NUM_BARRIERS
	.align		4
        /*0100*/ 	.byte	0x02, 0x4c
        /*0102*/ 	.byte	0x01
	.zero		1


	//----- nvinfo : EIATTR_ANNOTATIONS
	.align		4
        /*0104*/ 	.byte	0x04, 0x55
        /*0106*/ 	.short	(.L_39 - .L_38)


	//   ....[0]....
.L_38:
        /*0108*/ 	.word	0x00000001
        /*010c*/ 	.byte	0x90, 0x05, 0x00, 0x00, 0x01, 0x00, 0x00, 0x00, 0x00, 0x06, 0x00, 0x00, 0x01, 0x00, 0x00, 0x00
        /* <DEDUP_REMOVED lines=2355> */
        /*944c*/ 	.byte	0x90, 0x51, 0x02, 0x00


	//----- nvinfo : EIATTR_MERCURY_ISA_VERSION
	.align		4
.L_39:
        /*9450*/ 	.byte	0x03, 0x5f
        /*9452*/ 	.short	0x0000


	//----- nvinfo : EIATTR_EXIT_INSTR_OFFSETS
	.align		4
        /*9454*/ 	.byte	0x04, 0x1c
        /*9456*/ 	.short	(.L_41 - .L_40)


	//   ....[0]....
.L_40:
        /*9458*/ 	.word	0x000254f0


	//   ....[1]....
        /*945c*/ 	.word	0x00025520


	//----- nvinfo : EIATTR_REQNTID
	.align		4
.L_41:
        /*9460*/ 	.byte	0x04, 0x10
        /*9462*/ 	.short	(.L_43 - .L_42)
.L_42:
        /*9464*/ 	.word	0x00000200
        /*9468*/ 	.word	0x00000001
        /*946c*/ 	.word	0x00000001
.L_43:


//--------------------- .nv.callgraph             --------------------------
	.section	.nv.callgraph,"",@"SHT_CUDA_CALLGRAPH"
	.align	4
	.sectionentsize	8
	.align		4
        /*0000*/ 	.word	0x00000000
	.align		4
        /*0004*/ 	.word	0xffffffff
	.align		4
        /*0008*/ 	.word	0x00000000
	.align		4
        /*000c*/ 	.word	0xfffffffe
	.align		4
        /*0010*/ 	.word	0x00000000
	.align		4
        /*0014*/ 	.word	0xfffffffd
	.align		4
        /*0018*/ 	.word	0x00000000
	.align		4
        /*001c*/ 	.word	0xfffffffc


//--------------------- .nv.rel.action            --------------------------
	.section	.nv.rel.action,"",@"SHT_CUDA_RELOCINFO"
	.align	8
	.sectionentsize	8
        /*0000*/ 	.byte	0x73, 0x00, 0x00, 0x00, 0x00, 0x00, 0x00, 0x00, 0x00, 0x00, 0x00, 0x11, 0x25, 0x00, 0x05, 0x36


//--------------------- .nv.constant0.matmul_kernel --------------------------
	.section	.nv.constant0.matmul_kernel,"a",@progbits
	.sectionflags	@""
	.align	4
.nv.constant0.matmul_kernel:
	.zero		432


//--------------------- .text.matmul_kernel       --------------------------
	.section	.text.matmul_kernel,"ax",@progbits
	.sectioninfo	@"SHI_REGISTERS=32"
	.align	128
        .global         matmul_kernel
        .type           matmul_kernel,@function
        .size           matmul_kernel,(.L_x_5 - matmul_kernel)
        .other          matmul_kernel,@"STO_CUDA_ENTRY STV_DEFAULT"
matmul_kernel:
.text.matmul_kernel:
[----:B------:R-:W-:-:S03]  /*0000*/  IMAD.MOV.U32 R1, RZ, RZ, c[0x0][0x28] ;  /* 0x00000a00ff017624 */ /* 0x000fc600078e00ff */
[----:B------:R-:W-:Y:S01]  /*0010*/  IMAD.MOV.U32 R7, RZ, RZ, 0xff ;  /* 0x000000ffff077424 */ /* 0x000fe200078e00ff */
[----:B------:R-:W0:Y:S01]  /*0020*/  S2R R12, SR_TID.X ;  /* 0x00000000000c7919 */ /* 0x000e220000002100 */
[----:B------:R-:W-:Y:S01]  /*0030*/  IADD3 R1, R1, -0x1b80, RZ ;  /* 0xffffe48001017810 */ /* 0x000fe20007ffe0ff */
[----:B------:R-:W-:Y:S02]  /*0040*/  ULDC UR4, c[0x0][0x180] ;  /* 0x0000600000047ab9 */ /* 0x000fe40000000800 */
[----:B------:R-:W-:Y:S01]  /*0050*/  IADD3 R0, R7, c[0x0][0x17c], RZ ;  /* 0x00005f0007007a10 */ /* 0x000fe20007ffe0ff */
[----:B------:R-:W-:-:S03]  /*0060*/  ULDC.64 UR6, c[0x0][0x118] ;  /* 0x0000460000067ab9 */ /* 0x000fc60000000a00 */
[----:B------:R-:W-:-:S04]  /*0070*/  SHF.R.S32.HI R3, RZ, 0x1f, R0 ;  /* 0x0000001fff037819 */ /* 0x000fc80000011400 */
[----:B------:R-:W-:-:S04]  /*0080*/  LEA.HI R3, R3, R0, RZ, 0x8 ;  /* 0x0000000003037211 */ /* 0x000fc800078f40ff */
[----:B------:R-:W-:Y:S02]  /*0090*/  SHF.R.S32.HI R0, RZ, 0x8, R3 ;  /* 0x00000008ff007819 */ /* 0x000fe40000011403 */
[----:B------:R-:W1:Y:S03]  /*00a0*/  S2R R3, SR_CTAID.X ;  /* 0x0000000000037919 */ /* 0x000e660000002500 */
[----:B------:R-:W-:Y:S01]  /*00b0*/  IMAD.SHL.U32 R0, R0, 0x8, RZ ;  /* 0x0000000800007824 */ /* 0x000fe200078e00ff */
[----:B0-----:R-:W-:-:S04]  /*00c0*/  LOP3.LUT R13, R12, 0xff, RZ, 0xc0, !PT ;  /* 0x000000ff0c0d7812 */ /* 0x001fc800078ec0ff */
[-C--:B------:R-:W-:Y:S02]  /*00d0*/  IABS R9, R0.reuse ;  /* 0x0000000000097213 */ /* 0x080fe40000000000 */
[----:B------:R-:W-:Y:S02]  /*00e0*/  IABS R10, R0 ;  /* 0x00000000000a7213 */ /* 0x000fe40000000000 */
[----:B------:R-:W0:Y:S01]  /*00f0*/  I2F.RP R2, R9 ;  /* 0x0000000900027306 */ /* 0x000e220000209400 */
[----:B------:R-:W-:Y:S02]  /*0100*/  LOP3.LUT R28, R12, 0x180, RZ, 0xc0, !PT ;  /* 0x000001800c1c7812 */ /* 0x000fe400078ec0ff */
[----:B-1----:R-:W-:-:S05]  /*0110*/  IABS R8, R3 ;  /* 0x0000000300087213 */ /* 0x002fca0000000000 */
[----:B0-----:R-:W0:Y:S02]  /*0120*/  MUFU.RCP R2, R2 ;  /* 0x0000000200027308 */ /* 0x001e240000001000 */
[----:B0-----:R-:W-:Y:S01]  /*0130*/  IADD3 R4, R2, 0xffffffe, RZ ;  /* 0x0ffffffe02047810 */ /* 0x001fe20007ffe0ff */
[----:B------:R-:W-:-:S05]  /*0140*/  IMAD.MOV R2, RZ, RZ, -R10 ;  /* 0x000000ffff027224 */ /* 0x000fca00078e0a0a */
[----:B------:R0:W1:Y:S02]  /*0150*/  F2I.FTZ.U32.TRUNC.NTZ R5, R4 ;  /* 0x0000000400057305 */ /* 0x000064000021f000 */
[----:B0-----:R-:W-:Y:S02]  /*0160*/  IMAD.MOV.U32 R4, RZ, RZ, RZ ;  /* 0x000000ffff047224 */ /* 0x001fe400078e00ff */
[----:B-1----:R-:W-:-:S04]  /*0170*/  IMAD.MOV R6, RZ, RZ, -R5 ;  /* 0x000000ffff067224 */ /* 0x002fc800078e0a05 */
[----:B------:R-:W-:Y:S02]  /*0180*/  IMAD R11, R6, R9, RZ ;  /* 0x00000009060b7224 */ /* 0x000fe400078e02ff */
[----:B------:R-:W-:Y:S02]  /*0190*/  IMAD.MOV.U32 R6, RZ, RZ, R8 ;  /* 0x000000ffff067224 */ /* 0x000fe400078e0008 */
[----:B------:R-:W-:-:S06]  /*01a0*/  IMAD.HI.U32 R5, R5, R11, R4 ;  /* 0x0000000b05057227 */ /* 0x000fcc00078e0004 */
[----:B------:R-:W-:-:S04]  /*01b0*/  IMAD.HI.U32 R5, R5, R6, RZ ;  /* 0x0000000605057227 */ /* 0x000fc800078e00ff */
[----:B------:R-:W-:-:S05]  /*01c0*/  IMAD R2, R5, R2, R6 ;  /* 0x0000000205027224 */ /* 0x000fca00078e0206 */
[----:B------:R-:W-:-:S13]  /*01d0*/  ISETP.GT.U32.AND P1, PT, R9, R2, PT ;  /* 0x000000020900720c */ /* 0x000fda0003f24070 */
[----:B------:R-:W-:Y:S01]  /*01e0*/  @!P1 IMAD.IADD R2, R2, 0x1, -R9 ;  /* 0x0000000102029824 */ /* 0x000fe200078e0a09 */
[----:B------:R-:W-:Y:S02]  /*01f0*/  @!P1 IADD3 R5, R5, 0x1, RZ ;  /* 0x0000000105059810 */ /* 0x000fe40007ffe0ff */
[----:B------:R-:W-:Y:S02]  /*0200*/  ISETP.NE.AND P1, PT, R0, RZ, PT ;  /* 0x000000ff0000720c */ /* 0x000fe40003f25270 */
[----:B------:R-:W-:Y:S02]  /*0210*/  ISETP.GE.U32.AND P0, PT, R2, R9, PT ;  /* 0x000000090200720c */ /* 0x000fe40003f06070 */
[----:B------:R-:W-:-:S04]  /*0220*/  LOP3.LUT R2, R3, R0, RZ, 0x3c, !PT ;  /* 0x0000000003027212 */ /* 0x000fc800078e3cff */
[----:B------:R-:W-:Y:S02]  /*0230*/  ISETP.GE.AND P2, PT, R2, RZ, PT ;  /* 0x000000ff0200720c */ /* 0x000fe40003f46270 */
[----:B------:R-:W-:-:S05]  /*0240*/  IADD3 R2, R7, c[0x0][0x178], RZ ;  /* 0x00005e0007027a10 */ /* 0x000fca0007ffe0ff */
[----:B------:R-:W-:-:S05]  /*0250*/  @P0 IADD3 R5, R5, 0x1, RZ ;  /* 0x0000000105050810 */ /* 0x000fca0007ffe0ff */
[----:B------:R-:W-:Y:S01]  /*0260*/  IMAD.MOV.U32 R6, RZ, RZ, R5 ;  /* 0x000000ffff067224 */ /* 0x000fe200078e0005 */
[----:B------:R-:W-:-:S03]  /*0270*/  SHF.R.S32.HI R5, RZ, 0x1f, R2 ;  /* 0x0000001fff057819 */ /* 0x000fc60000011402 */
[----:B------:R-:W-:Y:S01]  /*0280*/  @!P2 IMAD.MOV R6, RZ, RZ, -R6 ;  /* 0x000000ffff06a224 */ /* 0x000fe200078e0a06 */
[----:B------:R-:W-:Y:S02]  /*0290*/  @!P1 LOP3.LUT R6, RZ, R0, RZ, 0x33, !PT ;  /* 0x00000000ff069212 */ /* 0x000fe400078e33ff */
[----:B------:R-:W-:-:S03]  /*02a0*/  LEA.HI R5, R5, R2, RZ, 0x8 ;  /* 0x0000000205057211 */ /* 0x000fc600078f40ff */
[----:B------:R-:W-:Y:S02]  /*02b0*/  IMAD.SHL.U32 R4, R6, 0x8, RZ ;  /* 0x0000000806047824 */ /* 0x000fe400078e00ff */
[----:B------:R-:W-:-:S03]  /*02c0*/  IMAD.MOV R6, RZ, RZ, -R6 ;  /* 0x000000ffff067224 */ /* 0x000fc600078e0a06 */
[----:B------:R-:W-:Y:S01]  /*02d0*/  LEA.HI.SX32 R5, R5, -R4, 0x18 ;  /* 0x8000000405057211 */ /* 0x000fe200078fc2ff */
[----:B------:R-:W-:Y:S02]  /*02e0*/  IMAD R11, R0, R6, R3 ;  /* 0x00000006000b7224 */ /* 0x000fe400078e0203 */
[----:B------:R-:W-:Y:S01]  /*02f0*/  IMAD.MOV.U32 R6, RZ, RZ, RZ ;  /* 0x000000ffff067224 */ /* 0x000fe200078e00ff */
[----:B------:R-:W-:-:S04]  /*0300*/  IMNMX R8, R5, 0x8, PT ;  /* 0x0000000805087817 */ /* 0x000fc80003800200 */
[----:B------:R-:W-:-:S04]  /*0310*/  IABS R5, R8 ;  /* 0x0000000800057213 */ /* 0x000fc80000000000 */
[----:B------:R-:W0:Y:S08]  /*0320*/  I2F.RP R2, R5 ;  /* 0x0000000500027306 */ /* 0x000e300000209400 */
[----:B0-----:R-:W0:Y:S02]  /*0330*/  MUFU.RCP R2, R2 ;  /* 0x0000000200027308 */ /* 0x001e240000001000 */
[----:B0-----:R-:W-:-:S06]  /*0340*/  IADD3 R7, R2, 0xffffffe, RZ ;  /* 0x0ffffffe02077810 */ /* 0x001fcc0007ffe0ff */
[----:B------:R-:W0:Y:S02]  /*0350*/  F2I.FTZ.U32.TRUNC.NTZ R7, R7 ;  /* 0x0000000700077305 */ /* 0x000e24000021f000 */
[----:B0-----:R-:W-:-:S04]  /*0360*/  IMAD.MOV R9, RZ, RZ, -R7 ;  /* 0x000000ffff097224 */ /* 0x001fc800078e0a07 */
[----:B------:R-:W-:Y:S01]  /*0370*/  IMAD.MOV.U32 R0, RZ, RZ, R9 ;  /* 0x000000ffff007224 */ /* 0x000fe200078e0009 */
[----:B------:R-:W-:-:S03]  /*0380*/  IABS R9, R11 ;  /* 0x0000000b00097213 */ /* 0x000fc60000000000 */
[----:B------:R-:W-:Y:S01]  /*0390*/  IMAD R3, R0, R5, RZ ;  /* 0x0000000500037224 */ /* 0x000fe200078e02ff */
[----:B------:R-:W-:-:S03]  /*03a0*/  IABS R0, R8 ;  /* 0x0000000800007213 */ /* 0x000fc60000000000 */
[----:B------:R-:W-:-:S04]  /*03b0*/  IMAD.HI.U32 R6, R7, R3, R6 ;  /* 0x0000000307067227 */ /* 0x000fc800078e0006 */
[----:B------:R-:W-:Y:S02]  /*03c0*/  IMAD.MOV R0, RZ, RZ, -R0 ;  /* 0x000000ffff007224 */ /* 0x000fe400078e0a00 */
[----:B------:R-:W-:Y:S01]  /*03d0*/  IMAD.HI.U32 R2, R6, R9, RZ ;  /* 0x0000000906027227 */ /* 0x000fe200078e00ff */
[----:B------:R-:W-:-:S03]  /*03e0*/  SHF.R.U32.HI R6, RZ, 0x8, R12 ;  /* 0x00000008ff067819 */ /* 0x000fc6000001160c */
[----:B------:R-:W-:Y:S01]  /*03f0*/  IMAD R0, R2, R0, R9 ;  /* 0x0000000002007224 */ /* 0x000fe200078e0209 */
[----:B------:R-:W-:-:S04]  /*0400*/  SGXT.U32 R14, R6, 0x1 ;  /* 0x00000001060e781a */ /* 0x000fc80000000000 */
[----:B------:R-:W-:-:S13]  /*0410*/  ISETP.GT.U32.AND P1, PT, R5, R0, PT ;  /* 0x000000000500720c */ /* 0x000fda0003f24070 */
[----:B------:R-:W-:Y:S01]  /*0420*/  @!P1 IMAD.IADD R0, R0, 0x1, -R5 ;  /* 0x0000000100009824 */ /* 0x000fe200078e0a05 */
[----:B------:R-:W-:Y:S02]  /*0430*/  @!P1 IADD3 R2, R2, 0x1, RZ ;  /* 0x0000000102029810 */ /* 0x000fe40007ffe0ff */
[----:B------:R-:W-:Y:S02]  /*0440*/  ISETP.NE.AND P1, PT, R8, RZ, PT ;  /* 0x000000ff0800720c */ /* 0x000fe40003f25270 */
[----:B------:R-:W-:Y:S01]  /*0450*/  ISETP.GE.U32.AND P0, PT, R0, R5, PT ;  /* 0x000000050000720c */ /* 0x000fe20003f06070 */
[----:B------:R-:W-:Y:S01]  /*0460*/  IMAD.MOV.U32 R5, RZ, RZ, c[0x0][0x180] ;  /* 0x00006000ff057624 */ /* 0x000fe200078e00ff */
[----:B------:R-:W-:-:S04]  /*0470*/  LOP3.LUT R0, R11, R8, RZ, 0x3c, !PT ;  /* 0x000000080b007212 */ /* 0x000fc800078e3cff */
[----:B------:R-:W-:Y:S02]  /*0480*/  ISETP.GE.AND P2, PT, R0, RZ, PT ;  /* 0x000000ff0000720c */ /* 0x000fe40003f46270 */
[----:B------:R-:W-:Y:S02]  /*0490*/  IADD3 R15, R5, 0x7f, RZ ;  /* 0x0000007f050f7810 */ /* 0x000fe40007ffe0ff */
[C---:B------:R-:W-:Y:S02]  /*04a0*/  LOP3.LUT R5, R14.reuse, 0x2, RZ, 0xfc, !PT ;  /* 0x000000020e057812 */ /* 0x040fe400078efcff */
[----:B------:R-:W-:Y:S02]  /*04b0*/  LOP3.LUT R5, R14, 0x8, RZ, 0xfc, !PT ;  /* 0x000000080e057812 */ /* 0x000fe400078efcff */
[----:B------:R-:W-:Y:S02]  /*04c0*/  @P0 IADD3 R2, R2, 0x1, RZ ;  /* 0x0000000102020810 */ /* 0x000fe40007ffe0ff */
[----:B------:R-:W-:-:S02]  /*04d0*/  LOP3.LUT R5, R14, 0xe, RZ, 0xfc, !PT ;  /* 0x0000000e0e057812 */ /* 0x000fc400078efcff */
[C---:B------:R-:W-:Y:S01]  /*04e0*/  LOP3.LUT R5, R14.reuse, 0x14, RZ, 0xfc, !PT ;  /* 0x000000140e057812 */ /* 0x040fe200078efcff */
[----:B------:R-:W-:Y:S01]  /*04f0*/  @!P2 IMAD.MOV R2, RZ, RZ, -R2 ;  /* 0x000000ffff02a224 */ /* 0x000fe200078e0a02 */
[----:B------:R-:W-:Y:S02]  /*0500*/  @!P1 LOP3.LUT R2, RZ, R8, RZ, 0x33, !PT ;  /* 0x00000008ff029212 */ /* 0x000fe400078e33ff */
[C---:B------:R-:W-:Y:S02]  /*0510*/  LOP3.LUT R5, R14.reuse, 0x1a, RZ, 0xfc, !PT ;  /* 0x0000001a0e057812 */ /* 0x040fe400078efcff */
[----:B------:R-:W-:Y:S01]  /*0520*/  ISETP.GT.AND P0, PT, R15, 0x7f, PT ;  /* 0x0000007f0f00780c */ /* 0x000fe20003f04270 */
[----:B------:R-:W-:Y:S01]  /*0530*/  IMAD.MOV R3, RZ, RZ, -R2 ;  /* 0x000000ffff037224 */ /* 0x000fe200078e0a02 */
[----:B------:R-:W-:Y:S01]  /*0540*/  LOP3.LUT R5, R14, 0x20, RZ, 0xfc, !PT ;  /* 0x000000200e057812 */ /* 0x000fe200078efcff */
[----:B------:R-:W-:Y:S01]  /*0550*/  IMAD.SHL.U32 R29, R2, 0x100, RZ ;  /* 0x00000100021d7824 */ /* 0x000fe200078e00ff */
[----:B------:R-:W-:Y:S01]  /*0560*/  LOP3.LUT R5, R14, 0x26, RZ, 0xfc, !PT ;  /* 0x000000260e057812 */ /* 0x000fe200078efcff */
[----:B------:R-:W-:Y:S01]  /*0570*/  IMAD R3, R8, R3, R11 ;  /* 0x0000000308037224 */ /* 0x000fe200078e020b */
[----:B------:R-:W-:-:S02]  /*0580*/  LOP3.LUT R5, R14, 0x2c, RZ, 0xfc, !PT ;  /* 0x0000002c0e057812 */ /* 0x000fc400078efcff */
[----:B------:R0:W-:Y:S01]  /*0590*/  STL [R1+0x424], R29 ;  /* 0x0004241d01007387 */ /* 0x0001e20000100800 */
[----:B------:R-:W-:Y:S01]  /*05a0*/  IMAD.IADD R0, R4, 0x1, R3 ;  /* 0x0000000104007824 */ /* 0x000fe200078e0203 */
[C---:B------:R-:W-:Y:S02]  /*05b0*/  LOP3.LUT R4, R14.reuse, 0x4, RZ, 0xfc, !PT ;  /* 0x000000040e047812 */ /* 0x040fe400078efcff */
[----:B------:R-:W-:Y:S01]  /*05c0*/  LOP3.LUT R3, R14, 0x6, RZ, 0xfc, !PT ;  /* 0x000000060e037812 */ /* 0x000fe200078efcff */
[----:B------:R-:W-:Y:S01]  /*05d0*/  IMAD R0, R0, 0x100, R13 ;  /* 0x0000010000007824 */ /* 0x000fe200078e020d */
[C---:B------:R-:W-:Y:S02]  /*05e0*/  LOP3.LUT R4, R14.reuse, 0xa, RZ, 0xfc, !PT ;  /* 0x0000000a0e047812 */ /* 0x040fe400078efcff */
[C---:B------:R-:W-:Y:S02]  /*05f0*/  LOP3.LUT R3, R14.reuse, 0xc, RZ, 0xfc, !PT ;  /* 0x0000000c0e037812 */ /* 0x040fe400078efcff */
[----:B------:R0:W-:Y:S01]  /*0600*/  STL [R1+0x644], R0 ;  /* 0x0006440001007387 */ /* 0x0001e20000100800 */
[----:B------:R-:W-:-:S02]  /*0610*/  LOP3.LUT R4, R14, 0x10, RZ, 0xfc, !PT ;  /* 0x000000100e047812 */ /* 0x000fc400078efcff */
[C---:B------:R-:W-:Y:S02]  /*0620*/  LOP3.LUT R3, R14.reuse, 0x12, RZ, 0xfc, !PT ;  /* 0x000000120e037812 */ /* 0x040fe400078efcff */
[C---:B------:R-:W-:Y:S02]  /*0630*/  LOP3.LUT R4, R14.reuse, 0x16, RZ, 0xfc, !PT ;  /* 0x000000160e047812 */ /* 0x040fe400078efcff */
[C---:B------:R-:W-:Y:S02]  /*0640*/  LOP3.LUT R3, R14.reuse, 0x18, RZ, 0xfc, !PT ;  /* 0x000000180e037812 */ /* 0x040fe400078efcff */
[C---:B------:R-:W-:Y:S02]  /*0650*/  LOP3.LUT R4, R14.reuse, 0x1c, RZ, 0xfc, !PT ;  /* 0x0000001c0e047812 */ /* 0x040fe400078efcff */
[C---:B------:R-:W-:Y:S02]  /*0660*/  LOP3.LUT R3, R14.reuse, 0x1e, RZ, 0xfc, !PT ;  /* 0x0000001e0e037812 */ /* 0x040fe400078efcff */
        /* <DEDUP_REMOVED lines=44> */
[----:B------:R-:W-:Y:S01]  /*0930*/  LOP3.LUT R3, R14, 0x7e, RZ, 0xfc, !PT ;  /* 0x0000007e0e037812 */ /* 0x000fe200078efcff */
[----:B------:R-:W-:Y:S05]  /*0940*/  @P0 BRA `(.L_x_0) ;  /* 0x0000037000000947 */ /* 0x000fea0003800000 */
[----:B0-----:R-:W-:Y:S01]  /*0950*/  IMAD.SHL.U32 R0, R12, 0x100, RZ ;  /* 0x000001000c007824 */ /* 0x001fe200078e00ff */
[----:B------:R-:W-:Y:S01]  /*0960*/  CS2R R24, SRZ ;  /* 0x0000000000187805 */ /* 0x000fe2000001ff00 */
[----:B------:R-:W-:Y:S01]  /*0970*/  CS2R R26, SRZ ;  /* 0x00000000001a7805 */ /* 0x000fe2000001ff00 */
[----:B------:R-:W-:Y:S01]  /*0980*/  CS2R R20, SRZ ;  /* 0x0000000000147805 */ /* 0x000fe2000001ff00 */
[----:B------:R-:W-:Y:S01]  /*0990*/  CS2R R22, SRZ ;  /* 0x0000000000167805 */ /* 0x000fe2000001ff00 */
[----:B------:R0:W-:Y:S01]  /*09a0*/  STL [R1+0x648], R0 ;  /* 0x0006480001007387 */ /* 0x0001e20000100800 */
[----:B------:R-:W-:Y:S01]  /*09b0*/  CS2R R16, SRZ ;  /* 0x0000000000107805 */ /* 0x000fe2000001ff00 */
[----:B------:R-:W-:Y:S01]  /*09c0*/  CS2R R18, SRZ ;  /* 0x0000000000127805 */ /* 0x000fe2000001ff00 */
[----:B------:R-:W-:Y:S01]  /*09d0*/  CS2R R12, SRZ ;  /* 0x00000000000c7805 */ /* 0x000fe2000001ff00 */
[----:B------:R0:W-:Y:S01]  /*09e0*/  STL [R1], RZ ;  /* 0x000000ff01007387 */ /* 0x0001e20000100800 */
[----:B------:R-:W-:Y:S01]  /*09f0*/  CS2R R14, SRZ ;  /* 0x00000000000e7805 */ /* 0x000fe2000001ff00 */
[----:B------:R-:W-:Y:S01]  /*0a00*/  CS2R R8, SRZ ;  /* 0x0000000000087805 */ /* 0x000fe2000001ff00 */
[----:B------:R-:W-:Y:S01]  /*0a10*/  CS2R R10, SRZ ;  /* 0x00000000000a7805 */ /* 0x000fe2000001ff00 */
[----:B------:R0:W-:Y:S01]  /*0a20*/  STL [R1+0x4], RZ ;  /* 0x000004ff01007387 */ /* 0x0001e20000100800 */
[----:B------:R-:W-:Y:S01]  /*0a30*/  CS2R R4, SRZ ;  /* 0x0000000000047805 */ /* 0x000fe2000001ff00 */
[----:B------:R-:W-:-:S02]  /*0a40*/  CS2R R6, SRZ ;  /* 0x0000000000067805 */ /* 0x000fc4000001ff00 */
[----:B------:R0:W-:Y:S04]  /*0a50*/  STL [R1+0x8], RZ ;  /* 0x000008ff01007387 */ /* 0x0001e80000100800 */
        /* <DEDUP_REMOVED lines=36> */
[----:B------:R0:W-:Y:S01]  /*0ca0*/  STL [R1+0x9c], RZ ;  /* 0x00009cff01007387 */ /* 0x0001e20000100800 */
[----:B------:R-:W-:Y:S05]  /*0cb0*/  BRA `(.L_x_1) ;  /* 0x0001feb000007947 */ /* 0x000fea0003800000 */
.L_x_0:
[----:B0-----:R-:W-:Y:S01]  /*0cc0*/  IABS R26, c[0x0][0x17c] ;  /* 0x00005f00001a7a13 */ /* 0x001fe20000000000 */
[----:B------:R-:W-:-:S03]  /*0cd0*/  IMAD.MOV.U32 R2, RZ, RZ, RZ ;  /* 0x000000ffff027224 */ /* 0x000fc600078e00ff */
[----:B------:R-:W0:Y:S08]  /*0ce0*/  I2F.RP R0, R26 ;  /* 0x0000001a00007306 */ /* 0x000e300000209400 */
[----:B0-----:R-:W0:Y:S02]  /*0cf0*/  MUFU.RCP R0, R0 ;  /* 0x0000000000007308 */ /* 0x001e240000001000 */
[----:B0-----:R-:W-:-:S06]  /*0d00*/  IADD3 R0, R0, 0xffffffe, RZ ;  /* 0x0ffffffe00007810 */ /* 0x001fcc0007ffe0ff */
[----:B------:R0:W1:Y:S02]  /*0d10*/  F2I.FTZ.U32.TRUNC.NTZ R3, R0 ;  /* 0x0000000000037305 */ /* 0x000064000021f000 */
[----:B0-----:R-:W-:-:S04]  /*0d20*/  LEA.HI R0, R28, R29, RZ, 0x19 ;  /* 0x0000001d1c007211 */ /* 0x001fc800078fc8ff */
[C---:B------:R-:W-:Y:S02]  /*0d30*/  IADD3 R4, R0.reuse, 0xfc, RZ ;  /* 0x000000fc00047810 */ /* 0x040fe40007ffe0ff */
[----:B------:R-:W-:Y:S01]  /*0d40*/  IADD3 R6, R0, 0xf8, RZ ;  /* 0x000000f800067810 */ /* 0x000fe20007ffe0ff */
[--C-:B-1----:R-:W-:Y:S01]  /*0d50*/  IMAD.MOV R7, RZ, RZ, -R3.reuse ;  /* 0x000000ffff077224 */ /* 0x102fe200078e0a03 */
[----:B------:R-:W-:Y:S02]  /*0d60*/  IABS R14, R4 ;  /* 0x00000004000e7213 */ /* 0x000fe40000000000 */
[----:B------:R-:W-:Y:S01]  /*0d70*/  IABS R13, R6 ;  /* 0x00000006000d7213 */ /* 0x000fe20000000000 */
[----:B------:R-:W-:Y:S01]  /*0d80*/  IMAD R7, R7, R26, RZ ;  /* 0x0000001a07077224 */ /* 0x000fe200078e02ff */
[----:B------:R-:W-:Y:S02]  /*0d90*/  ISETP.GE.AND P1, PT, R6, RZ, PT ;  /* 0x000000ff0600720c */ /* 0x000fe40003f26270 */
[C---:B------:R-:W-:Y:S01]  /*0da0*/  IADD3 R5, R0.reuse, 0xf4, RZ ;  /* 0x000000f400057810 */ /* 0x040fe20007ffe0ff */
[----:B------:R-:W-:Y:S01]  /*0db0*/  IMAD.HI.U32 R2, R3, R7, R2 ;  /* 0x0000000703027227 */ /* 0x000fe200078e0002 */
[----:B------:R-:W-:-:S02]  /*0dc0*/  IADD3 R8, R0, 0xf0, RZ ;  /* 0x000000f000087810 */ /* 0x000fc40007ffe0ff */
[----:B------:R-:W-:Y:S02]  /*0dd0*/  IABS R9, R5 ;  /* 0x0000000500097213 */ /* 0x000fe40000000000 */
[----:B------:R-:W-:Y:S01]  /*0de0*/  ISETP.GE.AND P5, PT, R4, RZ, PT ;  /* 0x000000ff0400720c */ /* 0x000fe20003fa6270 */
[----:B------:R-:W-:Y:S01]  /*0df0*/  IMAD.HI.U32 R10, R2, R14, RZ ;  /* 0x0000000e020a7227 */ /* 0x000fe200078e00ff */
[----:B------:R-:W-:Y:S02]  /*0e00*/  IABS R7, R8 ;  /* 0x0000000800077213 */ /* 0x000fe40000000000 */
[----:B------:R-:W-:Y:S01]  /*0e10*/  IADD3 R11, R0, 0xec, RZ ;  /* 0x000000ec000b7810 */ /* 0x000fe20007ffe0ff */
[----:B------:R-:W-:Y:S01]  /*0e20*/  IMAD.HI.U32 R3, R2, R13, RZ ;  /* 0x0000000d02037227 */ /* 0x000fe200078e00ff */
[----:B------:R-:W-:Y:S02]  /*0e30*/  IADD3 R12, R0, 0xe8, RZ ;  /* 0x000000e8000c7810 */ /* 0x000fe40007ffe0ff */
[----:B------:R-:W-:Y:S01]  /*0e40*/  ISETP.GE.AND P2, PT, R5, RZ, PT ;  /* 0x000000ff0500720c */ /* 0x000fe20003f46270 */
[----:B------:R-:W-:Y:S01]  /*0e50*/  IMAD.MOV R10, RZ, RZ, -R10 ;  /* 0x000000ffff0a7224 */ /* 0x000fe200078e0a0a */
[----:B------:R-:W-:Y:S01]  /*0e60*/  IABS R5, R12 ;  /* 0x0000000c00057213 */ /* 0x000fe20000000000 */
[----:B------:R-:W-:-:S02]  /*0e70*/  IMAD.MOV R6, RZ, RZ, -R3 ;  /* 0x000000ffff067224 */ /* 0x000fc400078e0a03 */
[C---:B------:R-:W-:Y:S01]  /*0e80*/  IMAD R14, R26.reuse, R10, R14 ;  /* 0x0000000a1a0e7224 */ /* 0x040fe200078e020e */
[----:B------:R-:W-:Y:S01]  /*0e90*/  IABS R10, R11 ;  /* 0x0000000b000a7213 */ /* 0x000fe20000000000 */
[----:B------:R-:W-:Y:S01]  /*0ea0*/  IMAD R13, R26, R6, R13 ;  /* 0x000000061a0d7224 */ /* 0x000fe200078e020d */
[----:B------:R-:W-:Y:S01]  /*0eb0*/  IADD3 R6, R0, 0xe0, RZ ;  /* 0x000000e000067810 */ /* 0x000fe20007ffe0ff */
[----:B------:R-:W-:Y:S01]  /*0ec0*/  IMAD.HI.U32 R4, R2, R9, RZ ;  /* 0x0000000902047227 */ /* 0x000fe200078e00ff */
[C---:B------:R-:W-:Y:S02]  /*0ed0*/  ISETP.GT.U32.AND P0, PT, R26.reuse, R14, PT ;  /* 0x0000000e1a00720c */ /* 0x040fe40003f04070 */
[----:B------:R-:W-:Y:S01]  /*0ee0*/  ISETP.GT.U32.AND P6, PT, R26, R13, PT ;  /* 0x0000000d1a00720c */ /* 0x000fe20003fc4070 */
[----:B------:R-:W-:Y:S02]  /*0ef0*/  IMAD.MOV R4, RZ, RZ, -R4 ;  /* 0x000000ffff047224 */ /* 0x000fe400078e0a04 */
[----:B------:R-:W-:-:S04]  /*0f00*/  IMAD.HI.U32 R3, R2, R7, RZ ;  /* 0x0000000702037227 */ /* 0x000fc800078e00ff */
[----:B------:R-:W-:Y:S01]  /*0f10*/  IMAD R9, R26, R4, R9 ;  /* 0x000000041a097224 */ /* 0x000fe200078e0209 */
[----:B------:R-:W-:Y:S01]  /*0f20*/  IADD3 R4, R0, 0xe4, RZ ;  /* 0x000000e400047810 */ /* 0x000fe20007ffe0ff */
[----:B------:R-:W-:Y:S02]  /*0f30*/  IMAD.MOV R3, RZ, RZ, -R3 ;  /* 0x000000ffff037224 */ /* 0x000fe400078e0a03 */
[--C-:B------:R-:W-:Y:S01]  /*0f40*/  @!P0 IMAD.IADD R14, R14, 0x1, -R26.reuse ;  /* 0x000000010e0e8824 */ /* 0x100fe200078e0a1a */
[----:B------:R-:W-:Y:S01]  /*0f50*/  ISETP.GT.U32.AND P4, PT, R26, R9, PT ;  /* 0x000000091a00720c */ /* 0x000fe20003f84070 */
[----:B------:R-:W-:Y:S02]  /*0f60*/  @!P6 IMAD.IADD R13, R13, 0x1, -R26 ;  /* 0x000000010d0de824 */ /* 0x000fe400078e0a1a */
[----:B------:R-:W-:Y:S01]  /*0f70*/  IMAD.HI.U32 R16, R2, R10, RZ ;  /* 0x0000000a02107227 */ /* 0x000fe200078e00ff */
[C---:B------:R-:W-:Y:S02]  /*0f80*/  ISETP.GT.U32.AND P6, PT, R26.reuse, R14, PT ;  /* 0x0000000e1a00720c */ /* 0x040fe40003fc4070 */
[C---:B------:R-:W-:Y:S01]  /*0f90*/  ISETP.GT.U32.AND P0, PT, R26.reuse, R13, PT ;  /* 0x0000000d1a00720c */ /* 0x040fe20003f04070 */
[----:B------:R-:W-:Y:S01]  /*0fa0*/  IMAD R7, R26, R3, R7 ;  /* 0x000000031a077224 */ /* 0x000fe200078e0207 */
[----:B------:R-:W-:Y:S01]  /*0fb0*/  IABS R3, R4 ;  /* 0x0000000400037213 */ /* 0x000fe20000000000 */
[----:B------:R-:W-:-:S03]  /*0fc0*/  IMAD.HI.U32 R15, R2, R5, RZ ;  /* 0x00000005020f7227 */ /* 0x000fc600078e00ff */
[C---:B------:R-:W-:Y:S01]  /*0fd0*/  ISETP.GT.U32.AND P3, PT, R26.reuse, R7, PT ;  /* 0x000000071a00720c */ /* 0x040fe20003f64070 */
[----:B------:R-:W-:Y:S02]  /*0fe0*/  IMAD.MOV R16, RZ, RZ, -R16 ;  /* 0x000000ffff107224 */ /* 0x000fe400078e0a10 */
[----:B------:R-:W-:Y:S02]  /*0ff0*/  IMAD.MOV R15, RZ, RZ, -R15 ;  /* 0x000000ffff0f7224 */ /* 0x000fe400078e0a0f */
[----:B------:R-:W-:Y:S02]  /*1000*/  IMAD R10, R26, R16, R10 ;  /* 0x000000101a0a7224 */ /* 0x000fe400078e020a */
[--C-:B------:R-:W-:Y:S02]  /*1010*/  @!P6 IMAD.IADD R14, R14, 0x1, -R26.reuse ;  /* 0x000000010e0ee824 */ /* 0x100fe400078e0a1a */
[C---:B------:R-:W-:Y:S02]  /*1020*/  IMAD R5, R26.reuse, R15, R5 ;  /* 0x0000000f1a057224 */ /* 0x040fe400078e0205 */
[----:B------:R-:W-:Y:S01]  /*1030*/  @!P0 IMAD.IADD R13, R13, 0x1, -R26 ;  /* 0x000000010d0d8824 */ /* 0x000fe200078e0a1a */
[----:B------:R-:W-:Y:S01]  /*1040*/  ISETP.GT.U32.AND P0, PT, R26, R10, PT ;  /* 0x0000000a1a00720c */ /* 0x000fe20003f04070 */
[----:B------:R-:W-:-:S02]  /*1050*/  IMAD.MOV.U32 R18, RZ, RZ, R14 ;  /* 0x000000ffff127224 */ /* 0x000fc400078e000e */
[----:B------:R-:W-:Y:S01]  /*1060*/  @!P4 IMAD.IADD R9, R9, 0x1, -R26 ;  /* 0x000000010909c824 */ /* 0x000fe200078e0a1a */
[----:B------:R-:W-:Y:S01]  /*1070*/  ISETP.GE.AND P4, PT, R8, RZ, PT ;  /* 0x000000ff0800720c */ /* 0x000fe20003f86270 */
[----:B------:R-:W-:Y:S01]  /*1080*/  @!P5 IMAD.MOV R18, RZ, RZ, -R18 ;  /* 0x000000ffff12d224 */ /* 0x000fe200078e0a12 */
[C---:B------:R-:W-:Y:S01]  /*1090*/  ISETP.GT.U32.AND P5, PT, R26.reuse, R5, PT ;  /* 0x000000051a00720c */ /* 0x040fe20003fa4070 */
[--C-:B------:R-:W-:Y:S01]  /*10a0*/  @!P3 IMAD.IADD R7, R7, 0x1, -R26.reuse ;  /* 0x000000010707b824 */ /* 0x100fe200078e0a1a */
[----:B------:R-:W-:Y:S01]  /*10b0*/  ISETP.GT.U32.AND P3, PT, R26, R9, PT ;  /* 0x000000091a00720c */ /* 0x000fe20003f64070 */
[----:B------:R-:W-:Y:S01]  /*10c0*/  IMAD.MOV.U32 R17, RZ, RZ, R13 ;  /* 0x000000ffff117224 */ /* 0x000fe200078e000d */
[----:B------:R-:W-:Y:S01]  /*10d0*/  IABS R8, R6 ;  /* 0x0000000600087213 */ /* 0x000fe20000000000 */
[----:B------:R-:W-:Y:S01]  /*10e0*/  IMAD.HI.U32 R15, R2, R3, RZ ;  /* 0x00000003020f7227 */ /* 0x000fe200078e00ff */
[----:B------:R-:W-:Y:S01]  /*10f0*/  ISETP.GT.U32.AND P6, PT, R26, R7, PT ;  /* 0x000000071a00720c */ /* 0x000fe20003fc4070 */
[----:B------:R0:W-:Y:S02]  /*1100*/  STL [R1+0xc0], R18 ;  /* 0x0000c01201007387 */ /* 0x0001e40000100800 */
[--C-:B------:R-:W-:Y:S01]  /*1110*/  @!P0 IMAD.IADD R10, R10, 0x1, -R26.reuse ;  /* 0x000000010a0a8824 */ /* 0x100fe200078e0a1a */
[----:B------:R-:W-:Y:S01]  /*1120*/  ISETP.GE.AND P0, PT, R4, RZ, PT ;  /* 0x000000ff0400720c */ /* 0x000fe20003f06270 */
[----:B------:R-:W-:Y:S01]  /*1130*/  @!P1 IMAD.MOV R17, RZ, RZ, -R17 ;  /* 0x000000ffff119224 */ /* 0x000fe200078e0a11 */
[----:B------:R-:W-:Y:S01]  /*1140*/  ISETP.GE.AND P1, PT, R11, RZ, PT ;  /* 0x000000ff0b00720c */ /* 0x000fe20003f26270 */
[----:B------:R-:W-:Y:S01]  /*1150*/  @!P5 IMAD.IADD R5, R5, 0x1, -R26 ;  /* 0x000000010505d824 */ /* 0x000fe200078e0a1a */
[----:B------:R-:W-:Y:S01]  /*1160*/  ISETP.GT.U32.AND P5, PT, R26, R10, PT ;  /* 0x0000000a1a00720c */ /* 0x000fe20003fa4070 */
[----:B------:R-:W-:Y:S01]  /*1170*/  IMAD.HI.U32 R11, R2, R8, RZ ;  /* 0x00000008020b7227 */ /* 0x000fe200078e00ff */
[----:B------:R-:W-:Y:S01]  /*1180*/  STL [R1+0xbc], R17 ;  /* 0x0000bc1101007387 */ /* 0x000fe20000100800 */
[----:B0-----:R-:W-:-:S02]  /*1190*/  IADD3 R18, R0, 0x70, RZ ;  /* 0x0000007000127810 */ /* 0x001fc40007ffe0ff */
[----:B------:R-:W-:Y:S02]  /*11a0*/  @!P3 IMAD.IADD R9, R9, 0x1, -R26 ;  /* 0x000000010909b824 */ /* 0x000fe400078e0a1a */
[----:B------:R-:W-:Y:S02]  /*11b0*/  IMAD.MOV R11, RZ, RZ, -R11 ;  /* 0x000000ffff0b7224 */ /* 0x000fe400078e0a0b */
[----:B------:R-:W-:Y:S01]  /*11c0*/  IMAD.MOV.U32 R13, RZ, RZ, R9 ;  /* 0x000000ffff0d7224 */ /* 0x000fe200078e0009 */
[----:B------:R-:W-:Y:S01]  /*11d0*/  IADD3 R9, R0, 0xd8, RZ ;  /* 0x000000d800097810 */ /* 0x000fe20007ffe0ff */
[----:B------:R-:W-:Y:S01]  /*11e0*/  IMAD R4, R26, R11, R8 ;  /* 0x0000000b1a047224 */ /* 0x000fe200078e0208 */
[----:B------:R-:W-:Y:S01]  /*11f0*/  IADD3 R8, R0, 0xdc, RZ ;  /* 0x000000dc00087810 */ /* 0x000fe20007ffe0ff */
[----:B------:R-:W-:Y:S02]  /*1200*/  IMAD.MOV R15, RZ, RZ, -R15 ;  /* 0x000000ffff0f7224 */ /* 0x000fe400078e0a0f */
[----:B------:R-:W-:Y:S01]  /*1210*/  @!P2 IMAD.MOV R13, RZ, RZ, -R13 ;  /* 0x000000ffff0da224 */ /* 0x000fe200078e0a0d */
[----:B------:R-:W-:Y:S01]  /*1220*/  ISETP.GT.U32.AND P2, PT, R26, R5, PT ;  /* 0x000000051a00720c */ /* 0x000fe20003f44070 */
[--C-:B------:R-:W-:Y:S01]  /*1230*/  @!P5 IMAD.IADD R10, R10, 0x1, -R26.reuse ;  /* 0x000000010a0ad824 */ /* 0x100fe200078e0a1a */
[C---:B------:R-:W-:Y:S01]  /*1240*/  ISETP.GT.U32.AND P5, PT, R26.reuse, R4, PT ;  /* 0x000000041a00720c */ /* 0x040fe20003fa4070 */
[----:B------:R-:W-:Y:S01]  /*1250*/  IMAD R3, R26, R15, R3 ;  /* 0x0000000f1a037224 */ /* 0x000fe200078e0203 */
[----:B------:R0:W-:Y:S01]  /*1260*/  STL [R1+0xb8], R13 ;  /* 0x0000b80d01007387 */ /* 0x0001e20000100800 */
[----:B------:R-:W-:Y:S01]  /*1270*/  @!P6 IMAD.IADD R7, R7, 0x1, -R26 ;  /* 0x000000010707e824 */ /* 0x000fe200078e0a1a */
[----:B------:R-:W-:Y:S01]  /*1280*/  ISETP.GE.AND P6, PT, R12, RZ, PT ;  /* 0x000000ff0c00720c */ /* 0x000fe20003fc6270 */
[----:B------:R-:W-:Y:S01]  /*1290*/  IMAD.MOV.U32 R11, RZ, RZ, R10 ;  /* 0x000000ffff0b7224 */ /* 0x000fe200078e000a */
[----:B------:R-:W-:Y:S01]  /*12a0*/  ISETP.GT.U32.AND P3, PT, R26, R3, PT ;  /* 0x000000031a00720c */ /* 0x000fe20003f64070 */
[----:B------:R-:W-:Y:S01]  /*12b0*/  @!P4 IMAD.MOV R7, RZ, RZ, -R7 ;  /* 0x000000ffff07c224 */ /* 0x000fe200078e0a07 */
[----:B------:R-:W-:Y:S01]  /*12c0*/  IABS R12, R9 ;  /* 0x00000009000c7213 */ /* 0x000fe20000000000 */
[----:B------:R-:W-:Y:S01]  /*12d0*/  @!P1 IMAD.MOV R11, RZ, RZ, -R11 ;  /* 0x000000ffff0b9224 */ /* 0x000fe200078e0a0b */
[----:B------:R-:W-:Y:S01]  /*12e0*/  ISETP.GE.AND P4, PT, R6, RZ, PT ;  /* 0x000000ff0600720c */ /* 0x000fe20003f86270 */
[--C-:B------:R-:W-:Y:S01]  /*12f0*/  @!P2 IMAD.IADD R5, R5, 0x1, -R26.reuse ;  /* 0x000000010505a824 */ /* 0x100fe200078e0a1a */
[----:B0-----:R-:W-:Y:S01]  /*1300*/  IABS R13, R8 ;  /* 0x00000008000d7213 */ /* 0x001fe20000000000 */
[--C-:B------:R-:W-:Y:S01]  /*1310*/  @!P5 IMAD.IADD R4, R4, 0x1, -R26.reuse ;  /* 0x000000010404d824 */ /* 0x100fe200078e0a1a */
[----:B------:R-:W-:Y:S01]  /*1320*/  ISETP.GE.AND P2, PT, R8, RZ, PT ;  /* 0x000000ff0800720c */ /* 0x000fe20003f46270 */
[----:B------:R-:W-:Y:S01]  /*1330*/  IMAD.HI.U32 R6, R2, R12, RZ ;  /* 0x0000000c02067227 */ /* 0x000fe200078e00ff */
[----:B------:R0:W-:Y:S02]  /*1340*/  STL [R1+0xb4], R7 ;  /* 0x0000b40701007387 */ /* 0x0001e40000100800 */
[----:B------:R-:W-:Y:S01]  /*1350*/  ISETP.GT.U32.AND P5, PT, R26, R4, PT ;  /* 0x000000041a00720c */ /* 0x000fe20003fa4070 */
[----:B------:R-:W-:Y:S01]  /*1360*/  IMAD.HI.U32 R8, R2, R13, RZ ;  /* 0x0000000d02087227 */ /* 0x000fe200078e00ff */
[----:B------:R-:W-:Y:S03]  /*1370*/  STL [R1+0xb0], R11 ;  /* 0x0000b00b01007387 */ /* 0x000fe60000100800 */
[----:B------:R-:W-:-:S02]  /*1380*/  @!P3 IMAD.IADD R3, R3, 0x1, -R26 ;  /* 0x000000010303b824 */ /* 0x000fc400078e0a1a */
[----:B------:R-:W-:Y:S01]  /*1390*/  IMAD.MOV R8, RZ, RZ, -R8 ;  /* 0x000000ffff087224 */ /* 0x000fe200078e0a08 */
[----:B0-----:R-:W-:Y:S01]  /*13a0*/  IADD3 R7, R0, 0xd4, RZ ;  /* 0x000000d400077810 */ /* 0x001fe20007ffe0ff */
[----:B------:R-:W-:Y:S01]  /*13b0*/  IMAD.MOV R6, RZ, RZ, -R6 ;  /* 0x000000ffff067224 */ /* 0x000fe200078e0a06 */
[C---:B------:R-:W-:Y:S01]  /*13c0*/  ISETP.GT.U32.AND P3, PT, R26.reuse, R3, PT ;  /* 0x000000031a00720c */ /* 0x040fe20003f64070 */
[C---:B------:R-:W-:Y:S01]  /*13d0*/  IMAD R13, R26.reuse, R8, R13 ;  /* 0x000000081a0d7224 */ /* 0x040fe200078e020d */
[----:B------:R-:W-:Y:S01]  /*13e0*/  ISETP.GE.AND P1, PT, R7, RZ, PT ;  /* 0x000000ff0700720c */ /* 0x000fe20003f26270 */
[----:B------:R-:W-:Y:S02]  /*13f0*/  IMAD.MOV.U32 R10, RZ, RZ, R5 ;  /* 0x000000ffff0a7224 */ /* 0x000fe400078e0005 */
[----:B------:R-:W-:Y:S01]  /*1400*/  IMAD R12, R26, R6, R12 ;  /* 0x000000061a0c7224 */ /* 0x000fe200078e020c */
[----:B------:R-:W-:Y:S01]  /*1410*/  IADD3 R6, R0, 0xd0, RZ ;  /* 0x000000d000067810 */ /* 0x000fe20007ffe0ff */
[----:B------:R-:W-:Y:S01]  /*1420*/  @!P6 IMAD.MOV R10, RZ, RZ, -R10 ;  /* 0x000000ffff0ae224 */ /* 0x000fe200078e0a0a */
[----:B------:R-:W-:Y:S01]  /*1430*/  ISETP.GT.U32.AND P6, PT, R26, R13, PT ;  /* 0x0000000d1a00720c */ /* 0x000fe20003fc4070 */
[----:B------:R-:W-:Y:S01]  /*1440*/  @!P5 IMAD.IADD R4, R4, 0x1, -R26 ;  /* 0x000000010404d824 */ /* 0x000fe200078e0a1a */
[----:B------:R-:W-:-:S02]  /*1450*/  ISETP.GT.U32.AND P5, PT, R26, R12, PT ;  /* 0x0000000c1a00720c */ /* 0x000fc40003fa4070 */
[----:B------:R0:W-:Y:S01]  /*1460*/  STL [R1+0xac], R10 ;  /* 0x0000ac0a01007387 */ /* 0x0001e20000100800 */
[----:B------:R-:W-:Y:S01]  /*1470*/  @!P3 IMAD.IADD R3, R3, 0x1, -R26 ;  /* 0x000000010303b824 */ /* 0x000fe200078e0a1a */
[----:B------:R-:W-:Y:S01]  /*1480*/  ISETP.GE.AND P3, PT, R9, RZ, PT ;  /* 0x000000ff0900720c */ /* 0x000fe20003f66270 */
[----:B------:R-:W-:Y:S01]  /*1490*/  IMAD.MOV.U32 R15, RZ, RZ, R4 ;  /* 0x000000ffff0f7224 */ /* 0x000fe200078e0004 */
[----:B------:R-:W-:Y:S01]  /*14a0*/  IABS R9, R7 ;  /* 0x0000000700097213 */ /* 0x000fe20000000000 */
[----:B------:R-:W-:Y:S01]  /*14b0*/  @!P0 IMAD.MOV R3, RZ, RZ, -R3 ;  /* 0x000000ffff038224 */ /* 0x000fe200078e0a03 */
[----:B------:R-:W-:Y:S01]  /*14c0*/  IADD3 R7, R0, 0xc8, RZ ;  /* 0x000000c800077810 */ /* 0x000fe20007ffe0ff */
[----:B------:R-:W-:Y:S01]  /*14d0*/  @!P4 IMAD.MOV R15, RZ, RZ, -R15 ;  /* 0x000000ffff0fc224 */ /* 0x000fe200078e0a0f */
[----:B------:R-:W-:Y:S01]  /*14e0*/  ISETP.GE.AND P0, PT, R6, RZ, PT ;  /* 0x000000ff0600720c */ /* 0x000fe20003f06270 */
[----:B------:R-:W-:Y:S01]  /*14f0*/  @!P6 IMAD.IADD R13, R13, 0x1, -R26 ;  /* 0x000000010d0de824 */ /* 0x000fe200078e0a1a */
[----:B------:R1:W-:Y:S01]  /*1500*/  STL [R1+0xa8], R3 ;  /* 0x0000a80301007387 */ /* 0x0003e20000100800 */
[----:B------:R-:W-:Y:S01]  /*1510*/  IMAD.HI.U32 R5, R2, R9, RZ ;  /* 0x0000000902057227 */ /* 0x000fe200078e00ff */
[----:B0-----:R-:W-:-:S02]  /*1520*/  IABS R10, R7 ;  /* 0x00000007000a7213 */ /* 0x001fc40000000000 */
[----:B------:R-:W-:Y:S01]  /*1530*/  IABS R6, R6 ;  /* 0x0000000600067213 */ /* 0x000fe20000000000 */
[----:B------:R-:W-:Y:S01]  /*1540*/  @!P5 IMAD.IADD R12, R12, 0x1, -R26 ;  /* 0x000000010c0cd824 */ /* 0x000fe200078e0a1a */
[----:B------:R-:W-:Y:S01]  /*1550*/  ISETP.GT.U32.AND P5, PT, R26, R13, PT ;  /* 0x0000000d1a00720c */ /* 0x000fe20003fa4070 */
[----:B------:R-:W-:Y:S01]  /*1560*/  IMAD.MOV R5, RZ, RZ, -R5 ;  /* 0x000000ffff057224 */ /* 0x000fe200078e0a05 */
[----:B------:R0:W-:Y:S01]  /*1570*/  STL [R1+0xa4], R15 ;  /* 0x0000a40f01007387 */ /* 0x0001e20000100800 */
[----:B------:R-:W-:Y:S01]  /*1580*/  IMAD.HI.U32 R4, R2, R10, RZ ;  /* 0x0000000a02047227 */ /* 0x000fe200078e00ff */
[----:B-1----:R-:W-:Y:S02]  /*1590*/  IADD3 R3, R0, 0xcc, RZ ;  /* 0x000000cc00037810 */ /* 0x002fe40007ffe0ff */
[C---:B------:R-:W-:Y:S01]  /*15a0*/  ISETP.GT.U32.AND P4, PT, R26.reuse, R12, PT ;  /* 0x0000000c1a00720c */ /* 0x040fe20003f84070 */
[----:B------:R-:W-:Y:S01]  /*15b0*/  IMAD R9, R26, R5, R9 ;  /* 0x000000051a097224 */ /* 0x000fe200078e0209 */
[----:B------:R-:W-:Y:S01]  /*15c0*/  IABS R11, R3 ;  /* 0x00000003000b7213 */ /* 0x000fe20000000000 */
[----:B------:R-:W-:Y:S01]  /*15d0*/  IMAD.MOV R4, RZ, RZ, -R4 ;  /* 0x000000ffff047224 */ /* 0x000fe200078e0a04 */
[----:B------:R-:W-:Y:S01]  /*15e0*/  IADD3 R5, R0, 0xc4, RZ ;  /* 0x000000c400057810 */ /* 0x000fe20007ffe0ff */
[----:B------:R-:W-:Y:S01]  /*15f0*/  IMAD.HI.U32 R8, R2, R6, RZ ;  /* 0x0000000602087227 */ /* 0x000fe200078e00ff */
[----:B------:R-:W-:-:S03]  /*1600*/  ISETP.GT.U32.AND P6, PT, R26, R9, PT ;  /* 0x000000091a00720c */ /* 0x000fc60003fc4070 */
[----:B------:R-:W-:-:S04]  /*1610*/  IMAD.HI.U32 R14, R2, R11, RZ ;  /* 0x0000000b020e7227 */ /* 0x000fc800078e00ff */
[----:B------:R-:W-:Y:S02]  /*1620*/  IMAD.MOV R14, RZ, RZ, -R14 ;  /* 0x000000ffff0e7224 */ /* 0x000fe400078e0a0e */
[----:B------:R-:W-:Y:S02]  /*1630*/  @!P5 IMAD.IADD R13, R13, 0x1, -R26 ;  /* 0x000000010d0dd824 */ /* 0x000fe400078e0a1a */
[----:B------:R-:W-:Y:S02]  /*1640*/  IMAD R11, R26, R14, R11 ;  /* 0x0000000e1a0b7224 */ /* 0x000fe400078e020b */
[----:B0-----:R-:W-:Y:S01]  /*1650*/  IMAD.MOV.U32 R15, RZ, RZ, R13 ;  /* 0x000000ffff0f7224 */ /* 0x001fe200078e000d */
[----:B------:R-:W-:Y:S01]  /*1660*/  IADD3 R13, R0, 0xc0, RZ ;  /* 0x000000c0000d7810 */ /* 0x000fe20007ffe0ff */
[C---:B------:R-:W-:Y:S02]  /*1670*/  IMAD R10, R26.reuse, R4, R10 ;  /* 0x000000041a0a7224 */ /* 0x040fe400078e020a */
[----:B------:R-:W-:Y:S01]  /*1680*/  @!P2 IMAD.MOV R15, RZ, RZ, -R15 ;  /* 0x000000ffff0fa224 */ /* 0x000fe200078e0a0f */
[----:B------:R-:W-:Y:S01]  /*1690*/  ISETP.GT.U32.AND P2, PT, R26, R11, PT ;  /* 0x0000000b1a00720c */ /* 0x000fe20003f44070 */
[----:B------:R-:W-:Y:S01]  /*16a0*/  IMAD.MOV R8, RZ, RZ, -R8 ;  /* 0x000000ffff087224 */ /* 0x000fe200078e0a08 */
[----:B------:R-:W-:Y:S01]  /*16b0*/  IABS R4, R13 ;  /* 0x0000000d00047213 */ /* 0x000fe20000000000 */
[--C-:B------:R-:W-:Y:S01]  /*16c0*/  @!P6 IMAD.IADD R9, R9, 0x1, -R26.reuse ;  /* 0x000000010909e824 */ /* 0x100fe200078e0a1a */
[----:B------:R0:W-:Y:S01]  /*16d0*/  STL [R1+0x9c], R15 ;  /* 0x00009c0f01007387 */ /* 0x0001e20000100800 */
[----:B------:R-:W-:Y:S01]  /*16e0*/  @!P4 IMAD.IADD R12, R12, 0x1, -R26 ;  /* 0x000000010c0cc824 */ /* 0x000fe200078e0a1a */
[C---:B------:R-:W-:Y:S01]  /*16f0*/  ISETP.GT.U32.AND P4, PT, R26.reuse, R10, PT ;  /* 0x0000000a1a00720c */ /* 0x040fe20003f84070 */
[C---:B------:R-:W-:Y:S01]  /*1700*/  IMAD R6, R26.reuse, R8, R6 ;  /* 0x000000081a067224 */ /* 0x040fe200078e0206 */
[----:B------:R-:W-:-:S02]  /*1710*/  ISETP.GT.U32.AND P6, PT, R26, R9, PT ;  /* 0x000000091a00720c */ /* 0x000fc40003fc4070 */
[----:B------:R-:W-:Y:S02]  /*1720*/  IABS R8, R5 ;  /* 0x0000000500087213 */ /* 0x000fe40000000000 */
[----:B------:R-:W-:Y:S01]  /*1730*/  ISETP.GT.U32.AND P5, PT, R26, R6, PT ;  /* 0x000000061a00720c */ /* 0x000fe20003fa4070 */
[----:B------:R-:W-:Y:S02]  /*1740*/  @!P2 IMAD.IADD R11, R11, 0x1, -R26 ;  /* 0x000000010b0ba824 */ /* 0x000fe400078e0a1a */
[----:B0-----:R-:W-:Y:S02]  /*1750*/  IMAD.MOV.U32 R15, RZ, RZ, R12 ;  /* 0x000000ffff0f7224 */ /* 0x001fe400078e000c */
[----:B------:R-:W-:-:S04]  /*1760*/  IMAD.HI.U32 R12, R2, R4, RZ ;  /* 0x00000004020c7227 */ /* 0x000fc800078e00ff */
[--C-:B------:R-:W-:Y:S01]  /*1770*/  @!P4 IMAD.IADD R10, R10, 0x1, -R26.reuse ;  /* 0x000000010a0ac824 */ /* 0x100fe200078e0a1a */
[----:B------:R-:W-:Y:S01]  /*1780*/  ISETP.GT.U32.AND P4, PT, R26, R11, PT ;  /* 0x0000000b1a00720c */ /* 0x000fe20003f84070 */
[----:B------:R-:W-:Y:S01]  /*1790*/  @!P6 IMAD.IADD R9, R9, 0x1, -R26 ;  /* 0x000000010909e824 */ /* 0x000fe200078e0a1a */
[----:B------:R-:W-:Y:S01]  /*17a0*/  ISETP.GE.AND P6, PT, R3, RZ, PT ;  /* 0x000000ff0300720c */ /* 0x000fe20003fc6270 */
[----:B------:R-:W-:Y:S01]  /*17b0*/  IMAD.HI.U32 R14, R2, R8, RZ ;  /* 0x00000008020e7227 */ /* 0x000fe200078e00ff */
[----:B------:R-:W-:-:S03]  /*17c0*/  IADD3 R3, R0, 0xbc, RZ ;  /* 0x000000bc00037810 */ /* 0x000fc60007ffe0ff */
[----:B------:R-:W-:Y:S01]  /*17d0*/  @!P5 IMAD.IADD R6, R6, 0x1, -R26 ;  /* 0x000000010606d824 */ /* 0x000fe200078e0a1a */
[----:B------:R-:W-:Y:S01]  /*17e0*/  ISETP.GE.AND P5, PT, R7, RZ, PT ;  /* 0x000000ff0700720c */ /* 0x000fe20003fa6270 */
[----:B------:R-:W-:Y:S01]  /*17f0*/  IMAD.MOV R12, RZ, RZ, -R12 ;  /* 0x000000ffff0c7224 */ /* 0x000fe200078e0a0c */
[----:B------:R-:W-:Y:S01]  /*1800*/  IABS R7, R3 ;  /* 0x0000000300077213 */ /* 0x000fe20000000000 */
[----:B------:R-:W-:Y:S01]  /*1810*/  IMAD.MOV R14, RZ, RZ, -R14 ;  /* 0x000000ffff0e7224 */ /* 0x000fe200078e0a0e */
[C---:B------:R-:W-:Y:S01]  /*1820*/  ISETP.GT.U32.AND P2, PT, R26.reuse, R6, PT ;  /* 0x000000061a00720c */ /* 0x040fe20003f44070 */
[----:B------:R-:W-:Y:S02]  /*1830*/  IMAD R4, R26, R12, R4 ;  /* 0x0000000c1a047224 */ /* 0x000fe400078e0204 */
[----:B------:R-:W-:-:S04]  /*1840*/  IMAD.HI.U32 R12, R2, R7, RZ ;  /* 0x00000007020c7227 */ /* 0x000fc800078e00ff */
[C---:B------:R-:W-:Y:S02]  /*1850*/  IMAD R8, R26.reuse, R14, R8 ;  /* 0x0000000e1a087224 */ /* 0x040fe400078e0208 */
[----:B------:R-:W-:Y:S01]  /*1860*/  @!P4 IMAD.IADD R11, R11, 0x1, -R26 ;  /* 0x000000010b0bc824 */ /* 0x000fe200078e0a1a */
[----:B------:R-:W-:Y:S01]  /*1870*/  ISETP.GT.U32.AND P4, PT, R26, R4, PT ;  /* 0x000000041a00720c */ /* 0x000fe20003f84070 */
[----:B------:R-:W-:Y:S01]  /*1880*/  IMAD.MOV.U32 R14, RZ, RZ, R9 ;  /* 0x000000ffff0e7224 */ /* 0x000fe200078e0009 */
[----:B------:R-:W-:Y:S01]  /*1890*/  IADD3 R9, R0, 0xb8, RZ ;  /* 0x000000b800097810 */ /* 0x000fe20007ffe0ff */
[----:B------:R-:W-:Y:S02]  /*18a0*/  IMAD.MOV R12, RZ, RZ, -R12 ;  /* 0x000000ffff0c7224 */ /* 0x000fe400078e0a0c */
[----:B------:R-:W-:Y:S01]  /*18b0*/  @!P1 IMAD.MOV R14, RZ, RZ, -R14 ;  /* 0x000000ffff0e9224 */ /* 0x000fe200078e0a0e */
[C---:B------:R-:W-:Y:S01]  /*18c0*/  ISETP.GT.U32.AND P1, PT, R26.reuse, R8, PT ;  /* 0x000000081a00720c */ /* 0x040fe20003f24070 */
[----:B------:R-:W-:Y:S01]  /*18d0*/  IMAD R7, R26, R12, R7 ;  /* 0x0000000c1a077224 */ /* 0x000fe200078e0207 */
[----:B------:R-:W-:Y:S01]  /*18e0*/  IADD3 R12, R0, 0xa0, RZ ;  /* 0x000000a0000c7810 */ /* 0x000fe20007ffe0ff */
[----:B------:R-:W-:-:S02]  /*18f0*/  @!P6 IMAD.MOV R11, RZ, RZ, -R11 ;  /* 0x000000ffff0be224 */ /* 0x000fc400078e0a0b */
[----:B------:R-:W-:Y:S01]  /*1900*/  @!P3 IMAD.MOV R15, RZ, RZ, -R15 ;  /* 0x000000ffff0fb224 */ /* 0x000fe200078e0a0f */
[----:B------:R-:W-:Y:S01]  /*1910*/  ISETP.GT.U32.AND P6, PT, R26, R7, PT ;  /* 0x000000071a00720c */ /* 0x000fe20003fc4070 */
[--C-:B------:R-:W-:Y:S01]  /*1920*/  @!P2 IMAD.IADD R6, R6, 0x1, -R26.reuse ;  /* 0x000000010606a824 */ /* 0x100fe200078e0a1a */
[----:B------:R-:W-:Y:S01]  /*1930*/  ISETP.GE.AND P2, PT, R5, RZ, PT ;  /* 0x000000ff0500720c */ /* 0x000fe20003f46270 */
[--C-:B------:R-:W-:Y:S01]  /*1940*/  @!P4 IMAD.IADD R4, R4, 0x1, -R26.reuse ;  /* 0x000000010404c824 */ /* 0x100fe200078e0a1a */
[----:B------:R-:W-:Y:S01]  /*1950*/  IABS R5, R9 ;  /* 0x0000000900057213 */ /* 0x000fe20000000000 */
[----:B------:R-:W-:Y:S01]  /*1960*/  STL [R1+0x98], R15 ;  /* 0x0000980f01007387 */ /* 0x000fe20000100800 */
[----:B------:R-:W-:Y:S01]  /*1970*/  ISETP.GT.U32.AND P3, PT, R26, R10, PT ;  /* 0x0000000a1a00720c */ /* 0x000fe20003f64070 */
[----:B------:R-:W-:Y:S01]  /*1980*/  @!P1 IMAD.IADD R8, R8, 0x1, -R26 ;  /* 0x0000000108089824 */ /* 0x000fe200078e0a1a */
[----:B------:R-:W-:Y:S01]  /*1990*/  ISETP.GT.U32.AND P4, PT, R26, R4, PT ;  /* 0x000000041a00720c */ /* 0x000fe20003f84070 */
[----:B------:R0:W-:Y:S01]  /*19a0*/  STL [R1+0x94], R14 ;  /* 0x0000940e01007387 */ /* 0x0001e20000100800 */
[----:B------:R-:W-:-:S02]  /*19b0*/  ISETP.GE.AND P1, PT, R3, RZ, PT ;  /* 0x000000ff0300720c */ /* 0x000fc40003f26270 */
[----:B------:R-:W-:Y:S01]  /*19c0*/  IADD3 R3, R0, 0xb4, RZ ;  /* 0x000000b400037810 */ /* 0x000fe20007ffe0ff */
[----:B------:R-:W-:-:S03]  /*19d0*/  @!P6 IMAD.IADD R7, R7, 0x1, -R26 ;  /* 0x000000010707e824 */ /* 0x000fc600078e0a1a */
[----:B------:R-:W-:Y:S02]  /*19e0*/  IABS R16, R3 ;  /* 0x0000000300107213 */ /* 0x000fe40000000000 */
[----:B------:R-:W-:Y:S01]  /*19f0*/  ISETP.GT.U32.AND P6, PT, R26, R7, PT ;  /* 0x000000071a00720c */ /* 0x000fe20003fc4070 */
[----:B0-----:R-:W-:Y:S02]  /*1a00*/  IMAD.MOV.U32 R14, RZ, RZ, R6 ;  /* 0x000000ffff0e7224 */ /* 0x001fe400078e0006 */
[----:B------:R-:W-:-:S04]  /*1a10*/  IMAD.HI.U32 R6, R2, R5, RZ ;  /* 0x0000000502067227 */ /* 0x000fc800078e00ff */
[----:B------:R-:W-:Y:S01]  /*1a20*/  @!P0 IMAD.MOV R14, RZ, RZ, -R14 ;  /* 0x000000ffff0e8224 */ /* 0x000fe200078e0a0e */
[----:B------:R-:W-:Y:S01]  /*1a30*/  ISETP.GT.U32.AND P0, PT, R26, R8, PT ;  /* 0x000000081a00720c */ /* 0x000fe20003f04070 */
[----:B------:R-:W-:Y:S02]  /*1a40*/  IMAD.MOV R6, RZ, RZ, -R6 ;  /* 0x000000ffff067224 */ /* 0x000fe400078e0a06 */
[--C-:B------:R-:W-:Y:S01]  /*1a50*/  @!P4 IMAD.IADD R4, R4, 0x1, -R26.reuse ;  /* 0x000000010404c824 */ /* 0x100fe200078e0a1a */
[----:B------:R-:W-:Y:S01]  /*1a60*/  STL [R1+0x90], R14 ;  /* 0x0000900e01007387 */ /* 0x000fe20000100800 */
[----:B------:R-:W-:Y:S01]  /*1a70*/  IMAD R5, R26, R6, R5 ;  /* 0x000000061a057224 */ /* 0x000fe200078e0205 */
[----:B------:R-:W-:Y:S01]  /*1a80*/  IADD3 R6, R0, 0xb0, RZ ;  /* 0x000000b000067810 */ /* 0x000fe20007ffe0ff */
[----:B------:R-:W-:Y:S01]  /*1a90*/  @!P3 IMAD.IADD R10, R10, 0x1, -R26 ;  /* 0x000000010a0ab824 */ /* 0x000fe200078e0a1a */
[----:B------:R-:W-:Y:S01]  /*1aa0*/  ISETP.GE.AND P3, PT, R13, RZ, PT ;  /* 0x000000ff0d00720c */ /* 0x000fe20003f66270 */
[----:B------:R0:W-:Y:S01]  /*1ab0*/  STL [R1+0x8c], R11 ;  /* 0x00008c0b01007387 */ /* 0x0001e20000100800 */
[----:B------:R-:W-:Y:S01]  /*1ac0*/  ISETP.GT.U32.AND P4, PT, R26, R5, PT ;  /* 0x000000051a00720c */ /* 0x000fe20003f84070 */
[----:B------:R-:W-:Y:S01]  /*1ad0*/  @!P5 IMAD.MOV R10, RZ, RZ, -R10 ;  /* 0x000000ffff0ad224 */ /* 0x000fe200078e0a0a */
[----:B------:R-:W-:Y:S01]  /*1ae0*/  ISETP.GE.AND P5, PT, R9, RZ, PT ;  /* 0x000000ff0900720c */ /* 0x000fe20003fa6270 */
[----:B------:R-:W-:Y:S01]  /*1af0*/  @!P0 IMAD.IADD R8, R8, 0x1, -R26 ;  /* 0x0000000108088824 */ /* 0x000fe200078e0a1a */
[----:B------:R-:W-:Y:S01]  /*1b00*/  ISETP.GE.AND P0, PT, R3, RZ, PT ;  /* 0x000000ff0300720c */ /* 0x000fe20003f06270 */
[----:B------:R-:W-:Y:S01]  /*1b10*/  IMAD.HI.U32 R3, R2, R16, RZ ;  /* 0x0000001002037227 */ /* 0x000fe200078e00ff */
[----:B------:R1:W-:Y:S01]  /*1b20*/  STL [R1+0x84], R10 ;  /* 0x0000840a01007387 */ /* 0x0003e20000100800 */
[----:B------:R-:W-:-:S02]  /*1b30*/  IADD3 R9, R0, 0x9c, RZ ;  /* 0x0000009c00097810 */ /* 0x000fc40007ffe0ff */
[----:B------:R-:W-:Y:S01]  /*1b40*/  IMAD.MOV R3, RZ, RZ, -R3 ;  /* 0x000000ffff037224 */ /* 0x000fe200078e0a03 */
[----:B0-----:R-:W-:Y:S01]  /*1b50*/  IADD3 R11, R0, 0xac, RZ ;  /* 0x000000ac000b7810 */ /* 0x001fe20007ffe0ff */
[--C-:B------:R-:W-:Y:S01]  /*1b60*/  @!P6 IMAD.IADD R7, R7, 0x1, -R26.reuse ;  /* 0x000000010707e824 */ /* 0x100fe200078e0a1a */
[----:B------:R-:W-:Y:S01]  /*1b70*/  IABS R13, R9 ;  /* 0x00000009000d7213 */ /* 0x000fe20000000000 */
[----:B------:R-:W-:Y:S02]  /*1b80*/  @!P4 IMAD.IADD R5, R5, 0x1, -R26 ;  /* 0x000000010505c824 */ /* 0x000fe400078e0a1a */
[C---:B------:R-:W-:Y:S02]  /*1b90*/  IMAD R16, R26.reuse, R3, R16 ;  /* 0x000000031a107224 */ /* 0x040fe400078e0210 */
[----:B-1----:R-:W-:Y:S01]  /*1ba0*/  IMAD.MOV.U32 R10, RZ, RZ, R8 ;  /* 0x000000ffff0a7224 */ /* 0x002fe200078e0008 */
[----:B------:R-:W-:Y:S01]  /*1bb0*/  ISETP.GT.U32.AND P4, PT, R26, R5, PT ;  /* 0x000000051a00720c */ /* 0x000fe20003f84070 */
[----:B------:R-:W-:-:S02]  /*1bc0*/  IMAD.MOV.U32 R8, RZ, RZ, R7 ;  /* 0x000000ffff087224 */ /* 0x000fc400078e0007 */
[----:B------:R-:W-:Y:S01]  /*1bd0*/  @!P2 IMAD.MOV R10, RZ, RZ, -R10 ;  /* 0x000000ffff0aa224 */ /* 0x000fe200078e0a0a */
[----:B------:R-:W-:Y:S01]  /*1be0*/  ISETP.GE.AND P2, PT, R6, RZ, PT ;  /* 0x000000ff0600720c */ /* 0x000fe20003f46270 */
[----:B------:R-:W-:Y:S01]  /*1bf0*/  @!P3 IMAD.MOV R4, RZ, RZ, -R4 ;  /* 0x000000ffff04b224 */ /* 0x000fe200078e0a04 */
[----:B------:R-:W-:Y:S01]  /*1c00*/  IABS R6, R6 ;  /* 0x0000000600067213 */ /* 0x000fe20000000000 */
[----:B------:R-:W-:Y:S01]  /*1c10*/  @!P1 IMAD.MOV R8, RZ, RZ, -R8 ;  /* 0x000000ffff089224 */ /* 0x000fe200078e0a08 */
[----:B------:R-:W-:Y:S01]  /*1c20*/  ISETP.GT.U32.AND P1, PT, R26, R16, PT ;  /* 0x000000101a00720c */ /* 0x000fe20003f24070 */
[----:B------:R0:W-:Y:S01]  /*1c30*/  STL [R1+0x80], R10 ;  /* 0x0000800a01007387 */ /* 0x0001e20000100800 */
[----:B------:R-:W-:Y:S02]  /*1c40*/  ISETP.GE.AND P3, PT, R11, RZ, PT ;  /* 0x000000ff0b00720c */ /* 0x000fe40003f66270 */
[----:B------:R-:W-:Y:S01]  /*1c50*/  IABS R11, R11 ;  /* 0x0000000b000b7213 */ /* 0x000fe20000000000 */
[----:B------:R1:W-:Y:S01]  /*1c60*/  STL [R1+0x78], R4 ;  /* 0x0000780401007387 */ /* 0x0003e20000100800 */
[----:B------:R-:W-:-:S03]  /*1c70*/  @!P4 IMAD.IADD R5, R5, 0x1, -R26 ;  /* 0x000000010505c824 */ /* 0x000fc600078e0a1a */
[----:B------:R-:W-:Y:S01]  /*1c80*/  IMAD.HI.U32 R3, R2, R11, RZ ;  /* 0x0000000b02037227 */ /* 0x000fe200078e00ff */
[----:B------:R2:W-:Y:S01]  /*1c90*/  STL [R1+0x68], R8 ;  /* 0x0000680801007387 */ /* 0x0005e20000100800 */
[----:B0-----:R-:W-:Y:S02]  /*1ca0*/  IADD3 R10, R0, 0xa8, RZ ;  /* 0x000000a8000a7810 */ /* 0x001fe40007ffe0ff */
[----:B------:R-:W-:Y:S02]  /*1cb0*/  IMAD.MOV R3, RZ, RZ, -R3 ;  /* 0x000000ffff037224 */ /* 0x000fe400078e0a03 */
[----:B-1----:R-:W-:Y:S01]  /*1cc0*/  IMAD.HI.U32 R4, R2, R6, RZ ;  /* 0x0000000602047227 */ /* 0x002fe200078e00ff */
[----:B------:R-:W-:Y:S02]  /*1cd0*/  ISETP.GE.AND P6, PT, R10, RZ, PT ;  /* 0x000000ff0a00720c */ /* 0x000fe40003fc6270 */
[----:B------:R-:W-:Y:S01]  /*1ce0*/  IABS R10, R10 ;  /* 0x0000000a000a7213 */ /* 0x000fe20000000000 */
[----:B------:R-:W-:-:S02]  /*1cf0*/  IMAD.MOV R4, RZ, RZ, -R4 ;  /* 0x000000ffff047224 */ /* 0x000fc400078e0a04 */
[----:B------:R-:W-:Y:S02]  /*1d00*/  @!P1 IMAD.IADD R16, R16, 0x1, -R26 ;  /* 0x0000000110109824 */ /* 0x000fe400078e0a1a */
[C---:B------:R-:W-:Y:S02]  /*1d10*/  IMAD R6, R26.reuse, R4, R6 ;  /* 0x000000041a067224 */ /* 0x040fe400078e0206 */
[C---:B------:R-:W-:Y:S01]  /*1d20*/  IMAD R11, R26.reuse, R3, R11 ;  /* 0x000000031a0b7224 */ /* 0x040fe200078e020b */
[C---:B------:R-:W-:Y:S01]  /*1d30*/  ISETP.GT.U32.AND P1, PT, R26.reuse, R16, PT ;  /* 0x000000101a00720c */ /* 0x040fe20003f24070 */
[----:B--2---:R-:W-:Y:S01]  /*1d40*/  IMAD.MOV.U32 R8, RZ, RZ, R5 ;  /* 0x000000ffff087224 */ /* 0x004fe200078e0005 */
[----:B------:R-:W-:Y:S01]  /*1d50*/  ISETP.GT.U32.AND P4, PT, R26, R6, PT ;  /* 0x000000061a00720c */ /* 0x000fe20003f84070 */
[----:B------:R-:W-:Y:S01]  /*1d60*/  IMAD.HI.U32 R4, R2, R10, RZ ;  /* 0x0000000a02047227 */ /* 0x000fe200078e00ff */
[----:B------:R-:W-:-:S03]  /*1d70*/  IADD3 R3, R0, 0xa4, RZ ;  /* 0x000000a400037810 */ /* 0x000fc60007ffe0ff */
[----:B------:R-:W-:Y:S01]  /*1d80*/  @!P5 IMAD.MOV R8, RZ, RZ, -R8 ;  /* 0x000000ffff08d224 */ /* 0x000fe200078e0a08 */
[C---:B------:R-:W-:Y:S01]  /*1d90*/  ISETP.GT.U32.AND P5, PT, R26.reuse, R11, PT ;  /* 0x0000000b1a00720c */ /* 0x040fe20003fa4070 */
[----:B------:R-:W-:Y:S01]  /*1da0*/  IMAD.MOV R4, RZ, RZ, -R4 ;  /* 0x000000ffff047224 */ /* 0x000fe200078e0a04 */
[----:B------:R-:W-:Y:S02]  /*1db0*/  IABS R7, R3 ;  /* 0x0000000300077213 */ /* 0x000fe40000000000 */
[----:B------:R0:W-:Y:S01]  /*1dc0*/  STL [R1+0x64], R8 ;  /* 0x0000640801007387 */ /* 0x0001e20000100800 */
[----:B------:R-:W-:Y:S01]  /*1dd0*/  IMAD R10, R26, R4, R10 ;  /* 0x000000041a0a7224 */ /* 0x000fe200078e020a */
[----:B------:R-:W-:Y:S01]  /*1de0*/  IADD3 R4, R0, 0x98, RZ ;  /* 0x0000009800047810 */ /* 0x000fe20007ffe0ff */
[--C-:B------:R-:W-:Y:S02]  /*1df0*/  @!P4 IMAD.IADD R6, R6, 0x1, -R26.reuse ;  /* 0x000000010606c824 */ /* 0x100fe400078e0a1a */
[----:B------:R-:W-:Y:S01]  /*1e00*/  @!P1 IMAD.IADD R16, R16, 0x1, -R26 ;  /* 0x0000000110109824 */ /* 0x000fe200078e0a1a */
[----:B------:R-:W-:Y:S01]  /*1e10*/  ISETP.GT.U32.AND P1, PT, R26, R10, PT ;  /* 0x0000000a1a00720c */ /* 0x000fe20003f24070 */
[----:B------:R-:W-:Y:S01]  /*1e20*/  IMAD.HI.U32 R15, R2, R7, RZ ;  /* 0x00000007020f7227 */ /* 0x000fe200078e00ff */
[----:B------:R-:W-:-:S02]  /*1e30*/  ISETP.GT.U32.AND P4, PT, R26, R6, PT ;  /* 0x000000061a00720c */ /* 0x000fc40003f84070 */
[----:B0-----:R-:W-:Y:S01]  /*1e40*/  IABS R8, R12 ;  /* 0x0000000c00087213 */ /* 0x001fe20000000000 */
[----:B------:R-:W-:Y:S01]  /*1e50*/  @!P5 IMAD.IADD R11, R11, 0x1, -R26 ;  /* 0x000000010b0bd824 */ /* 0x000fe200078e0a1a */
[----:B------:R-:W-:Y:S01]  /*1e60*/  IABS R5, R4 ;  /* 0x0000000400057213 */ /* 0x000fe20000000000 */
[----:B------:R-:W-:Y:S02]  /*1e70*/  IMAD.MOV R15, RZ, RZ, -R15 ;  /* 0x000000ffff0f7224 */ /* 0x000fe400078e0a0f */
[----:B------:R-:W-:Y:S01]  /*1e80*/  IMAD.HI.U32 R14, R2, R8, RZ ;  /* 0x00000008020e7227 */ /* 0x000fe200078e00ff */
[----:B------:R-:W-:-:S03]  /*1e90*/  ISETP.GT.U32.AND P5, PT, R26, R11, PT ;  /* 0x0000000b1a00720c */ /* 0x000fc60003fa4070 */
[----:B------:R-:W-:Y:S02]  /*1ea0*/  IMAD R7, R26, R15, R7 ;  /* 0x0000000f1a077224 */ /* 0x000fe400078e0207 */
[----:B------:R-:W-:Y:S02]  /*1eb0*/  IMAD.MOV R14, RZ, RZ, -R14 ;  /* 0x000000ffff0e7224 */ /* 0x000fe400078e0a0e */
[----:B------:R-:W-:Y:S02]  /*1ec0*/  IMAD.MOV.U32 R17, RZ, RZ, R16 ;  /* 0x000000ffff117224 */ /* 0x000fe400078e0010 */
[--C-:B------:R-:W-:Y:S01]  /*1ed0*/  @!P1 IMAD.IADD R10, R10, 0x1, -R26.reuse ;  /* 0x000000010a0a9824 */ /* 0x100fe200078e0a1a */
[----:B------:R-:W-:Y:S01]  /*1ee0*/  ISETP.GE.AND P1, PT, R3, RZ, PT ;  /* 0x000000ff0300720c */ /* 0x000fe20003f26270 */
[----:B------:R-:W-:Y:S01]  /*1ef0*/  @!P4 IMAD.IADD R6, R6, 0x1, -R26 ;  /* 0x000000010606c824 */ /* 0x000fe200078e0a1a */
[C---:B------:R-:W-:Y:S01]  /*1f00*/  ISETP.GT.U32.AND P4, PT, R26.reuse, R7, PT ;  /* 0x000000071a00720c */ /* 0x040fe20003f84070 */
[----:B------:R-:W-:-:S02]  /*1f10*/  IMAD R8, R26, R14, R8 ;  /* 0x0000000e1a087224 */ /* 0x000fc400078e0208 */
[----:B------:R-:W-:Y:S01]  /*1f20*/  @!P0 IMAD.MOV R17, RZ, RZ, -R17 ;  /* 0x000000ffff118224 */ /* 0x000fe200078e0a11 */
[C---:B------:R-:W-:Y:S01]  /*1f30*/  ISETP.GT.U32.AND P0, PT, R26.reuse, R10, PT ;  /* 0x0000000a1a00720c */ /* 0x040fe20003f04070 */
[--C-:B------:R-:W-:Y:S01]  /*1f40*/  @!P5 IMAD.IADD R11, R11, 0x1, -R26.reuse ;  /* 0x000000010b0bd824 */ /* 0x100fe200078e0a1a */
[----:B------:R-:W-:Y:S01]  /*1f50*/  ISETP.GT.U32.AND P5, PT, R26, R8, PT ;  /* 0x000000081a00720c */ /* 0x000fe20003fa4070 */
[----:B------:R-:W-:Y:S01]  /*1f60*/  IMAD.HI.U32 R15, R2, R5, RZ ;  /* 0x00000005020f7227 */ /* 0x000fe200078e00ff */
[----:B------:R-:W-:Y:S03]  /*1f70*/  STL [R1+0x60], R17 ;  /* 0x0000601101007387 */ /* 0x000fe60000100800 */
[----:B------:R-:W-:Y:S02]  /*1f80*/  IMAD.MOV R15, RZ, RZ, -R15 ;  /* 0x000000ffff0f7224 */ /* 0x000fe400078e0a0f */
[----:B------:R-:W-:Y:S01]  /*1f90*/  @!P4 IMAD.IADD R7, R7, 0x1, -R26 ;  /* 0x000000010707c824 */ /* 0x000fe200078e0a1a */
[----:B------:R-:W-:Y:S01]  /*1fa0*/  ISETP.GE.AND P4, PT, R12, RZ, PT ;  /* 0x000000ff0c00720c */ /* 0x000fe20003f86270 */
[----:B------:R-:W-:-:S04]  /*1fb0*/  IMAD.HI.U32 R14, R2, R13, RZ ;  /* 0x0000000d020e7227 */ /* 0x000fc800078e00ff */
[--C-:B------:R-:W-:Y:S02]  /*1fc0*/  @!P0 IMAD.IADD R10, R10, 0x1, -R26.reuse ;  /* 0x000000010a0a8824 */ /* 0x100fe400078e0a1a */
[----:B------:R-:W-:Y:S01]  /*1fd0*/  @!P5 IMAD.IADD R8, R8, 0x1, -R26 ;  /* 0x000000010808d824 */ /* 0x000fe200078e0a1a */
[C---:B------:R-:W-:Y:S01]  /*1fe0*/  ISETP.GT.U32.AND P5, PT, R26.reuse, R7, PT ;  /* 0x000000071a00720c */ /* 0x040fe20003fa4070 */
[----:B------:R-:W-:Y:S02]  /*1ff0*/  IMAD R5, R26, R15, R5 ;  /* 0x0000000f1a057224 */ /* 0x000fe400078e0205 */
[----:B------:R-:W-:Y:S02]  /*2000*/  IMAD.MOV.U32 R12, RZ, RZ, R10 ;  /* 0x000000ffff0c7224 */ /* 0x000fe400078e000a */
[----:B------:R-:W-:Y:S02]  /*2010*/  IMAD.MOV R14, RZ, RZ, -R14 ;  /* 0x000000ffff0e7224 */ /* 0x000fe400078e0a0e */
[----:B------:R-:W-:Y:S01]  /*2020*/  IMAD.MOV.U32 R16, RZ, RZ, R6 ;  /* 0x000000ffff107224 */ /* 0x000fe200078e0006 */
[----:B------:R-:W-:Y:S01]  /*2030*/  IADD3 R6, R0, 0x94, RZ ;  /* 0x0000009400067810 */ /* 0x000fe20007ffe0ff */
[----:B------:R-:W-:Y:S01]  /*2040*/  @!P6 IMAD.MOV R12, RZ, RZ, -R12 ;  /* 0x000000ffff0ce224 */ /* 0x000fe200078e0a0c */
[C---:B------:R-:W-:Y:S01]  /*2050*/  ISETP.GT.U32.AND P6, PT, R26.reuse, R5, PT ;  /* 0x000000051a00720c */ /* 0x040fe20003fc4070 */
[----:B------:R-:W-:Y:S01]  /*2060*/  IMAD R3, R26, R14, R13 ;  /* 0x0000000e1a037224 */ /* 0x000fe200078e020d */
[----:B------:R-:W-:Y:S01]  /*2070*/  IADD3 R14, R0, 0x7c, RZ ;  /* 0x0000007c000e7810 */ /* 0x000fe20007ffe0ff */
[----:B------:R-:W-:Y:S01]  /*2080*/  @!P2 IMAD.MOV R16, RZ, RZ, -R16 ;  /* 0x000000ffff10a224 */ /* 0x000fe200078e0a10 */
[C---:B------:R-:W-:Y:S01]  /*2090*/  ISETP.GT.U32.AND P2, PT, R26.reuse, R8, PT ;  /* 0x000000081a00720c */ /* 0x040fe20003f44070 */
[----:B------:R-:W-:Y:S01]  /*20a0*/  @!P5 IMAD.IADD R7, R7, 0x1, -R26 ;  /* 0x000000010707d824 */ /* 0x000fe200078e0a1a */
[----:B------:R-:W-:Y:S01]  /*20b0*/  ISETP.GT.U32.AND P0, PT, R26, R3, PT ;  /* 0x000000031a00720c */ /* 0x000fe20003f04070 */
[----:B------:R-:W-:Y:S01]  /*20c0*/  @!P3 IMAD.MOV R11, RZ, RZ, -R11 ;  /* 0x000000ffff0bb224 */ /* 0x000fe200078e0a0b */
[----:B------:R0:W-:Y:S01]  /*20d0*/  STL [R1+0x5c], R16 ;  /* 0x00005c1001007387 */ /* 0x0001e20000100800 */
[----:B------:R-:W-:-:S02]  /*20e0*/  ISETP.GE.AND P5, PT, R4, RZ, PT ;  /* 0x000000ff0400720c */ /* 0x000fc40003fa6270 */
[----:B------:R-:W-:Y:S01]  /*20f0*/  IADD3 R4, R0, 0x90, RZ ;  /* 0x0000009000047810 */ /* 0x000fe20007ffe0ff */
[----:B------:R1:W-:Y:S01]  /*2100*/  STL [R1+0x58], R11 ;  /* 0x0000580b01007387 */ /* 0x0003e20000100800 */
[----:B------:R-:W-:Y:S01]  /*2110*/  ISETP.GE.AND P3, PT, R9, RZ, PT ;  /* 0x000000ff0900720c */ /* 0x000fe20003f66270 */
[--C-:B------:R-:W-:Y:S01]  /*2120*/  @!P6 IMAD.IADD R5, R5, 0x1, -R26.reuse ;  /* 0x000000010505e824 */ /* 0x100fe200078e0a1a */
[----:B------:R-:W-:Y:S01]  /*2130*/  IABS R15, R4 ;  /* 0x00000004000f7213 */ /* 0x000fe20000000000 */
[----:B------:R-:W-:Y:S01]  /*2140*/  STL [R1+0x54], R12 ;  /* 0x0000540c01007387 */ /* 0x000fe20000100800 */
[--C-:B------:R-:W-:Y:S01]  /*2150*/  @!P2 IMAD.IADD R8, R8, 0x1, -R26.reuse ;  /* 0x000000010808a824 */ /* 0x100fe200078e0a1a */
[----:B0-----:R-:W-:Y:S01]  /*2160*/  IABS R16, R6 ;  /* 0x0000000600107213 */ /* 0x001fe20000000000 */
[----:B------:R-:W-:Y:S01]  /*2170*/  @!P0 IMAD.IADD R3, R3, 0x1, -R26 ;  /* 0x0000000103038824 */ /* 0x000fe200078e0a1a */
[----:B------:R-:W-:Y:S01]  /*2180*/  ISETP.GT.U32.AND P6, PT, R26, R5, PT ;  /* 0x000000051a00720c */ /* 0x000fe20003fc4070 */
[----:B------:R-:W-:Y:S01]  /*2190*/  IMAD.MOV.U32 R10, RZ, RZ, R8 ;  /* 0x000000ffff0a7224 */ /* 0x000fe200078e0008 */
[----:B------:R-:W-:Y:S01]  /*21a0*/  ISETP.GE.AND P2, PT, R6, RZ, PT ;  /* 0x000000ff0600720c */ /* 0x000fe20003f46270 */
[----:B------:R-:W-:Y:S01]  /*21b0*/  IMAD.HI.U32 R9, R2, R16, RZ ;  /* 0x0000001002097227 */ /* 0x000fe200078e00ff */
[----:B------:R-:W-:-:S02]  /*21c0*/  ISETP.GT.U32.AND P0, PT, R26, R3, PT ;  /* 0x000000031a00720c */ /* 0x000fc40003f04070 */
[----:B------:R-:W-:Y:S01]  /*21d0*/  IADD3 R6, R0, 0x8c, RZ ;  /* 0x0000008c00067810 */ /* 0x000fe20007ffe0ff */
[----:B------:R-:W-:Y:S02]  /*21e0*/  IMAD.MOV R9, RZ, RZ, -R9 ;  /* 0x000000ffff097224 */ /* 0x000fe400078e0a09 */
[----:B-1----:R-:W-:Y:S01]  /*21f0*/  IMAD.MOV.U32 R11, RZ, RZ, R7 ;  /* 0x000000ffff0b7224 */ /* 0x002fe200078e0007 */
[----:B------:R-:W-:Y:S01]  /*2200*/  IABS R13, R6 ;  /* 0x00000006000d7213 */ /* 0x000fe20000000000 */
[----:B------:R-:W-:-:S04]  /*2210*/  IMAD.HI.U32 R7, R2, R15, RZ ;  /* 0x0000000f02077227 */ /* 0x000fc800078e00ff */
[----:B------:R-:W-:Y:S01]  /*2220*/  IMAD R16, R26, R9, R16 ;  /* 0x000000091a107224 */ /* 0x000fe200078e0210 */
[----:B------:R-:W-:Y:S01]  /*2230*/  IADD3 R9, R0, 0x88, RZ ;  /* 0x0000008800097810 */ /* 0x000fe20007ffe0ff */
[----:B------:R-:W-:Y:S02]  /*2240*/  IMAD.MOV R7, RZ, RZ, -R7 ;  /* 0x000000ffff077224 */ /* 0x000fe400078e0a07 */
[----:B------:R-:W-:Y:S01]  /*2250*/  @!P1 IMAD.MOV R11, RZ, RZ, -R11 ;  /* 0x000000ffff0b9224 */ /* 0x000fe200078e0a0b */
[C---:B------:R-:W-:Y:S01]  /*2260*/  ISETP.GT.U32.AND P1, PT, R26.reuse, R16, PT ;  /* 0x000000101a00720c */ /* 0x040fe20003f24070 */
[C---:B------:R-:W-:Y:S02]  /*2270*/  IMAD R15, R26.reuse, R7, R15 ;  /* 0x000000071a0f7224 */ /* 0x040fe400078e020f */
[----:B------:R-:W-:Y:S01]  /*2280*/  @!P6 IMAD.IADD R5, R5, 0x1, -R26 ;  /* 0x000000010505e824 */ /* 0x000fe200078e0a1a */
[----:B------:R0:W-:Y:S01]  /*2290*/  STL [R1+0x50], R11 ;  /* 0x0000500b01007387 */ /* 0x0001e20000100800 */
[----:B------:R-:W-:Y:S01]  /*22a0*/  @!P4 IMAD.MOV R10, RZ, RZ, -R10 ;  /* 0x000000ffff0ac224 */ /* 0x000fe200078e0a0a */
[----:B------:R-:W-:Y:S01]  /*22b0*/  ISETP.GT.U32.AND P6, PT, R26, R15, PT ;  /* 0x0000000f1a00720c */ /* 0x000fe20003fc4070 */
[--C-:B------:R-:W-:Y:S01]  /*22c0*/  @!P0 IMAD.IADD R3, R3, 0x1, -R26.reuse ;  /* 0x0000000103038824 */ /* 0x100fe200078e0a1a */
[----:B------:R-:W-:Y:S01]  /*22d0*/  ISETP.GE.AND P4, PT, R4, RZ, PT ;  /* 0x000000ff0400720c */ /* 0x000fe20003f86270 */
[----:B------:R-:W-:Y:S01]  /*22e0*/  IMAD.HI.U32 R4, R2, R13, RZ ;  /* 0x0000000d02047227 */ /* 0x000fe200078e00ff */
[----:B------:R-:W-:Y:S01]  /*22f0*/  ISETP.GE.AND P0, PT, R6, RZ, PT ;  /* 0x000000ff0600720c */ /* 0x000fe20003f06270 */
[----:B------:R1:W-:Y:S01]  /*2300*/  STL [R1+0x4c], R10 ;  /* 0x00004c0a01007387 */ /* 0x0003e20000100800 */
[----:B------:R-:W-:Y:S01]  /*2310*/  IADD3 R6, R0, 0x84, RZ ;  /* 0x0000008400067810 */ /* 0x000fe20007ffe0ff */
[----:B------:R-:W-:Y:S01]  /*2320*/  @!P1 IMAD.IADD R16, R16, 0x1, -R26 ;  /* 0x0000000110109824 */ /* 0x000fe200078e0a1a */
[----:B------:R-:W-:Y:S01]  /*2330*/  ISETP.GE.AND P1, PT, R9, RZ, PT ;  /* 0x000000ff0900720c */ /* 0x000fe20003f26270 */
[----:B0-----:R-:W-:Y:S01]  /*2340*/  IMAD.MOV.U32 R11, RZ, RZ, R3 ;  /* 0x000000ffff0b7224 */ /* 0x001fe200078e0003 */
[----:B------:R-:W-:Y:S01]  /*2350*/  IABS R9, R9 ;  /* 0x0000000900097213 */ /* 0x000fe20000000000 */
[----:B------:R-:W-:Y:S01]  /*2360*/  IMAD.MOV R4, RZ, RZ, -R4 ;  /* 0x000000ffff047224 */ /* 0x000fe200078e0a04 */
[----:B------:R-:W-:Y:S01]  /*2370*/  IABS R8, R6 ;  /* 0x0000000600087213 */ /* 0x000fe20000000000 */
[----:B------:R-:W-:-:S02]  /*2380*/  @!P6 IMAD.IADD R15, R15, 0x1, -R26 ;  /* 0x000000010f0fe824 */ /* 0x000fc400078e0a1a */
[----:B------:R-:W-:Y:S01]  /*2390*/  @!P3 IMAD.MOV R11, RZ, RZ, -R11 ;  /* 0x000000ffff0bb224 */ /* 0x000fe200078e0a0b */
[C---:B------:R-:W-:Y:S01]  /*23a0*/  ISETP.GT.U32.AND P3, PT, R26.reuse, R16, PT ;  /* 0x000000101a00720c */ /* 0x040fe20003f64070 */
[C---:B------:R-:W-:Y:S01]  /*23b0*/  IMAD R13, R26.reuse, R4, R13 ;  /* 0x000000041a0d7224 */ /* 0x040fe200078e020d */
[----:B------:R-:W-:Y:S01]  /*23c0*/  ISETP.GT.U32.AND P6, PT, R26, R15, PT ;  /* 0x0000000f1a00720c */ /* 0x000fe20003fc4070 */
[----:B------:R-:W-:Y:S01]  /*23d0*/  IMAD.HI.U32 R4, R2, R9, RZ ;  /* 0x0000000902047227 */ /* 0x000fe200078e00ff */
[----:B-1----:R-:W-:Y:S01]  /*23e0*/  IADD3 R10, R0, 0x80, RZ ;  /* 0x00000080000a7810 */ /* 0x002fe20007ffe0ff */
[----:B------:R0:W-:Y:S02]  /*23f0*/  STL [R1+0x48], R11 ;  /* 0x0000480b01007387 */ /* 0x0001e40000100800 */
[----:B------:R-:W-:Y:S01]  /*2400*/  IMAD.HI.U32 R3, R2, R8, RZ ;  /* 0x0000000802037227 */ /* 0x000fe200078e00ff */
[----:B------:R-:W-:-:S03]  /*2410*/  IABS R7, R10 ;  /* 0x0000000a00077213 */ /* 0x000fc60000000000 */
[----:B------:R-:W-:Y:S02]  /*2420*/  IMAD.MOV R4, RZ, RZ, -R4 ;  /* 0x000000ffff047224 */ /* 0x000fe400078e0a04 */
[----:B------:R-:W-:Y:S02]  /*2430*/  IMAD.MOV R3, RZ, RZ, -R3 ;  /* 0x000000ffff037224 */ /* 0x000fe400078e0a03 */
[----:B------:R-:W-:Y:S01]  /*2440*/  IMAD R9, R26, R4, R9 ;  /* 0x000000041a097224 */ /* 0x000fe200078e0209 */
[----:B------:R-:W-:Y:S01]  /*2450*/  IADD3 R4, R0, 0x74, RZ ;  /* 0x0000007400047810 */ /* 0x000fe20007ffe0ff */
[----:B------:R-:W-:Y:S01]  /*2460*/  IMAD R8, R26, R3, R8 ;  /* 0x000000031a087224 */ /* 0x000fe200078e0208 */
[----:B------:R-:W-:Y:S01]  /*2470*/  IADD3 R3, R0, 0x78, RZ ;  /* 0x0000007800037810 */ /* 0x000fe20007ffe0ff */
[--C-:B------:R-:W-:Y:S01]  /*2480*/  @!P3 IMAD.IADD R16, R16, 0x1, -R26.reuse ;  /* 0x000000011010b824 */ /* 0x100fe200078e0a1a */
[C---:B------:R-:W-:Y:S01]  /*2490*/  ISETP.GT.U32.AND P3, PT, R26.reuse, R9, PT ;  /* 0x000000091a00720c */ /* 0x040fe20003f64070 */
[----:B------:R-:W-:Y:S01]  /*24a0*/  @!P6 IMAD.IADD R15, R15, 0x1, -R26 ;  /* 0x000000010f0fe824 */ /* 0x000fe200078e0a1a */
[C---:B------:R-:W-:Y:S01]  /*24b0*/  ISETP.GT.U32.AND P6, PT, R26.reuse, R8, PT ;  /* 0x000000081a00720c */ /* 0x040fe20003fc4070 */
[----:B------:R-:W-:Y:S01]  /*24c0*/  @!P5 IMAD.MOV R5, RZ, RZ, -R5 ;  /* 0x000000ffff05d224 */ /* 0x000fe200078e0a05 */
[----:B------:R-:W-:Y:S01]  /*24d0*/  ISETP.GT.U32.AND P5, PT, R26, R13, PT ;  /* 0x0000000d1a00720c */ /* 0x000fe20003fa4070 */
[----:B0-----:R-:W-:Y:S01]  /*24e0*/  IMAD.HI.U32 R11, R2, R7, RZ ;  /* 0x00000007020b7227 */ /* 0x001fe200078e00ff */
[----:B------:R-:W-:-:S02]  /*24f0*/  IABS R12, R3 ;  /* 0x00000003000c7213 */ /* 0x000fc40000000000 */
[----:B------:R0:W-:Y:S01]  /*2500*/  STL [R1+0x44], R5 ;  /* 0x0000440501007387 */ /* 0x0001e20000100800 */
[----:B------:R-:W-:Y:S02]  /*2510*/  IMAD.MOV R11, RZ, RZ, -R11 ;  /* 0x000000ffff0b7224 */ /* 0x000fe400078e0a0b */
[----:B------:R-:W-:Y:S01]  /*2520*/  IMAD.MOV.U32 R17, RZ, RZ, R16 ;  /* 0x000000ffff117224 */ /* 0x000fe200078e0010 */
[----:B------:R-:W-:Y:S01]  /*2530*/  IADD3 R16, R0, 0x5c, RZ ;  /* 0x0000005c00107810 */ /* 0x000fe20007ffe0ff */
[--C-:B------:R-:W-:Y:S02]  /*2540*/  @!P3 IMAD.IADD R9, R9, 0x1, -R26.reuse ;  /* 0x000000010909b824 */ /* 0x100fe400078e0a1a */
[--C-:B------:R-:W-:Y:S02]  /*2550*/  @!P6 IMAD.IADD R8, R8, 0x1, -R26.reuse ;  /* 0x000000010808e824 */ /* 0x100fe400078e0a1a */
[C---:B------:R-:W-:Y:S01]  /*2560*/  IMAD R7, R26.reuse, R11, R7 ;  /* 0x0000000b1a077224 */ /* 0x040fe200078e0207 */
[----:B0-----:R-:W-:Y:S01]  /*2570*/  IABS R5, R14 ;  /* 0x0000000e00057213 */ /* 0x001fe20000000000 */
[----:B------:R-:W-:Y:S01]  /*2580*/  @!P2 IMAD.MOV R17, RZ, RZ, -R17 ;  /* 0x000000ffff11a224 */ /* 0x000fe200078e0a11 */
[C---:B------:R-:W-:Y:S01]  /*2590*/  ISETP.GT.U32.AND P6, PT, R26.reuse, R9, PT ;  /* 0x000000091a00720c */ /* 0x040fe20003fc4070 */
[----:B------:R-:W-:Y:S01]  /*25a0*/  @!P5 IMAD.IADD R13, R13, 0x1, -R26 ;  /* 0x000000010d0dd824 */ /* 0x000fe200078e0a1a */
[----:B------:R-:W-:Y:S01]  /*25b0*/  ISETP.GT.U32.AND P2, PT, R26, R8, PT ;  /* 0x000000081a00720c */ /* 0x000fe20003f44070 */
[----:B------:R-:W-:Y:S01]  /*25c0*/  IMAD.HI.U32 R11, R2, R5, RZ ;  /* 0x00000005020b7227 */ /* 0x000fe200078e00ff */
[----:B------:R-:W-:Y:S01]  /*25d0*/  ISETP.GE.AND P5, PT, R6, RZ, PT ;  /* 0x000000ff0600720c */ /* 0x000fe20003fa6270 */
[----:B------:R0:W-:Y:S01]  /*25e0*/  STL [R1+0x40], R17 ;  /* 0x0000401101007387 */ /* 0x0001e20000100800 */
[C---:B------:R-:W-:Y:S01]  /*25f0*/  ISETP.GT.U32.AND P3, PT, R26.reuse, R13, PT ;  /* 0x0000000d1a00720c */ /* 0x040fe20003f64070 */
[----:B------:R-:W-:Y:S01]  /*2600*/  IMAD.MOV R11, RZ, RZ, -R11 ;  /* 0x000000ffff0b7224 */ /* 0x000fe200078e0a0b */
[----:B------:R-:W-:Y:S01]  /*2610*/  IABS R6, R4 ;  /* 0x0000000400067213 */ /* 0x000fe20000000000 */
[----:B------:R-:W-:Y:S01]  /*2620*/  @!P4 IMAD.MOV R15, RZ, RZ, -R15 ;  /* 0x000000ffff0fc224 */ /* 0x000fe200078e0a0f */
[C---:B------:R-:W-:Y:S01]  /*2630*/  ISETP.GT.U32.AND P4, PT, R26.reuse, R7, PT ;  /* 0x000000071a00720c */ /* 0x040fe20003f84070 */
[----:B------:R-:W-:-:S02]  /*2640*/  IMAD R5, R26, R11, R5 ;  /* 0x0000000b1a057224 */ /* 0x000fc400078e0205 */
[--C-:B------:R-:W-:Y:S01]  /*2650*/  @!P6 IMAD.IADD R9, R9, 0x1, -R26.reuse ;  /* 0x000000010909e824 */ /* 0x100fe200078e0a1a */
[----:B------:R1:W-:Y:S01]  /*2660*/  STL [R1+0x3c], R15 ;  /* 0x00003c0f01007387 */ /* 0x0003e20000100800 */
[----:B------:R-:W-:Y:S01]  /*2670*/  IMAD.HI.U32 R11, R2, R12, RZ ;  /* 0x0000000c020b7227 */ /* 0x000fe200078e00ff */
[----:B------:R-:W-:Y:S02]  /*2680*/  ISETP.GT.U32.AND P6, PT, R26, R5, PT ;  /* 0x000000051a00720c */ /* 0x000fe40003fc4070 */
[----:B0-----:R-:W-:Y:S01]  /*2690*/  IADD3 R17, R0, 0x6c, RZ ;  /* 0x0000006c00117810 */ /* 0x001fe20007ffe0ff */
[----:B------:R-:W-:Y:S02]  /*26a0*/  IMAD.MOV R11, RZ, RZ, -R11 ;  /* 0x000000ffff0b7224 */ /* 0x000fe400078e0a0b */
[----:B------:R-:W-:Y:S01]  /*26b0*/  @!P2 IMAD.IADD R8, R8, 0x1, -R26 ;  /* 0x000000010808a824 */ /* 0x000fe200078e0a1a */
[----:B------:R-:W-:Y:S01]  /*26c0*/  ISETP.GE.AND P2, PT, R14, RZ, PT ;  /* 0x000000ff0e00720c */ /* 0x000fe20003f46270 */
[----:B------:R-:W-:Y:S01]  /*26d0*/  IMAD R12, R26, R11, R12 ;  /* 0x0000000b1a0c7224 */ /* 0x000fe200078e020c */
[----:B------:R-:W-:Y:S01]  /*26e0*/  IADD3 R14, R0, 0x54, RZ ;  /* 0x00000054000e7810 */ /* 0x000fe20007ffe0ff */
[----:B------:R-:W-:-:S02]  /*26f0*/  @!P5 IMAD.MOV R8, RZ, RZ, -R8 ;  /* 0x000000ffff08d224 */ /* 0x000fc400078e0a08 */
[--C-:B------:R-:W-:Y:S01]  /*2700*/  @!P3 IMAD.IADD R13, R13, 0x1, -R26.reuse ;  /* 0x000000010d0db824 */ /* 0x100fe200078e0a1a */
[----:B------:R-:W-:Y:S01]  /*2710*/  ISETP.GE.AND P3, PT, R10, RZ, PT ;  /* 0x000000ff0a00720c */ /* 0x000fe20003f66270 */
[--C-:B------:R-:W-:Y:S01]  /*2720*/  @!P6 IMAD.IADD R5, R5, 0x1, -R26.reuse ;  /* 0x000000010505e824 */ /* 0x100fe200078e0a1a */
[----:B------:R-:W-:Y:S01]  /*2730*/  ISETP.GE.AND P6, PT, R4, RZ, PT ;  /* 0x000000ff0400720c */ /* 0x000fe20003fc6270 */
[----:B------:R-:W-:Y:S01]  /*2740*/  @!P4 IMAD.IADD R7, R7, 0x1, -R26 ;  /* 0x000000010707c824 */ /* 0x000fe200078e0a1a */
[C---:B------:R-:W-:Y:S01]  /*2750*/  ISETP.GT.U32.AND P4, PT, R26.reuse, R12, PT ;  /* 0x0000000c1a00720c */ /* 0x040fe20003f84070 */
[----:B-1----:R-:W-:Y:S01]  /*2760*/  IMAD.MOV.U32 R15, RZ, RZ, R13 ;  /* 0x000000ffff0f7224 */ /* 0x002fe200078e000d */
[----:B------:R-:W-:Y:S01]  /*2770*/  ISETP.GT.U32.AND P5, PT, R26, R5, PT ;  /* 0x000000051a00720c */ /* 0x000fe20003fa4070 */
[----:B------:R-:W-:Y:S01]  /*2780*/  IMAD.HI.U32 R10, R2, R6, RZ ;  /* 0x00000006020a7227 */ /* 0x000fe200078e00ff */
[----:B------:R-:W-:Y:S02]  /*2790*/  IADD3 R4, R0, 0x68, RZ ;  /* 0x0000006800047810 */ /* 0x000fe40007ffe0ff */
[----:B------:R-:W-:Y:S01]  /*27a0*/  IABS R20, R14 ;  /* 0x0000000e00147213 */ /* 0x000fe20000000000 */
[----:B------:R-:W-:Y:S01]  /*27b0*/  @!P0 IMAD.MOV R15, RZ, RZ, -R15 ;  /* 0x000000ffff0f8224 */ /* 0x000fe200078e0a0f */
[----:B------:R-:W-:Y:S01]  /*27c0*/  ISETP.GT.U32.AND P0, PT, R26, R7, PT ;  /* 0x000000071a00720c */ /* 0x000fe20003f04070 */
[----:B------:R-:W-:Y:S01]  /*27d0*/  @!P1 IMAD.MOV R9, RZ, RZ, -R9 ;  /* 0x000000ffff099224 */ /* 0x000fe200078e0a09 */
[----:B------:R-:W-:Y:S01]  /*27e0*/  ISETP.GE.AND P1, PT, R3, RZ, PT ;  /* 0x000000ff0300720c */ /* 0x000fe20003f26270 */
[----:B------:R-:W-:Y:S01]  /*27f0*/  IMAD.MOV R10, RZ, RZ, -R10 ;  /* 0x000000ffff0a7224 */ /* 0x000fe200078e0a0a */
[----:B------:R-:W-:Y:S01]  /*2800*/  STL [R1+0x38], R15 ;  /* 0x0000380f01007387 */ /* 0x000fe20000100800 */
[----:B------:R-:W-:-:S02]  /*2810*/  @!P4 IMAD.IADD R12, R12, 0x1, -R26 ;  /* 0x000000010c0cc824 */ /* 0x000fc400078e0a1a */
[----:B------:R-:W-:Y:S01]  /*2820*/  @!P5 IMAD.IADD R5, R5, 0x1, -R26 ;  /* 0x000000010505d824 */ /* 0x000fe200078e0a1a */
[----:B------:R0:W-:Y:S01]  /*2830*/  STL [R1+0x34], R9 ;  /* 0x0000340901007387 */ /* 0x0001e20000100800 */
[C---:B------:R-:W-:Y:S01]  /*2840*/  IMAD R3, R26.reuse, R10, R6 ;  /* 0x0000000a1a037224 */ /* 0x040fe200078e0206 */
[----:B------:R-:W-:Y:S01]  /*2850*/  ISETP.GT.U32.AND P4, PT, R26, R12, PT ;  /* 0x0000000c1a00720c */ /* 0x000fe20003f84070 */
[----:B------:R-:W-:Y:S01]  /*2860*/  IMAD.HI.U32 R21, R2, R20, RZ ;  /* 0x0000001402157227 */ /* 0x000fe200078e00ff */
[----:B------:R1:W-:Y:S01]  /*2870*/  STL [R1+0x28], R8 ;  /* 0x0000280801007387 */ /* 0x0003e20000100800 */
[----:B------:R-:W-:Y:S02]  /*2880*/  ISETP.GE.AND P5, PT, R17, RZ, PT ;  /* 0x000000ff1100720c */ /* 0x000fe40003fa6270 */
[----:B------:R-:W-:Y:S01]  /*2890*/  @!P0 IMAD.IADD R7, R7, 0x1, -R26 ;  /* 0x0000000107078824 */ /* 0x000fe200078e0a1a */
[----:B------:R-:W-:Y:S01]  /*28a0*/  ISETP.GE.AND P0, PT, R18, RZ, PT ;  /* 0x000000ff1200720c */ /* 0x000fe20003f06270 */
[----:B------:R-:W-:Y:S01]  /*28b0*/  IMAD.MOV R21, RZ, RZ, -R21 ;  /* 0x000000ffff157224 */ /* 0x000fe200078e0a15 */
[----:B------:R-:W-:Y:S01]  /*28c0*/  IABS R18, R18 ;  /* 0x0000001200127213 */ /* 0x000fe20000000000 */
[----:B0-----:R-:W-:Y:S01]  /*28d0*/  IMAD.MOV.U32 R9, RZ, RZ, R7 ;  /* 0x000000ffff097224 */ /* 0x001fe200078e0007 */
[----:B------:R-:W-:Y:S01]  /*28e0*/  IABS R17, R17 ;  /* 0x0000001100117213 */ /* 0x000fe20000000000 */
[----:B-1----:R-:W-:Y:S01]  /*28f0*/  IMAD.MOV.U32 R8, RZ, RZ, R5 ;  /* 0x000000ffff087224 */ /* 0x002fe200078e0005 */
[----:B------:R-:W-:Y:S01]  /*2900*/  IADD3 R6, R0, 0x64, RZ ;  /* 0x0000006400067810 */ /* 0x000fe20007ffe0ff */
[----:B------:R-:W-:Y:S01]  /*2910*/  IMAD.HI.U32 R5, R2, R18, RZ ;  /* 0x0000001202057227 */ /* 0x000fe200078e00ff */
[----:B------:R-:W-:-:S02]  /*2920*/  IADD3 R10, R0, 0x60, RZ ;  /* 0x00000060000a7810 */ /* 0x000fc40007ffe0ff */
[----:B------:R-:W-:Y:S01]  /*2930*/  IADD3 R15, R0, 0x50, RZ ;  /* 0x00000050000f7810 */ /* 0x000fe20007ffe0ff */
[----:B------:R-:W-:Y:S01]  /*2940*/  @!P2 IMAD.MOV R8, RZ, RZ, -R8 ;  /* 0x000000ffff08a224 */ /* 0x000fe200078e0a08 */
[----:B------:R-:W-:Y:S01]  /*2950*/  ISETP.GT.U32.AND P2, PT, R26, R3, PT ;  /* 0x000000031a00720c */ /* 0x000fe20003f44070 */
[----:B------:R-:W-:Y:S01]  /*2960*/  IMAD.MOV R5, RZ, RZ, -R5 ;  /* 0x000000ffff057224 */ /* 0x000fe200078e0a05 */
[----:B------:R-:W-:Y:S01]  /*2970*/  IABS R7, R10 ;  /* 0x0000000a00077213 */ /* 0x000fe20000000000 */
[----:B------:R-:W-:Y:S01]  /*2980*/  @!P4 IMAD.IADD R12, R12, 0x1, -R26 ;  /* 0x000000010c0cc824 */ /* 0x000fe200078e0a1a */
[----:B------:R-:W-:Y:S01]  /*2990*/  ISETP.GE.AND P4, PT, R6, RZ, PT ;  /* 0x000000ff0600720c */ /* 0x000fe20003f86270 */
[----:B------:R-:W-:Y:S01]  /*29a0*/  @!P3 IMAD.MOV R9, RZ, RZ, -R9 ;  /* 0x000000ffff09b224 */ /* 0x000fe200078e0a09 */
[----:B------:R-:W-:Y:S01]  /*29b0*/  ISETP.GE.AND P3, PT, R4, RZ, PT ;  /* 0x000000ff0400720c */ /* 0x000fe20003f66270 */
[----:B------:R-:W-:Y:S01]  /*29c0*/  IMAD R18, R26, R5, R18 ;  /* 0x000000051a127224 */ /* 0x000fe200078e0212 */
[----:B------:R-:W-:Y:S01]  /*29d0*/  IABS R4, R4 ;  /* 0x0000000400047213 */ /* 0x000fe20000000000 */
[----:B------:R-:W-:Y:S01]  /*29e0*/  IMAD.MOV.U32 R13, RZ, RZ, R12 ;  /* 0x000000ffff0d7224 */ /* 0x000fe200078e000c */
[----:B------:R0:W-:Y:S01]  /*29f0*/  STL [R1+0x24], R9 ;  /* 0x0000240901007387 */ /* 0x0001e20000100800 */
[----:B------:R-:W-:Y:S01]  /*2a00*/  IMAD.HI.U32 R11, R2, R17, RZ ;  /* 0x00000011020b7227 */ /* 0x000fe200078e00ff */
[----:B------:R-:W-:-:S02]  /*2a10*/  IABS R6, R6 ;  /* 0x0000000600067213 */ /* 0x000fc40000000000 */
[----:B------:R-:W-:Y:S01]  /*2a20*/  STL [R1+0x20], R8 ;  /* 0x0000200801007387 */ /* 0x000fe20000100800 */
[----:B------:R-:W-:Y:S02]  /*2a30*/  @!P2 IMAD.IADD R3, R3, 0x1, -R26 ;  /* 0x000000010303a824 */ /* 0x000fe400078e0a1a */
[----:B------:R-:W-:Y:S01]  /*2a40*/  @!P1 IMAD.MOV R13, RZ, RZ, -R13 ;  /* 0x000000ffff0d9224 */ /* 0x000fe200078e0a0d */
[C---:B------:R-:W-:Y:S01]  /*2a50*/  ISETP.GT.U32.AND P1, PT, R26.reuse, R18, PT ;  /* 0x000000121a00720c */ /* 0x040fe20003f24070 */
[----:B------:R-:W-:Y:S01]  /*2a60*/  IMAD.MOV R11, RZ, RZ, -R11 ;  /* 0x000000ffff0b7224 */ /* 0x000fe200078e0a0b */
[----:B------:R-:W-:Y:S01]  /*2a70*/  ISETP.GT.U32.AND P2, PT, R26, R3, PT ;  /* 0x000000031a00720c */ /* 0x000fe20003f44070 */
[----:B0-----:R-:W-:Y:S01]  /*2a80*/  IMAD.HI.U32 R9, R2, R4, RZ ;  /* 0x0000000402097227 */ /* 0x001fe200078e00ff */
[----:B------:R0:W-:Y:S03]  /*2a90*/  STL [R1+0x1c], R13 ;  /* 0x00001c0d01007387 */ /* 0x0001e60000100800 */
[----:B------:R-:W-:-:S02]  /*2aa0*/  IMAD.MOV R9, RZ, RZ, -R9 ;  /* 0x000000ffff097224 */ /* 0x000fc400078e0a09 */
[C---:B------:R-:W-:Y:S01]  /*2ab0*/  IMAD R17, R26.reuse, R11, R17 ;  /* 0x0000000b1a117224 */ /* 0x040fe200078e0211 */
[----:B------:R-:W-:Y:S01]  /*2ac0*/  IABS R11, R15 ;  /* 0x0000000f000b7213 */ /* 0x000fe20000000000 */
[----:B------:R-:W-:Y:S02]  /*2ad0*/  IMAD R4, R26, R9, R4 ;  /* 0x000000091a047224 */ /* 0x000fe400078e0204 */
[--C-:B------:R-:W-:Y:S01]  /*2ae0*/  @!P1 IMAD.IADD R18, R18, 0x1, -R26.reuse ;  /* 0x0000000112129824 */ /* 0x100fe200078e0a1a */
[----:B0-----:R-:W-:Y:S01]  /*2af0*/  IADD3 R13, R0, 0x58, RZ ;  /* 0x00000058000d7810 */ /* 0x001fe20007ffe0ff */
[----:B------:R-:W-:Y:S01]  /*2b00*/  @!P2 IMAD.IADD R3, R3, 0x1, -R26 ;  /* 0x000000010303a824 */ /* 0x000fe200078e0a1a */
[----:B------:R-:W-:Y:S01]  /*2b10*/  ISETP.GT.U32.AND P1, PT, R26, R4, PT ;  /* 0x000000041a00720c */ /* 0x000fe20003f24070 */
[----:B------:R-:W-:Y:S01]  /*2b20*/  IMAD.HI.U32 R8, R2, R6, RZ ;  /* 0x0000000602087227 */ /* 0x000fe200078e00ff */
[----:B------:R-:W-:Y:S02]  /*2b30*/  ISETP.GT.U32.AND P2, PT, R26, R17, PT ;  /* 0x000000111a00720c */ /* 0x000fe40003f44070 */
[----:B------:R-:W-:Y:S01]  /*2b40*/  IABS R9, R13 ;  /* 0x0000000d00097213 */ /* 0x000fe20000000000 */
[----:B------:R-:W-:-:S02]  /*2b50*/  IMAD.MOV.U32 R12, RZ, RZ, R3 ;  /* 0x000000ffff0c7224 */ /* 0x000fc400078e0003 */
[----:B------:R-:W-:Y:S02]  /*2b60*/  IMAD.MOV R8, RZ, RZ, -R8 ;  /* 0x000000ffff087224 */ /* 0x000fe400078e0a08 */
[----:B------:R-:W-:Y:S01]  /*2b70*/  @!P6 IMAD.MOV R12, RZ, RZ, -R12 ;  /* 0x000000ffff0ce224 */ /* 0x000fe200078e0a0c */
[C---:B------:R-:W-:Y:S01]  /*2b80*/  ISETP.GT.U32.AND P6, PT, R26.reuse, R18, PT ;  /* 0x000000121a00720c */ /* 0x040fe20003fc4070 */
[----:B------:R-:W-:Y:S01]  /*2b90*/  IMAD R6, R26, R8, R6 ;  /* 0x000000081a067224 */ /* 0x000fe200078e0206 */
[----:B------:R-:W-:Y:S01]  /*2ba0*/  IABS R8, R16 ;  /* 0x0000001000087213 */ /* 0x000fe20000000000 */
[----:B------:R-:W-:Y:S01]  /*2bb0*/  @!P1 IMAD.IADD R4, R4, 0x1, -R26 ;  /* 0x0000000104049824 */ /* 0x000fe200078e0a1a */
[----:B------:R0:W-:Y:S01]  /*2bc0*/  STL [R1+0x18], R12 ;  /* 0x0000180c01007387 */ /* 0x0001e20000100800 */
[----:B------:R-:W-:-:S03]  /*2bd0*/  IMAD.HI.U32 R3, R2, R9, RZ ;  /* 0x0000000902037227 */ /* 0x000fc600078e00ff */
[----:B------:R-:W-:Y:S01]  /*2be0*/  ISETP.GT.U32.AND P1, PT, R26, R4, PT ;  /* 0x000000041a00720c */ /* 0x000fe20003f24070 */
[----:B------:R-:W-:-:S04]  /*2bf0*/  IMAD.HI.U32 R19, R2, R8, RZ ;  /* 0x0000000802137227 */ /* 0x000fc800078e00ff */
[--C-:B------:R-:W-:Y:S01]  /*2c00*/  @!P6 IMAD.IADD R18, R18, 0x1, -R26.reuse ;  /* 0x000000011212e824 */ /* 0x100fe200078e0a1a */
[C---:B------:R-:W-:Y:S01]  /*2c10*/  ISETP.GT.U32.AND P6, PT, R26.reuse, R6, PT ;  /* 0x000000061a00720c */ /* 0x040fe20003fc4070 */
[----:B------:R-:W-:Y:S02]  /*2c20*/  @!P2 IMAD.IADD R17, R17, 0x1, -R26 ;  /* 0x000000011111a824 */ /* 0x000fe400078e0a1a */
[----:B------:R-:W-:Y:S02]  /*2c30*/  IMAD.MOV R19, RZ, RZ, -R19 ;  /* 0x000000ffff137224 */ /* 0x000fe400078e0a13 */
[----:B------:R-:W-:Y:S01]  /*2c40*/  IMAD.MOV R3, RZ, RZ, -R3 ;  /* 0x000000ffff037224 */ /* 0x000fe200078e0a03 */
[C---:B------:R-:W-:Y:S01]  /*2c50*/  ISETP.GT.U32.AND P2, PT, R26.reuse, R17, PT ;  /* 0x000000111a00720c */ /* 0x040fe20003f44070 */
[----:B------:R-:W-:Y:S02]  /*2c60*/  IMAD R8, R26, R19, R8 ;  /* 0x000000131a087224 */ /* 0x000fe400078e0208 */
[----:B------:R-:W-:-:S04]  /*2c70*/  IMAD.HI.U32 R5, R2, R7, RZ ;  /* 0x0000000702057227 */ /* 0x000fc800078e00ff */
[----:B------:R-:W-:Y:S02]  /*2c80*/  IMAD R9, R26, R3, R9 ;  /* 0x000000031a097224 */ /* 0x000fe400078e0209 */
[--C-:B------:R-:W-:Y:S01]  /*2c90*/  @!P1 IMAD.IADD R4, R4, 0x1, -R26.reuse ;  /* 0x0000000104049824 */ /* 0x100fe200078e0a1a */
[----:B------:R-:W-:Y:S01]  /*2ca0*/  ISETP.GT.U32.AND P1, PT, R26, R8, PT ;  /* 0x000000081a00720c */ /* 0x000fe20003f24070 */
[----:B------:R-:W-:Y:S02]  /*2cb0*/  IMAD.MOV R5, RZ, RZ, -R5 ;  /* 0x000000ffff057224 */ /* 0x000fe400078e0a05 */
[--C-:B------:R-:W-:Y:S01]  /*2cc0*/  @!P6 IMAD.IADD R6, R6, 0x1, -R26.reuse ;  /* 0x000000010606e824 */ /* 0x100fe200078e0a1a */
[C---:B------:R-:W-:Y:S01]  /*2cd0*/  ISETP.GT.U32.AND P6, PT, R26.reuse, R9, PT ;  /* 0x000000091a00720c */ /* 0x040fe20003fc4070 */
[----:B------:R-:W-:Y:S01]  /*2ce0*/  IMAD R7, R26, R5, R7 ;  /* 0x000000051a077224 */ /* 0x000fe200078e0207 */
[----:B------:R-:W-:Y:S01]  /*2cf0*/  IADD3 R5, R0, 0x4c, RZ ;  /* 0x0000004c00057810 */ /* 0x000fe20007ffe0ff */
[----:B------:R-:W-:-:S02]  /*2d00*/  @!P2 IMAD.IADD R17, R17, 0x1, -R26 ;  /* 0x000000011111a824 */ /* 0x000fc400078e0a1a */
[----:B------:R-:W-:Y:S01]  /*2d10*/  IMAD.MOV.U32 R22, RZ, RZ, R18 ;  /* 0x000000ffff167224 */ /* 0x000fe200078e0012 */
[----:B------:R-:W-:Y:S01]  /*2d20*/  ISETP.GT.U32.AND P2, PT, R26, R7, PT ;  /* 0x000000071a00720c */ /* 0x000fe20003f44070 */
[----:B------:R-:W-:Y:S01]  /*2d30*/  IMAD.MOV.U32 R18, RZ, RZ, R17 ;  /* 0x000000ffff127224 */ /* 0x000fe200078e0011 */
[----:B0-----:R-:W-:Y:S01]  /*2d40*/  IABS R12, R5 ;  /* 0x00000005000c7213 */ /* 0x001fe20000000000 */
[----:B------:R-:W-:Y:S02]  /*2d50*/  @!P1 IMAD.IADD R8, R8, 0x1, -R26 ;  /* 0x0000000108089824 */ /* 0x000fe400078e0a1a */
[----:B------:R-:W-:Y:S01]  /*2d60*/  @!P0 IMAD.MOV R22, RZ, RZ, -R22 ;  /* 0x000000ffff168224 */ /* 0x000fe200078e0a16 */
[----:B------:R-:W-:Y:S01]  /*2d70*/  ISETP.GT.U32.AND P0, PT, R26, R6, PT ;  /* 0x000000061a00720c */ /* 0x000fe20003f04070 */
[----:B------:R-:W-:Y:S02]  /*2d80*/  @!P6 IMAD.IADD R9, R9, 0x1, -R26 ;  /* 0x000000010909e824 */ /* 0x000fe400078e0a1a */
[----:B------:R-:W-:Y:S01]  /*2d90*/  IMAD.HI.U32 R19, R2, R11, RZ ;  /* 0x0000000b02137227 */ /* 0x000fe200078e00ff */
[----:B------:R-:W-:Y:S02]  /*2da0*/  STL [R1+0x14], R22 ;  /* 0x0000141601007387 */ /* 0x000fe40000100800 */
[----:B------:R-:W-:Y:S01]  /*2db0*/  ISETP.GT.U32.AND P6, PT, R26, R9, PT ;  /* 0x000000091a00720c */ /* 0x000fe20003fc4070 */
[----:B------:R-:W-:-:S04]  /*2dc0*/  IMAD.HI.U32 R3, R2, R12, RZ ;  /* 0x0000000c02037227 */ /* 0x000fc800078e00ff */
[----:B------:R-:W-:Y:S01]  /*2dd0*/  @!P5 IMAD.MOV R18, RZ, RZ, -R18 ;  /* 0x000000ffff12d224 */ /* 0x000fe200078e0a12 */
[----:B------:R-:W-:Y:S01]  /*2de0*/  ISETP.GT.U32.AND P5, PT, R26, R8, PT ;  /* 0x000000081a00720c */ /* 0x000fe20003fa4070 */
[----:B------:R-:W-:Y:S02]  /*2df0*/  IMAD.MOV R19, RZ, RZ, -R19 ;  /* 0x000000ffff137224 */ /* 0x000fe400078e0a13 */
[----:B------:R-:W-:Y:S01]  /*2e00*/  IMAD.MOV R3, RZ, RZ, -R3 ;  /* 0x000000ffff037224 */ /* 0x000fe200078e0a03 */
[----:B------:R0:W-:Y:S01]  /*2e10*/  STL [R1+0x10], R18 ;  /* 0x0000101201007387 */ /* 0x0001e20000100800 */
[----:B------:R-:W-:Y:S01]  /*2e20*/  @!P2 IMAD.IADD R7, R7, 0x1, -R26 ;  /* 0x000000010707a824 */ /* 0x000fe200078e0a1a */
[----:B------:R-:W-:Y:S01]  /*2e30*/  ISETP.GE.AND P2, PT, R10, RZ, PT ;  /* 0x000000ff0a00720c */ /* 0x000fe20003f46270 */
[C---:B------:R-:W-:Y:S02]  /*2e40*/  IMAD R11, R26.reuse, R19, R11 ;  /* 0x000000131a0b7224 */ /* 0x040fe400078e020b */
[C---:B------:R-:W-:Y:S01]  /*2e50*/  IMAD R10, R26.reuse, R21, R20 ;  /* 0x000000151a0a7224 */ /* 0x040fe200078e0214 */
[C---:B------:R-:W-:Y:S01]  /*2e60*/  ISETP.GT.U32.AND P1, PT, R26.reuse, R7, PT ;  /* 0x000000071a00720c */ /* 0x040fe20003f24070 */
[----:B------:R-:W-:Y:S01]  /*2e70*/  IMAD R12, R26, R3, R12 ;  /* 0x000000031a0c7224 */ /* 0x000fe200078e020c */
[----:B------:R-:W-:Y:S01]  /*2e80*/  IADD3 R3, R0, 0x48, RZ ;  /* 0x0000004800037810 */ /* 0x000fe20007ffe0ff */
[----:B------:R-:W-:Y:S01]  /*2e90*/  @!P0 IMAD.IADD R6, R6, 0x1, -R26 ;  /* 0x0000000106068824 */ /* 0x000fe200078e0a1a */
[----:B------:R-:W-:Y:S01]  /*2ea0*/  ISETP.GT.U32.AND P0, PT, R26, R11, PT ;  /* 0x0000000b1a00720c */ /* 0x000fe20003f04070 */
[----:B0-----:R-:W-:Y:S01]  /*2eb0*/  IMAD.MOV.U32 R18, RZ, RZ, R4 ;  /* 0x000000ffff127224 */ /* 0x001fe200078e0004 */
[----:B------:R-:W-:Y:S01]  /*2ec0*/  IABS R17, R3 ;  /* 0x0000000300117213 */ /* 0x000fe20000000000 */
[----:B------:R-:W-:Y:S01]  /*2ed0*/  @!P5 IMAD.IADD R8, R8, 0x1, -R26 ;  /* 0x000000010808d824 */ /* 0x000fe200078e0a1a */
[C---:B------:R-:W-:Y:S01]  /*2ee0*/  ISETP.GT.U32.AND P5, PT, R26.reuse, R12, PT ;  /* 0x0000000c1a00720c */ /* 0x040fe20003fa4070 */
[----:B------:R-:W-:Y:S01]  /*2ef0*/  @!P3 IMAD.MOV R18, RZ, RZ, -R18 ;  /* 0x000000ffff12b224 */ /* 0x000fe200078e0a12 */
[----:B------:R-:W-:Y:S01]  /*2f00*/  ISETP.GT.U32.AND P3, PT, R26, R10, PT ;  /* 0x0000000a1a00720c */ /* 0x000fe20003f64070 */
[--C-:B------:R-:W-:Y:S01]  /*2f10*/  @!P6 IMAD.IADD R9, R9, 0x1, -R26.reuse ;  /* 0x000000010909e824 */ /* 0x100fe200078e0a1a */
[----:B------:R-:W-:Y:S01]  /*2f20*/  ISETP.GE.AND P6, PT, R13, RZ, PT ;  /* 0x000000ff0d00720c */ /* 0x000fe20003fc6270 */
[----:B------:R-:W-:Y:S01]  /*2f30*/  @!P1 IMAD.IADD R7, R7, 0x1, -R26 ;  /* 0x0000000107079824 */ /* 0x000fe200078e0a1a */
[----:B------:R0:W-:Y:S01]  /*2f40*/  STL [R1+0x8], R18 ;  /* 0x0000081201007387 */ /* 0x0001e20000100800 */
[----:B------:R-:W-:Y:S01]  /*2f50*/  IADD3 R4, R0, 0x44, RZ ;  /* 0x0000004400047810 */ /* 0x000fe20007ffe0ff */
[----:B------:R-:W-:Y:S01]  /*2f60*/  IMAD.MOV.U32 R19, RZ, RZ, R6 ;  /* 0x000000ffff137224 */ /* 0x000fe200078e0006 */
[----:B------:R-:W-:Y:S01]  /*2f70*/  ISETP.GE.AND P1, PT, R16, RZ, PT ;  /* 0x000000ff1000720c */ /* 0x000fe20003f26270 */
[--C-:B------:R-:W-:Y:S01]  /*2f80*/  @!P0 IMAD.IADD R11, R11, 0x1, -R26.reuse ;  /* 0x000000010b0b8824 */ /* 0x100fe200078e0a1a */
[----:B------:R-:W-:Y:S01]  /*2f90*/  IABS R16, R4 ;  /* 0x0000000400107213 */ /* 0x000fe20000000000 */
[----:B------:R-:W-:Y:S01]  /*2fa0*/  @!P4 IMAD.MOV R19, RZ, RZ, -R19 ;  /* 0x000000ffff13c224 */ /* 0x000fe200078e0a13 */
[----:B------:R-:W-:Y:S01]  /*2fb0*/  ISETP.GE.AND P0, PT, R15, RZ, PT ;  /* 0x000000ff0f00720c */ /* 0x000fe20003f06270 */
[----:B------:R-:W-:Y:S01]  /*2fc0*/  @!P5 IMAD.IADD R12, R12, 0x1, -R26 ;  /* 0x000000010c0cd824 */ /* 0x000fe200078e0a1a */
[----:B------:R-:W-:Y:S01]  /*2fd0*/  ISETP.GT.U32.AND P5, PT, R26, R11, PT ;  /* 0x0000000b1a00720c */ /* 0x000fe20003fa4070 */
[----:B0-----:R-:W-:Y:S01]  /*2fe0*/  IMAD.HI.U32 R18, R2, R17, RZ ;  /* 0x0000001102127227 */ /* 0x001fe200078e00ff */
[----:B------:R0:W-:Y:S01]  /*2ff0*/  STL [R1+0x4], R19 ;  /* 0x0000041301007387 */ /* 0x0001e20000100800 */
[----:B------:R-:W-:-:S02]  /*3000*/  IADD3 R15, R0, 0x20, RZ ;  /* 0x00000020000f7810 */ /* 0x000fc40007ffe0ff */
[----:B------:R-:W-:Y:S02]  /*3010*/  IMAD.MOV R18, RZ, RZ, -R18 ;  /* 0x000000ffff127224 */ /* 0x000fe400078e0a12 */
[----:B------:R-:W-:Y:S01]  /*3020*/  @!P3 IMAD.IADD R10, R10, 0x1, -R26 ;  /* 0x000000010a0ab824 */ /* 0x000fe200078e0a1a */
[----:B------:R-:W-:Y:S01]  /*3030*/  ISETP.GE.AND P3, PT, R14, RZ, PT ;  /* 0x000000ff0e00720c */ /* 0x000fe20003f66270 */
[C---:B------:R-:W-:Y:S01]  /*3040*/  IMAD R13, R26.reuse, R18, R17 ;  /* 0x000000121a0d7224 */ /* 0x040fe200078e0211 */
[----:B------:R-:W-:Y:S01]  /*3050*/  IABS R22, R15 ;  /* 0x0000000f00167213 */ /* 0x000fe20000000000 */
[----:B------:R-:W-:Y:S01]  /*3060*/  @!P6 IMAD.MOV R9, RZ, RZ, -R9 ;  /* 0x000000ffff09e224 */ /* 0x000fe200078e0a09 */
[----:B------:R-:W-:Y:S01]  /*3070*/  ISETP.GT.U32.AND P4, PT, R26, R10, PT ;  /* 0x0000000a1a00720c */ /* 0x000fe20003f84070 */
[----:B------:R-:W-:Y:S01]  /*3080*/  IMAD.HI.U32 R14, R2, R16, RZ ;  /* 0x00000010020e7227 */ /* 0x000fe200078e00ff */
[----:B------:R-:W-:-:S03]  /*3090*/  ISETP.GT.U32.AND P6, PT, R26, R13, PT ;  /* 0x0000000d1a00720c */ /* 0x000fc60003fc4070 */
[----:B------:R-:W-:Y:S01]  /*30a0*/  @!P2 IMAD.MOV R7, RZ, RZ, -R7 ;  /* 0x000000ffff07a224 */ /* 0x000fe200078e0a07 */
[C---:B------:R-:W-:Y:S01]  /*30b0*/  ISETP.GT.U32.AND P2, PT, R26.reuse, R12, PT ;  /* 0x0000000c1a00720c */ /* 0x040fe20003f44070 */
[----:B------:R-:W-:Y:S02]  /*30c0*/  IMAD.MOV R6, RZ, RZ, -R14 ;  /* 0x000000ffff067224 */ /* 0x000fe400078e0a0e */
[----:B------:R-:W-:Y:S01]  /*30d0*/  @!P1 IMAD.MOV R8, RZ, RZ, -R8 ;  /* 0x000000ffff089224 */ /* 0x000fe200078e0a08 */
[----:B------:R-:W-:Y:S01]  /*30e0*/  ISETP.GE.AND P1, PT, R5, RZ, PT ;  /* 0x000000ff0500720c */ /* 0x000fe20003f26270 */
[----:B------:R-:W-:Y:S01]  /*30f0*/  IMAD R16, R26, R6, R16 ;  /* 0x000000061a107224 */ /* 0x000fe200078e0210 */
[----:B------:R-:W-:Y:S01]  /*3100*/  IADD3 R5, R0, 0x40, RZ ;  /* 0x0000004000057810 */ /* 0x000fe20007ffe0ff */
[--C-:B------:R-:W-:Y:S01]  /*3110*/  @!P5 IMAD.IADD R11, R11, 0x1, -R26.reuse ;  /* 0x000000010b0bd824 */ /* 0x100fe200078e0a1a */
[----:B------:R-:W-:Y:S01]  /*3120*/  STL [R1+0x918], R7 ;  /* 0x0009180701007387 */ /* 0x000fe20000100800 */
[--C-:B------:R-:W-:Y:S01]  /*3130*/  @!P4 IMAD.IADD R10, R10, 0x1, -R26.reuse ;  /* 0x000000010a0ac824 */ /* 0x100fe200078e0a1a */
[----:B------:R-:W-:Y:S01]  /*3140*/  ISETP.GT.U32.AND P5, PT, R26, R16, PT ;  /* 0x000000101a00720c */ /* 0x000fe20003fa4070 */
[--C-:B------:R-:W-:Y:S01]  /*3150*/  @!P6 IMAD.IADD R13, R13, 0x1, -R26.reuse ;  /* 0x000000010d0de824 */ /* 0x100fe200078e0a1a */
[----:B------:R-:W-:Y:S01]  /*3160*/  IABS R17, R5 ;  /* 0x0000000500117213 */ /* 0x000fe20000000000 */
[----:B------:R-:W-:Y:S01]  /*3170*/  @!P2 IMAD.IADD R12, R12, 0x1, -R26 ;  /* 0x000000010c0ca824 */ /* 0x000fe200078e0a1a */
[----:B------:R-:W-:Y:S01]  /*3180*/  ISETP.GE.AND P2, PT, R4, RZ, PT ;  /* 0x000000ff0400720c */ /* 0x000fe20003f46270 */
[----:B------:R-:W-:Y:S01]  /*3190*/  @!P3 IMAD.MOV R10, RZ, RZ, -R10 ;  /* 0x000000ffff0ab224 */ /* 0x000fe200078e0a0a */
[----:B------:R-:W-:Y:S01]  /*31a0*/  ISETP.GT.U32.AND P3, PT, R26, R13, PT ;  /* 0x0000000d1a00720c */ /* 0x000fe20003f64070 */
[----:B------:R-:W-:Y:S01]  /*31b0*/  IMAD.HI.U32 R4, R2, R17, RZ ;  /* 0x0000001102047227 */ /* 0x000fe200078e00ff */
[----:B------:R-:W-:Y:S01]  /*31c0*/  ISETP.GE.AND P4, PT, R3, RZ, PT ;  /* 0x000000ff0300720c */ /* 0x000fe20003f86270 */
[----:B------:R-:W-:Y:S01]  /*31d0*/  STL [R1+0x91c], R8 ;  /* 0x00091c0801007387 */ /* 0x000fe20000100800 */
[----:B------:R-:W-:Y:S01]  /*31e0*/  IADD3 R3, R0, 0x3c, RZ ;  /* 0x0000003c00037810 */ /* 0x000fe20007ffe0ff */
[----:B------:R-:W-:Y:S01]  /*31f0*/  IMAD.MOV R4, RZ, RZ, -R4 ;  /* 0x000000ffff047224 */ /* 0x000fe200078e0a04 */
[----:B------:R-:W-:Y:S01]  /*3200*/  ISETP.GE.AND P6, PT, R5, RZ, PT ;  /* 0x000000ff0500720c */ /* 0x000fe20003fc6270 */
[--C-:B------:R-:W-:Y:S01]  /*3210*/  @!P5 IMAD.IADD R16, R16, 0x1, -R26.reuse ;  /* 0x000000011010d824 */ /* 0x100fe200078e0a1a */
[----:B------:R-:W-:Y:S01]  /*3220*/  IABS R18, R3 ;  /* 0x0000000300127213 */ /* 0x000fe20000000000 */
[----:B------:R-:W-:Y:S01]  /*3230*/  @!P0 IMAD.MOV R11, RZ, RZ, -R11 ;  /* 0x000000ffff0b8224 */ /* 0x000fe200078e0a0b */
[----:B------:R-:W-:Y:S01]  /*3240*/  ISETP.GE.AND P0, PT, R3, RZ, PT ;  /* 0x000000ff0300720c */ /* 0x000fe20003f06270 */
[----:B------:R-:W-:Y:S01]  /*3250*/  IMAD R17, R26, R4, R17 ;  /* 0x000000041a117224 */ /* 0x000fe200078e0211 */
[----:B------:R-:W-:Y:S01]  /*3260*/  IADD3 R3, R0, 0x38, RZ ;  /* 0x0000003800037810 */ /* 0x000fe20007ffe0ff */
[----:B------:R-:W-:Y:S01]  /*3270*/  @!P3 IMAD.IADD R13, R13, 0x1, -R26 ;  /* 0x000000010d0db824 */ /* 0x000fe200078e0a1a */
[----:B------:R-:W-:Y:S01]  /*3280*/  ISETP.GT.U32.AND P5, PT, R26, R16, PT ;  /* 0x000000101a00720c */ /* 0x000fe20003fa4070 */
[----:B------:R-:W-:Y:S01]  /*3290*/  IMAD.HI.U32 R6, R2, R18, RZ ;  /* 0x0000001202067227 */ /* 0x000fe200078e00ff */
[----:B0-----:R-:W-:Y:S01]  /*32a0*/  IABS R19, R3 ;  /* 0x0000000300137213 */ /* 0x001fe20000000000 */
[----:B------:R-:W-:Y:S01]  /*32b0*/  STL [R1+0x920], R9 ;  /* 0x0009200901007387 */ /* 0x000fe20000100800 */
[----:B------:R-:W-:Y:S01]  /*32c0*/  ISETP.GT.U32.AND P3, PT, R26, R17, PT ;  /* 0x000000111a00720c */ /* 0x000fe20003f64070 */
[----:B------:R-:W-:Y:S01]  /*32d0*/  IMAD.MOV R6, RZ, RZ, -R6 ;  /* 0x000000ffff067224 */ /* 0x000fe200078e0a06 */
[----:B------:R-:W-:Y:S01]  /*32e0*/  IADD3 R4, R0, 0x34, RZ ;  /* 0x0000003400047810 */ /* 0x000fe20007ffe0ff */
[----:B------:R-:W-:Y:S01]  /*32f0*/  IMAD.HI.U32 R14, R2, R19, RZ ;  /* 0x00000013020e7227 */ /* 0x000fe200078e00ff */
[----:B------:R-:W-:Y:S01]  /*3300*/  STL [R1+0x924], R10 ;  /* 0x0009240a01007387 */ /* 0x000fe20000100800 */
[----:B------:R-:W-:-:S02]  /*3310*/  IADD3 R5, R0, 0x30, RZ ;  /* 0x0000003000057810 */ /* 0x000fc40007ffe0ff */
[----:B------:R-:W-:Y:S01]  /*3320*/  IMAD R18, R26, R6, R18 ;  /* 0x000000061a127224 */ /* 0x000fe200078e0212 */
[----:B------:R-:W-:Y:S01]  /*3330*/  STL [R1+0x928], R11 ;  /* 0x0009280b01007387 */ /* 0x000fe20000100800 */
[----:B------:R-:W-:Y:S01]  /*3340*/  IMAD.MOV R14, RZ, RZ, -R14 ;  /* 0x000000ffff0e7224 */ /* 0x000fe200078e0a0e */
[----:B------:R-:W-:Y:S01]  /*3350*/  IABS R20, R4 ;  /* 0x0000000400147213 */ /* 0x000fe20000000000 */
[--C-:B------:R-:W-:Y:S01]  /*3360*/  @!P5 IMAD.IADD R16, R16, 0x1, -R26.reuse ;  /* 0x000000011010d824 */ /* 0x100fe200078e0a1a */
[C---:B------:R-:W-:Y:S01]  /*3370*/  ISETP.GT.U32.AND P5, PT, R26.reuse, R18, PT ;  /* 0x000000121a00720c */ /* 0x040fe20003fa4070 */
[----:B------:R-:W-:Y:S01]  /*3380*/  @!P3 IMAD.IADD R17, R17, 0x1, -R26 ;  /* 0x000000011111b824 */ /* 0x000fe200078e0a1a */
[----:B------:R-:W-:Y:S01]  /*3390*/  ISETP.GE.AND P3, PT, R3, RZ, PT ;  /* 0x000000ff0300720c */ /* 0x000fe20003f66270 */
[C---:B------:R-:W-:Y:S01]  /*33a0*/  IMAD R19, R26.reuse, R14, R19 ;  /* 0x0000000e1a137224 */ /* 0x040fe200078e0213 */
[----:B------:R-:W-:Y:S01]  /*33b0*/  IABS R21, R5 ;  /* 0x0000000500157213 */ /* 0x000fe20000000000 */
[----:B------:R-:W-:Y:S01]  /*33c0*/  @!P1 IMAD.MOV R12, RZ, RZ, -R12 ;  /* 0x000000ffff0c9224 */ /* 0x000fe200078e0a0c */
[C---:B------:R-:W-:Y:S01]  /*33d0*/  ISETP.GT.U32.AND P1, PT, R26.reuse, R17, PT ;  /* 0x000000111a00720c */ /* 0x040fe20003f24070 */
[----:B------:R-:W-:Y:S01]  /*33e0*/  @!P4 IMAD.MOV R13, RZ, RZ, -R13 ;  /* 0x000000ffff0dc224 */ /* 0x000fe200078e0a0d */
[----:B------:R-:W-:Y:S01]  /*33f0*/  ISETP.GT.U32.AND P4, PT, R26, R19, PT ;  /* 0x000000131a00720c */ /* 0x000fe20003f84070 */
[----:B------:R-:W-:Y:S01]  /*3400*/  @!P2 IMAD.MOV R16, RZ, RZ, -R16 ;  /* 0x000000ffff10a224 */ /* 0x000fe200078e0a10 */
[----:B------:R-:W-:Y:S01]  /*3410*/  STL [R1+0x92c], R12 ;  /* 0x00092c0c01007387 */ /* 0x000fe20000100800 */
[----:B------:R-:W-:Y:S01]  /*3420*/  IMAD.HI.U32 R6, R2, R20, RZ ;  /* 0x0000001402067227 */ /* 0x000fe200078e00ff */
[----:B------:R-:W-:-:S02]  /*3430*/  IADD3 R14, R0, 0x2c, RZ ;  /* 0x0000002c000e7810 */ /* 0x000fc40007ffe0ff */
[----:B------:R-:W-:Y:S01]  /*3440*/  STL [R1+0x930], R13 ;  /* 0x0009300d01007387 */ /* 0x000fe20000100800 */
[----:B------:R-:W-:Y:S01]  /*3450*/  @!P5 IMAD.IADD R18, R18, 0x1, -R26 ;  /* 0x000000011212d824 */ /* 0x000fe200078e0a1a */
[----:B------:R-:W-:Y:S01]  /*3460*/  ISETP.GE.AND P2, PT, R4, RZ, PT ;  /* 0x000000ff0400720c */ /* 0x000fe20003f46270 */
[----:B------:R-:W-:Y:S01]  /*3470*/  IMAD.MOV R6, RZ, RZ, -R6 ;  /* 0x000000ffff067224 */ /* 0x000fe200078e0a06 */
[----:B------:R-:W-:Y:S01]  /*3480*/  STL [R1+0x934], R16 ;  /* 0x0009341001007387 */ /* 0x000fe20000100800 */
[--C-:B------:R-:W-:Y:S01]  /*3490*/  @!P1 IMAD.IADD R17, R17, 0x1, -R26.reuse ;  /* 0x0000000111119824 */ /* 0x100fe200078e0a1a */
[----:B------:R-:W-:Y:S01]  /*34a0*/  ISETP.GT.U32.AND P5, PT, R26, R18, PT ;  /* 0x000000121a00720c */ /* 0x000fe20003fa4070 */
[----:B------:R-:W-:Y:S01]  /*34b0*/  @!P4 IMAD.IADD R19, R19, 0x1, -R26 ;  /* 0x000000011313c824 */ /* 0x000fe200078e0a1a */
[----:B------:R-:W-:Y:S01]  /*34c0*/  STL [R1+0xa0], R15 ;  /* 0x0000a00f01007387 */ /* 0x000fe20000100800 */
[----:B------:R-:W-:Y:S01]  /*34d0*/  @!P6 IMAD.MOV R17, RZ, RZ, -R17 ;  /* 0x000000ffff11e224 */ /* 0x000fe200078e0a11 */
[----:B------:R-:W-:Y:S01]  /*34e0*/  ISETP.GE.AND P4, PT, R14, RZ, PT ;  /* 0x000000ff0e00720c */ /* 0x000fe20003f86270 */
[----:B------:R-:W-:Y:S01]  /*34f0*/  IMAD.HI.U32 R3, R2, R21, RZ ;  /* 0x0000001502037227 */ /* 0x000fe200078e00ff */
[----:B------:R-:W-:-:S02]  /*3500*/  ISETP.GT.U32.AND P6, PT, R26, R19, PT ;  /* 0x000000131a00720c */ /* 0x000fc40003fc4070 */
[----:B------:R-:W-:Y:S01]  /*3510*/  STL [R1+0x938], R17 ;  /* 0x0009381101007387 */ /* 0x000fe20000100800 */
[----:B------:R-:W-:Y:S01]  /*3520*/  IMAD R20, R26, R6, R20 ;  /* 0x000000061a147224 */ /* 0x000fe200078e0214 */
[----:B------:R-:W-:Y:S01]  /*3530*/  IABS R14, R14 ;  /* 0x0000000e000e7213 */ /* 0x000fe20000000000 */
[----:B------:R-:W-:Y:S01]  /*3540*/  IMAD.MOV R3, RZ, RZ, -R3 ;  /* 0x000000ffff037224 */ /* 0x000fe200078e0a03 */
[----:B------:R-:W-:Y:S01]  /*3550*/  IADD3 R6, R0, 0x24, RZ ;  /* 0x0000002400067810 */ /* 0x000fe20007ffe0ff */
[----:B------:R-:W-:Y:S01]  /*3560*/  @!P5 IMAD.IADD R18, R18, 0x1, -R26 ;  /* 0x000000011212d824 */ /* 0x000fe200078e0a1a */
[C---:B------:R-:W-:Y:S01]  /*3570*/  ISETP.GT.U32.AND P5, PT, R26.reuse, R20, PT ;  /* 0x000000141a00720c */ /* 0x040fe20003fa4070 */
[----:B------:R-:W-:Y:S01]  /*3580*/  IMAD R21, R26, R3, R21 ;  /* 0x000000031a157224 */ /* 0x000fe200078e0215 */
[----:B------:R-:W-:Y:S01]  /*3590*/  IADD3 R3, R0, 0x28, RZ ;  /* 0x0000002800037810 */ /* 0x000fe20007ffe0ff */
[----:B------:R-:W-:Y:S01]  /*35a0*/  @!P0 IMAD.MOV R18, RZ, RZ, -R18 ;  /* 0x000000ffff128224 */ /* 0x000fe200078e0a12 */
[----:B------:R-:W-:Y:S01]  /*35b0*/  IABS R28, R6 ;  /* 0x00000006001c7213 */ /* 0x000fe20000000000 */
[----:B------:R-:W-:Y:S01]  /*35c0*/  @!P6 IMAD.IADD R19, R19, 0x1, -R26 ;  /* 0x000000011313e824 */ /* 0x000fe200078e0a1a */
[----:B------:R-:W-:-:S02]  /*35d0*/  IABS R29, R3 ;  /* 0x00000003001d7213 */ /* 0x000fc40000000000 */
[----:B------:R0:W-:Y:S01]  /*35e0*/  STL [R1+0x93c], R18 ;  /* 0x00093c1201007387 */ /* 0x0001e20000100800 */
[----:B------:R-:W-:Y:S01]  /*35f0*/  @!P3 IMAD.MOV R19, RZ, RZ, -R19 ;  /* 0x000000ffff13b224 */ /* 0x000fe200078e0a13 */
[----:B------:R-:W-:Y:S02]  /*3600*/  ISETP.GE.AND P1, PT, R5, RZ, PT ;  /* 0x000000ff0500720c */ /* 0x000fe40003f26270 */
[----:B0-----:R-:W2:Y:S01]  /*3610*/  LDL R18, [R1+0x644] ;  /* 0x0006440001127983 */ /* 0x001ea20000100800 */
[----:B------:R-:W-:Y:S01]  /*3620*/  ISETP.GT.U32.AND P0, PT, R26, R21, PT ;  /* 0x000000151a00720c */ /* 0x000fe20003f04070 */
[----:B------:R-:W-:Y:S01]  /*3630*/  @!P5 IMAD.IADD R20, R20, 0x1, -R26 ;  /* 0x000000011414d824 */ /* 0x000fe200078e0a1a */
[----:B------:R-:W-:Y:S01]  /*3640*/  ISETP.GE.AND P6, PT, R3, RZ, PT ;  /* 0x000000ff0300720c */ /* 0x000fe20003fc6270 */
[----:B------:R0:W-:Y:S01]  /*3650*/  STL [R1+0x940], R19 ;  /* 0x0009401301007387 */ /* 0x0001e20000100800 */
[----:B------:R-:W-:Y:S01]  /*3660*/  IMAD.HI.U32 R15, R2, R14, RZ ;  /* 0x0000000e020f7227 */ /* 0x000fe200078e00ff */
[----:B------:R-:W-:-:S02]  /*3670*/  IADD3 R16, R0, 0x18, RZ ;  /* 0x0000001800107810 */ /* 0x000fc40007ffe0ff */
[----:B------:R-:W-:Y:S01]  /*3680*/  ISETP.GT.U32.AND P5, PT, R26, R20, PT ;  /* 0x000000141a00720c */ /* 0x000fe20003fa4070 */
[----:B------:R-:W-:Y:S01]  /*3690*/  IMAD.HI.U32 R3, R2, R22, RZ ;  /* 0x0000001602037227 */ /* 0x000fe200078e00ff */
[C---:B------:R-:W-:Y:S02]  /*36a0*/  IADD3 R13, R0.reuse, 0x14, RZ ;  /* 0x00000014000d7810 */ /* 0x040fe40007ffe0ff */
[----:B------:R-:W-:Y:S01]  /*36b0*/  IABS R24, R16 ;  /* 0x0000001000187213 */ /* 0x000fe20000000000 */
[----:B------:R-:W-:Y:S01]  /*36c0*/  IMAD.MOV R15, RZ, RZ, -R15 ;  /* 0x000000ffff0f7224 */ /* 0x000fe200078e0a0f */
[----:B0-----:R-:W3:Y:S01]  /*36d0*/  LDL.LU R19, [R1+0xa0] ;  /* 0x0000a00001137983 */ /* 0x001ee20000300800 */
[----:B------:R-:W-:Y:S01]  /*36e0*/  @!P0 IMAD.IADD R21, R21, 0x1, -R26 ;  /* 0x0000000115158824 */ /* 0x000fe200078e0a1a */
[----:B------:R-:W-:Y:S01]  /*36f0*/  IABS R25, R13 ;  /* 0x0000000d00197213 */ /* 0x000fe20000000000 */
[----:B------:R-:W-:Y:S01]  /*3700*/  IMAD.MOV R3, RZ, RZ, -R3 ;  /* 0x000000ffff037224 */ /* 0x000fe200078e0a03 */
[----:B------:R-:W-:Y:S01]  /*3710*/  IADD3 R12, R0, 0x10, RZ ;  /* 0x00000010000c7810 */ /* 0x000fe20007ffe0ff */
[----:B------:R-:W-:Y:S01]  /*3720*/  IMAD.HI.U32 R4, R2, R28, RZ ;  /* 0x0000001c02047227 */ /* 0x000fe200078e00ff */
[----:B------:R-:W-:-:S02]  /*3730*/  ISETP.GT.U32.AND P0, PT, R26, R21, PT ;  /* 0x000000151a00720c */ /* 0x000fc40003f04070 */
[----:B------:R-:W-:Y:S01]  /*3740*/  IADD3 R9, R0, 0x1c, RZ ;  /* 0x0000001c00097810 */ /* 0x000fe20007ffe0ff */
[----:B------:R-:W-:Y:S01]  /*3750*/  @!P5 IMAD.IADD R20, R20, 0x1, -R26 ;  /* 0x000000011414d824 */ /* 0x000fe200078e0a1a */
[----:B------:R-:W-:Y:S01]  /*3760*/  ISETP.GE.AND P5, PT, R6, RZ, PT ;  /* 0x000000ff0600720c */ /* 0x000fe20003fa6270 */
[C---:B------:R-:W-:Y:S01]  /*3770*/  IMAD R6, R26.reuse, R15, R14 ;  /* 0x0000000f1a067224 */ /* 0x040fe200078e020e */
[----:B------:R-:W-:Y:S01]  /*3780*/  IABS R23, R9 ;  /* 0x0000000900177213 */ /* 0x000fe20000000000 */
[----:B------:R-:W-:Y:S01]  /*3790*/  IMAD R22, R26, R3, R22 ;  /* 0x000000031a167224 */ /* 0x000fe200078e0216 */
[----:B------:R-:W-:Y:S01]  /*37a0*/  IABS R3, c[0x0][0x178] ;  /* 0x00005e0000037a13 */ /* 0x000fe20000000000 */
[----:B------:R-:W-:Y:S01]  /*37b0*/  IMAD.HI.U32 R5, R2, R29, RZ ;  /* 0x0000001d02057227 */ /* 0x000fe200078e00ff */
[----:B------:R-:W-:-:S03]  /*37c0*/  IADD3 R7, R0, 0xc, RZ ;  /* 0x0000000c00077810 */ /* 0x000fc60007ffe0ff */
[----:B------:R-:W-:Y:S01]  /*37d0*/  @!P0 IMAD.IADD R21, R21, 0x1, -R26 ;  /* 0x0000000115158824 */ /* 0x000fe200078e0a1a */
[----:B------:R-:W-:Y:S01]  /*37e0*/  ISETP.GT.U32.AND P0, PT, R26, R6, PT ;  /* 0x000000061a00720c */ /* 0x000fe20003f04070 */
[----:B------:R-:W-:Y:S01]  /*37f0*/  IMAD.MOV R4, RZ, RZ, -R4 ;  /* 0x000000ffff047224 */ /* 0x000fe200078e0a04 */
[C---:B------:R-:W-:Y:S01]  /*3800*/  IADD3 R10, R0.reuse, 0x8, RZ ;  /* 0x00000008000a7810 */ /* 0x040fe20007ffe0ff */
[----:B------:R-:W-:Y:S01]  /*3810*/  IMAD.MOV.U32 R17, RZ, RZ, R3 ;  /* 0x000000ffff117224 */ /* 0x000fe200078e0003 */
[----:B------:R-:W-:Y:S01]  /*3820*/  IADD3 R11, R0, 0x4, RZ ;  /* 0x00000004000b7810 */ /* 0x000fe20007ffe0ff */
[----:B------:R-:W-:Y:S01]  /*3830*/  IMAD.MOV R5, RZ, RZ, -R5 ;  /* 0x000000ffff057224 */ /* 0x000fe200078e0a05 */
[----:B------:R-:W-:Y:S01]  /*3840*/  IABS R15, R7 ;  /* 0x00000007000f7213 */ /* 0x000fe20000000000 */
[C---:B------:R-:W-:Y:S01]  /*3850*/  IMAD R28, R26.reuse, R4, R28 ;  /* 0x000000041a1c7224 */ /* 0x040fe200078e021c */
[----:B------:R-:W0:Y:S01]  /*3860*/  I2F.RP R27, R17 ;  /* 0x00000011001b7306 */ /* 0x000e220000209400 */
[C---:B------:R-:W-:Y:S01]  /*3870*/  IMAD R29, R26.reuse, R5, R29 ;  /* 0x000000051a1d7224 */ /* 0x040fe200078e021d */
[----:B------:R-:W-:Y:S01]  /*3880*/  IABS R5, R12 ;  /* 0x0000000c00057213 */ /* 0x000fe20000000000 */
[----:B------:R-:W-:Y:S01]  /*3890*/  @!P2 IMAD.MOV R20, RZ, RZ, -R20 ;  /* 0x000000ffff14a224 */ /* 0x000fe200078e0a14 */
[----:B------:R-:W-:Y:S01]  /*38a0*/  ISETP.GT.U32.AND P2, PT, R26, R28, PT ;  /* 0x0000001c1a00720c */ /* 0x000fe20003f44070 */
[----:B------:R-:W-:-:S04]  /*38b0*/  IMAD.HI.U32 R14, R2, R24, RZ ;  /* 0x00000018020e7227 */ /* 0x000fc800078e00ff */
[----:B------:R-:W-:-:S04]  /*38c0*/  IMAD.HI.U32 R3, R2, R25, RZ ;  /* 0x0000001902037227 */ /* 0x000fc800078e00ff */
[----:B------:R-:W-:Y:S01]  /*38d0*/  @!P0 IMAD.IADD R6, R6, 0x1, -R26 ;  /* 0x0000000106068824 */ /* 0x000fe200078e0a1a */
[C---:B------:R-:W-:Y:S01]  /*38e0*/  ISETP.GT.U32.AND P0, PT, R26.reuse, R29, PT ;  /* 0x0000001d1a00720c */ /* 0x040fe20003f04070 */
[----:B------:R-:W-:Y:S02]  /*38f0*/  IMAD.MOV R14, RZ, RZ, -R14 ;  /* 0x000000ffff0e7224 */ /* 0x000fe400078e0a0e */
[----:B------:R-:W-:Y:S02]  /*3900*/  IMAD.MOV R3, RZ, RZ, -R3 ;  /* 0x000000ffff037224 */ /* 0x000fe400078e0a03 */
[C---:B------:R-:W-:Y:S02]  /*3910*/  IMAD R24, R26.reuse, R14, R24 ;  /* 0x0000000e1a187224 */ /* 0x040fe400078e0218 */
[----:B------:R-:W-:Y:S02]  /*3920*/  IMAD R25, R26, R3, R25 ;  /* 0x000000031a197224 */ /* 0x000fe400078e0219 */
[----:B0-----:R-:W0:Y:S01]  /*3930*/  MUFU.RCP R3, R27 ;  /* 0x0000001b00037308 */ /* 0x001e220000001000 */
[----:B------:R-:W-:Y:S01]  /*3940*/  IMAD.HI.U32 R14, R2, R5, RZ ;  /* 0x00000005020e7227 */ /* 0x000fe200078e00ff */
[----:B------:R-:W-:-:S03]  /*3950*/  ISETP.GT.U32.AND P3, PT, R26, R6, PT ;  /* 0x000000061a00720c */ /* 0x000fc60003f64070 */
[--C-:B------:R-:W-:Y:S01]  /*3960*/  @!P2 IMAD.IADD R28, R28, 0x1, -R26.reuse ;  /* 0x000000011c1ca824 */ /* 0x100fe200078e0a1a */
[----:B------:R-:W-:Y:S01]  /*3970*/  ISETP.GT.U32.AND P2, PT, R26, R24, PT ;  /* 0x000000181a00720c */ /* 0x000fe20003f44070 */
[----:B------:R-:W-:Y:S02]  /*3980*/  @!P0 IMAD.IADD R29, R29, 0x1, -R26 ;  /* 0x000000011d1d8824 */ /* 0x000fe400078e0a1a */
[----:B------:R-:W-:Y:S02]  /*3990*/  IMAD.MOV R14, RZ, RZ, -R14 ;  /* 0x000000ffff0e7224 */ /* 0x000fe400078e0a0e */
[----:B------:R-:W-:Y:S01]  /*39a0*/  IMAD.HI.U32 R4, R2, R23, RZ ;  /* 0x0000001702047227 */ /* 0x000fe200078e00ff */
[----:B------:R-:W-:-:S03]  /*39b0*/  ISETP.GT.U32.AND P0, PT, R26, R29, PT ;  /* 0x0000001d1a00720c */ /* 0x000fc60003f04070 */
[----:B------:R-:W-:Y:S01]  /*39c0*/  IMAD R5, R26, R14, R5 ;  /* 0x0000000e1a057224 */ /* 0x000fe200078e0205 */
[----:B------:R-:W-:Y:S01]  /*39d0*/  IABS R14, R0 ;  /* 0x00000000000e7213 */ /* 0x000fe20000000000 */
[----:B------:R-:W-:Y:S01]  /*39e0*/  @!P1 IMAD.MOV R21, RZ, RZ, -R21 ;  /* 0x000000ffff159224 */ /* 0x000fe200078e0a15 */
[----:B------:R-:W-:Y:S01]  /*39f0*/  ISETP.GE.AND P1, PT, R0, RZ, PT ;  /* 0x000000ff0000720c */ /* 0x000fe20003f26270 */
[----:B------:R-:W-:Y:S01]  /*3a00*/  IMAD.MOV R4, RZ, RZ, -R4 ;  /* 0x000000ffff047224 */ /* 0x000fe200078e0a04 */
[----:B------:R-:W-:Y:S01]  /*3a10*/  IABS R0, R10 ;  /* 0x0000000a00007213 */ /* 0x000fe20000000000 */
[----:B------:R-:W-:Y:S02]  /*3a20*/  @!P3 IMAD.IADD R6, R6, 0x1, -R26 ;  /* 0x000000010606b824 */ /* 0x000fe400078e0a1a */
[----:B------:R-:W-:Y:S01]  /*3a30*/  IMAD.MOV.U32 R8, RZ, RZ, R14 ;  /* 0x000000ffff087224 */ /* 0x000fe200078e000e */
[----:B0-----:R-:W-:Y:S01]  /*3a40*/  IADD3 R14, R3, 0xffffffe, RZ ;  /* 0x0ffffffe030e7810 */ /* 0x001fe20007ffe0ff */
[----:B------:R-:W-:Y:S01]  /*3a50*/  @!P2 IMAD.IADD R24, R24, 0x1, -R26 ;  /* 0x000000011818a824 */ /* 0x000fe200078e0a1a */
[----:B------:R-:W-:Y:S01]  /*3a60*/  ISETP.GT.U32.AND P3, PT, R26, R22, PT ;  /* 0x000000161a00720c */ /* 0x000fe20003f64070 */
[----:B------:R-:W-:-:S02]  /*3a70*/  IMAD.MOV.U32 R3, RZ, RZ, R0 ;  /* 0x000000ffff037224 */ /* 0x000fc400078e0000 */
[C---:B------:R-:W-:Y:S02]  /*3a80*/  IMAD R23, R26.reuse, R4, R23 ;  /* 0x000000041a177224 */ /* 0x040fe400078e0217 */
[----:B------:R-:W-:Y:S01]  /*3a90*/  @!P4 IMAD.MOV R6, RZ, RZ, -R6 ;  /* 0x000000ffff06c224 */ /* 0x000fe200078e0a06 */
[----:B------:R-:W-:Y:S01]  /*3aa0*/  ISETP.GT.U32.AND P4, PT, R26, R24, PT ;  /* 0x000000181a00720c */ /* 0x000fe20003f84070 */
[----:B------:R-:W-:-:S04]  /*3ab0*/  IMAD.HI.U32 R0, R2, R3, RZ ;  /* 0x0000000302007227 */ /* 0x000fc800078e00ff */
[----:B------:R-:W-:Y:S01]  /*3ac0*/  @!P0 IMAD.IADD R29, R29, 0x1, -R26 ;  /* 0x000000011d1d8824 */ /* 0x000fe200078e0a1a */
[----:B------:R-:W-:Y:S01]  /*3ad0*/  ISETP.GT.U32.AND P0, PT, R26, R23, PT ;  /* 0x000000171a00720c */ /* 0x000fe20003f04070 */
[----:B------:R-:W-:Y:S02]  /*3ae0*/  IMAD.MOV.U32 R4, RZ, RZ, R15 ;  /* 0x000000ffff047224 */ /* 0x000fe400078e000f */
[----:B------:R-:W-:Y:S02]  /*3af0*/  IMAD.MOV R0, RZ, RZ, -R0 ;  /* 0x000000ffff007224 */ /* 0x000fe400078e0a00 */
[----:B------:R-:W-:-:S04]  /*3b00*/  IMAD.HI.U32 R15, R2, R4, RZ ;  /* 0x00000004020f7227 */ /* 0x000fc800078e00ff */
[----:B------:R-:W-:Y:S02]  /*3b10*/  IMAD R3, R26, R0, R3 ;  /* 0x000000001a037224 */ /* 0x000fe400078e0203 */
[--C-:B------:R-:W-:Y:S01]  /*3b20*/  @!P3 IMAD.IADD R22, R22, 0x1, -R26.reuse ;  /* 0x000000011616b824 */ /* 0x100fe200078e0a1a */
[----:B------:R-:W-:Y:S01]  /*3b30*/  ISETP.GT.U32.AND P3, PT, R26, R28, PT ;  /* 0x0000001c1a00720c */ /* 0x000fe20003f64070 */
[----:B------:R-:W-:Y:S02]  /*3b40*/  IMAD.MOV R15, RZ, RZ, -R15 ;  /* 0x000000ffff0f7224 */ /* 0x000fe400078e0a0f */
[--C-:B------:R-:W-:Y:S01]  /*3b50*/  @!P4 IMAD.IADD R24, R24, 0x1, -R26.reuse ;  /* 0x000000011818c824 */ /* 0x100fe200078e0a1a */
[C---:B------:R-:W-:Y:S01]  /*3b60*/  ISETP.GT.U32.AND P4, PT, R26.reuse, R3, PT ;  /* 0x000000031a00720c */ /* 0x040fe20003f84070 */
[----:B------:R-:W-:Y:S02]  /*3b70*/  @!P0 IMAD.IADD R23, R23, 0x1, -R26 ;  /* 0x0000000117178824 */ /* 0x000fe400078e0a1a */
[----:B------:R-:W-:-:S02]  /*3b80*/  IMAD R4, R26, R15, R4 ;  /* 0x0000000f1a047224 */ /* 0x000fc400078e0204 */
[----:B------:R0:W1:Y:S01]  /*3b90*/  F2I.FTZ.U32.TRUNC.NTZ R15, R14 ;  /* 0x0000000e000f7305 */ /* 0x000062000021f000 */
[C---:B------:R-:W-:Y:S01]  /*3ba0*/  ISETP.GT.U32.AND P2, PT, R26.reuse, R23, PT ;  /* 0x000000171a00720c */ /* 0x040fe20003f44070 */
[----:B------:R4:W-:Y:S01]  /*3bb0*/  STL [R1+0x944], R20 ;  /* 0x0009441401007387 */ /* 0x0009e20000100800 */
[----:B------:R-:W-:Y:S01]  /*3bc0*/  ISETP.GT.U32.AND P0, PT, R26, R22, PT ;  /* 0x000000161a00720c */ /* 0x000fe20003f04070 */
[--C-:B------:R-:W-:Y:S01]  /*3bd0*/  @!P3 IMAD.IADD R28, R28, 0x1, -R26.reuse ;  /* 0x000000011c1cb824 */ /* 0x100fe200078e0a1a */
[----:B------:R-:W-:Y:S01]  /*3be0*/  ISETP.GT.U32.AND P3, PT, R26, R25, PT ;  /* 0x000000191a00720c */ /* 0x000fe20003f64070 */
[----:B------:R-:W-:Y:S01]  /*3bf0*/  IMAD.HI.U32 R27, R2, R8, RZ ;  /* 0x00000008021b7227 */ /* 0x000fe200078e00ff */
[----:B------:R-:W-:Y:S01]  /*3c00*/  STL [R1+0x948], R21 ;  /* 0x0009481501007387 */ /* 0x000fe20000100800 */
[----:B----4-:R-:W-:Y:S02]  /*3c10*/  IABS R20, R11 ;  /* 0x0000000b00147213 */ /* 0x010fe40000000000 */
[----:B------:R-:W-:Y:S01]  /*3c20*/  @!P4 IMAD.IADD R3, R3, 0x1, -R26 ;  /* 0x000000010303c824 */ /* 0x000fe200078e0a1a */
[----:B------:R-:W-:Y:S01]  /*3c30*/  ISETP.GE.AND P4, PT, R9, RZ, PT ;  /* 0x000000ff0900720c */ /* 0x000fe20003f86270 */
[----:B------:R4:W-:Y:S01]  /*3c40*/  STL [R1+0x94c], R6 ;  /* 0x00094c0601007387 */ /* 0x0009e20000100800 */
[----:B0-----:R-:W-:-:S02]  /*3c50*/  IMAD.MOV.U32 R14, RZ, RZ, R20 ;  /* 0x000000ffff0e7224 */ /* 0x001fc400078e0014 */
[----:B------:R-:W-:Y:S01]  /*3c60*/  @!P2 IMAD.IADD R23, R23, 0x1, -R26 ;  /* 0x000000011717a824 */ /* 0x000fe200078e0a1a */
[----:B------:R-:W-:Y:S01]  /*3c70*/  ISETP.GT.U32.AND P2, PT, R26, R4, PT ;  /* 0x000000041a00720c */ /* 0x000fe20003f44070 */
[----:B----4-:R-:W-:Y:S02]  /*3c80*/  IMAD.MOV R6, RZ, RZ, -R27 ;  /* 0x000000ffff067224 */ /* 0x010fe400078e0a1b */
[----:B------:R-:W-:-:S04]  /*3c90*/  IMAD.HI.U32 R27, R2, R14, RZ ;  /* 0x0000000e021b7227 */ /* 0x000fc800078e00ff */
[----:B------:R-:W-:Y:S02]  /*3ca0*/  IMAD R2, R26, R6, R8 ;  /* 0x000000061a027224 */ /* 0x000fe400078e0208 */
[----:B-1----:R-:W-:Y:S02]  /*3cb0*/  IMAD.MOV R0, RZ, RZ, -R15 ;  /* 0x000000ffff007224 */ /* 0x002fe400078e0a0f */
[--C-:B------:R-:W-:Y:S01]  /*3cc0*/  @!P0 IMAD.IADD R22, R22, 0x1, -R26.reuse ;  /* 0x0000000116168824 */ /* 0x100fe200078e0a1a */
[C---:B------:R-:W-:Y:S01]  /*3cd0*/  ISETP.GT.U32.AND P0, PT, R26.reuse, R5, PT ;  /* 0x000000051a00720c */ /* 0x040fe20003f04070 */
[----:B------:R-:W-:Y:S01]  /*3ce0*/  @!P3 IMAD.IADD R25, R25, 0x1, -R26 ;  /* 0x000000011919b824 */ /* 0x000fe200078e0a1a */
[----:B------:R-:W-:Y:S01]  /*3cf0*/  ISETP.GT.U32.AND P3, PT, R26, R2, PT ;  /* 0x000000021a00720c */ /* 0x000fe20003f64070 */
[----:B------:R-:W-:Y:S02]  /*3d00*/  IMAD.MOV.U32 R8, RZ, RZ, R0 ;  /* 0x000000ffff087224 */ /* 0x000fe400078e0000 */
[----:B------:R-:W-:-:S02]  /*3d10*/  IMAD.MOV R0, RZ, RZ, -R27 ;  /* 0x000000ffff007224 */ /* 0x000fc400078e0a1b */
[----:B------:R-:W-:Y:S01]  /*3d20*/  @!P4 IMAD.MOV R23, RZ, RZ, -R23 ;  /* 0x000000ffff17c224 */ /* 0x000fe200078e0a17 */
[C---:B------:R-:W-:Y:S01]  /*3d30*/  ISETP.GT.U32.AND P4, PT, R26.reuse, R3, PT ;  /* 0x000000031a00720c */ /* 0x040fe20003f84070 */
[----:B------:R-:W-:Y:S02]  /*3d40*/  IMAD R0, R26, R0, R14 ;  /* 0x000000001a007224 */ /* 0x000fe400078e020e */
[----:B------:R-:W-:Y:S02]  /*3d50*/  IMAD R27, R8, R17, RZ ;  /* 0x00000011081b7224 */ /* 0x000fe400078e02ff */
[----:B------:R-:W-:Y:S02]  /*3d60*/  IMAD.MOV.U32 R14, RZ, RZ, RZ ;  /* 0x000000ffff0e7224 */ /* 0x000fe400078e00ff */
[----:B------:R-:W-:Y:S01]  /*3d70*/  @!P2 IMAD.IADD R4, R4, 0x1, -R26 ;  /* 0x000000010404a824 */ /* 0x000fe200078e0a1a */
[----:B------:R-:W-:Y:S01]  /*3d80*/  ISETP.GT.U32.AND P2, PT, R26, R0, PT ;  /* 0x000000001a00720c */ /* 0x000fe20003f44070 */
[----:B------:R-:W-:-:S04]  /*3d90*/  IMAD.HI.U32 R15, R15, R27, R14 ;  /* 0x0000001b0f0f7227 */ /* 0x000fc800078e000e */
[--C-:B------:R-:W-:Y:S02]  /*3da0*/  @!P0 IMAD.IADD R5, R5, 0x1, -R26.reuse ;  /* 0x0000000105058824 */ /* 0x100fe400078e0a1a */
[--C-:B------:R-:W-:Y:S01]  /*3db0*/  @!P3 IMAD.IADD R2, R2, 0x1, -R26.reuse ;  /* 0x000000010202b824 */ /* 0x100fe200078e0a1a */
[----:B------:R-:W-:Y:S01]  /*3dc0*/  ISETP.GE.AND P3, PT, R16, RZ, PT ;  /* 0x000000ff1000720c */ /* 0x000fe20003f66270 */
[--C-:B------:R-:W-:Y:S01]  /*3dd0*/  @!P4 IMAD.IADD R3, R3, 0x1, -R26.reuse ;  /* 0x000000010303c824 */ /* 0x100fe200078e0a1a */
[----:B------:R-:W-:Y:S02]  /*3de0*/  ISETP.GE.AND P4, PT, R7, RZ, PT ;  /* 0x000000ff0700720c */ /* 0x000fe40003f86270 */
[----:B------:R-:W0:Y:S01]  /*3df0*/  S2R R7, SR_TID.X ;  /* 0x0000000000077919 */ /* 0x000e220000002100 */
[----:B------:R-:W-:Y:S02]  /*3e00*/  IMAD.MOV.U32 R14, RZ, RZ, R29 ;  /* 0x000000ffff0e7224 */ /* 0x000fe400078e001d */
[----:B------:R-:W-:Y:S01]  /*3e10*/  @!P2 IMAD.IADD R0, R0, 0x1, -R26 ;  /* 0x000000010000a824 */ /* 0x000fe200078e0a1a */
[----:B------:R-:W1:Y:S01]  /*3e20*/  S2R R9, SR_TID.X ;  /* 0x0000000000097919 */ /* 0x000e620000002100 */
[----:B------:R-:W-:Y:S01]  /*3e30*/  @!P6 IMAD.MOV R14, RZ, RZ, -R14 ;  /* 0x000000ffff0ee224 */ /* 0x000fe200078e0a0e */
[----:B------:R-:W-:-:S02]  /*3e40*/  ISETP.GT.U32.AND P2, PT, R26, R25, PT ;  /* 0x000000191a00720c */ /* 0x000fc40003f44070 */
[----:B------:R-:W4:Y:S01]  /*3e50*/  S2R R8, SR_TID.X ;  /* 0x0000000000087919 */ /* 0x000f220000002100 */
[----:B------:R-:W-:Y:S01]  /*3e60*/  @!P3 IMAD.MOV R24, RZ, RZ, -R24 ;  /* 0x000000ffff18b224 */ /* 0x000fe200078e0a18 */
[C---:B------:R-:W-:Y:S02]  /*3e70*/  ISETP.GT.U32.AND P6, PT, R26.reuse, R2, PT ;  /* 0x000000021a00720c */ /* 0x040fe40003fc4070 */
[----:B------:R-:W-:Y:S01]  /*3e80*/  ISETP.GT.U32.AND P3, PT, R26, R0, PT ;  /* 0x000000001a00720c */ /* 0x000fe20003f64070 */
[----:B------:R0:W-:Y:S06]  /*3e90*/  STL [R1+0x950], R14 ;  /* 0x0009500e01007387 */ /* 0x0001ec0000100800 */
[----:B------:R-:W-:-:S04]  /*3ea0*/  @!P2 IMAD.IADD R25, R25, 0x1, -R26 ;  /* 0x000000011919a824 */ /* 0x000fc800078e0a1a */
[--C-:B------:R-:W-:Y:S02]  /*3eb0*/  @!P6 IMAD.IADD R2, R2, 0x1, -R26.reuse ;  /* 0x000000010202e824 */ /* 0x100fe400078e0a1a */
[----:B------:R-:W-:Y:S01]  /*3ec0*/  @!P3 IMAD.IADD R0, R0, 0x1, -R26 ;  /* 0x000000010000b824 */ /* 0x000fe200078e0a1a */
[----:B------:R-:W-:Y:S02]  /*3ed0*/  ISETP.GE.AND P6, PT, R10, RZ, PT ;  /* 0x000000ff0a00720c */ /* 0x000fe40003fc6270 */
[----:B-1----:R-:W-:Y:S02]  /*3ee0*/  LOP3.LUT R16, R9, 0x1ff, RZ, 0xc0, !PT ;  /* 0x000001ff09107812 */ /* 0x002fe400078ec0ff */
[C---:B----4-:R-:W-:Y:S02]  /*3ef0*/  LOP3.LUT R9, R8.reuse, 0x180, RZ, 0xc0, !PT ;  /* 0x0000018008097812 */ /* 0x050fe400078ec0ff */
[----:B------:R-:W-:Y:S02]  /*3f00*/  LOP3.LUT R8, R8, 0xff, RZ, 0xc0, !PT ;  /* 0x000000ff08087812 */ /* 0x000fe400078ec0ff */
[----:B0-----:R-:W-:Y:S01]  /*3f10*/  LOP3.LUT P3, RZ, R7, 0x100, RZ, 0xc0, !PT ;  /* 0x0000010007ff7812 */ /* 0x001fe2000786c0ff */
[----:B------:R-:W-:-:S02]  /*3f20*/  IMAD.SHL.U32 R16, R16, 0x2, RZ ;  /* 0x0000000210107824 */ /* 0x000fc400078e00ff */
[----:B------:R-:W-:Y:S01]  /*3f30*/  IMAD.SHL.U32 R8, R8, 0x2, RZ ;  /* 0x0000000208087824 */ /* 0x000fe200078e00ff */
[----:B------:R-:W-:Y:S02]  /*3f40*/  ISETP.GE.AND P2, PT, R13, RZ, PT ;  /* 0x000000ff0d00720c */ /* 0x000fe40003f46270 */
[----:B--2---:R-:W-:-:S05]  /*3f50*/  IABS R6, R18 ;  /* 0x0000001200067213 */ /* 0x004fca0000000000 */
[----:B------:R-:W-:-:S04]  /*3f60*/  IMAD.MOV.U32 R27, RZ, RZ, R6 ;  /* 0x000000ffff1b7224 */ /* 0x000fc800078e0006 */
[----:B------:R-:W-:Y:S01]  /*3f70*/  IMAD.HI.U32 R15, R15, R27, RZ ;  /* 0x0000001b0f0f7227 */ /* 0x000fe200078e00ff */
[----:B---3--:R-:W-:-:S03]  /*3f80*/  ISETP.GE.AND P0, PT, R19, RZ, PT ;  /* 0x000000ff1300720c */ /* 0x008fc60003f06270 */
[----:B------:R-:W-:Y:S02]  /*3f90*/  IMAD.MOV R29, RZ, RZ, -R15 ;  /* 0x000000ffff1d7224 */ /* 0x000fe400078e0a0f */
[----:B------:R-:W-:Y:S02]  /*3fa0*/  IMAD.MOV.U32 R15, RZ, RZ, R28 ;  /* 0x000000ffff0f7224 */ /* 0x000fe400078e001c */
[----:B------:R-:W-:Y:S02]  /*3fb0*/  IMAD.MOV.U32 R19, RZ, RZ, c[0x0][0x180] ;  /* 0x00006000ff137624 */ /* 0x000fe400078e00ff */
[----:B------:R-:W-:Y:S01]  /*3fc0*/  @!P5 IMAD.MOV R15, RZ, RZ, -R15 ;  /* 0x000000ffff0fd224 */ /* 0x000fe200078e0a0f */
[----:B------:R-:W-:-:S03]  /*3fd0*/  ISETP.GT.U32.AND P5, PT, R26, R5, PT ;  /* 0x000000051a00720c */ /* 0x000fc60003fa4070 */
[----:B------:R-:W-:Y:S01]  /*3fe0*/  @!P0 IMAD.MOV R22, RZ, RZ, -R22 ;  /* 0x000000ffff168224 */ /* 0x000fe200078e0a16 */
[----:B------:R-:W-:Y:S02]  /*3ff0*/  ISETP.GT.U32.AND P0, PT, R26, R4, PT ;  /* 0x000000041a00720c */ /* 0x000fe40003f04070 */
[----:B------:R-:W-:-:S04]  /*4000*/  IADD3 R19, R19, 0x7f, RZ ;  /* 0x0000007f13137810 */ /* 0x000fc80007ffe0ff */
[----:B------:R-:W-:-:S03]  /*4010*/  SHF.R.S32.HI R6, RZ, 0x1f, R19 ;  /* 0x0000001fff067819 */ /* 0x000fc60000011413 */
[--C-:B------:R-:W-:Y:S01]  /*4020*/  @!P5 IMAD.IADD R5, R5, 0x1, -R26.reuse ;  /* 0x000000010505d824 */ /* 0x100fe200078e0a1a */
[----:B------:R-:W-:Y:S01]  /*4030*/  LEA.HI R14, R6, R19, RZ, 0x7 ;  /* 0x00000013060e7211 */ /* 0x000fe200078f38ff */
[----:B------:R-:W-:Y:S02]  /*4040*/  IMAD R6, R17, R29, R27 ;  /* 0x0000001d11067224 */ /* 0x000fe400078e021b */
[----:B------:R-:W-:Y:S01]  /*4050*/  @!P0 IMAD.IADD R4, R4, 0x1, -R26 ;  /* 0x0000000104048824 */ /* 0x000fe200078e0a1a */
[C---:B------:R-:W-:Y:S01]  /*4060*/  LOP3.LUT R26, R7.reuse, 0x7, RZ, 0xc0, !PT ;  /* 0x00000007071a7812 */ /* 0x040fe200078ec0ff */
[C---:B------:R-:W-:Y:S02]  /*4070*/  IMAD.SHL.U32 R29, R7.reuse, 0x40, RZ ;  /* 0x00000040071d7824 */ /* 0x040fe400078e00ff */
[----:B------:R-:W-:Y:S02]  /*4080*/  IMAD.SHL.U32 R28, R7, 0x2, RZ ;  /* 0x00000002071c7824 */ /* 0x000fe400078e00ff */
[----:B------:R-:W-:Y:S01]  /*4090*/  IMAD.SHL.U32 R27, R26, 0x10, RZ ;  /* 0x000000101a1b7824 */ /* 0x000fe200078e00ff */
[----:B------:R-:W-:-:S02]  /*40a0*/  LOP3.LUT R10, R29, 0x1800, RZ, 0xc0, !PT ;  /* 0x000018001d0a7812 */ /* 0x000fc400078ec0ff */
[----:B------:R-:W-:Y:S02]  /*40b0*/  LOP3.LUT R29, R28, 0x10, RZ, 0xc0, !PT ;  /* 0x000000101c1d7812 */ /* 0x000fe400078ec0ff */
[----:B------:R-:W-:Y:S01]  /*40c0*/  LOP3.LUT R27, R27, 0x30, R28, 0x78, !PT ;  /* 0x000000301b1b7812 */ /* 0x000fe200078e781c */
[C---:B------:R-:W-:Y:S01]  /*40d0*/  IMAD R28, R26.reuse, 0x100, R10 ;  /* 0x000001001a1c7824 */ /* 0x040fe200078e020a */
[----:B------:R-:W-:Y:S01]  /*40e0*/  SHF.R.U32.HI R18, RZ, 0x3, R9 ;  /* 0x00000003ff127819 */ /* 0x000fe20000011609 */
[----:B------:R-:W-:Y:S01]  /*40f0*/  IMAD R10, R26, 0x210, RZ ;  /* 0x000002101a0a7824 */ /* 0x000fe200078e02ff */
[----:B------:R-:W-:Y:S01]  /*4100*/  LEA.HI R26, R9, R29, RZ, 0x1e ;  /* 0x0000001d091a7211 */ /* 0x000fe200078ff0ff */
[----:B------:R-:W-:Y:S01]  /*4110*/  IMAD.SHL.U32 R9, R7, 0x100, RZ ;  /* 0x0000010007097824 */ /* 0x000fe200078e00ff */
[----:B------:R-:W-:Y:S01]  /*4120*/  SEL R7, RZ, 0x210, !P3 ;  /* 0x00000210ff077807 */ /* 0x000fe20005800000 */
[----:B------:R-:W-:Y:S01]  /*4130*/  STL [R1+0x954], R15 ;  /* 0x0009540f01007387 */ /* 0x000fe20000100800 */
[----:B------:R-:W-:-:S02]  /*4140*/  LOP3.LUT R14, R16, R18, RZ, 0x3c, !PT ;  /* 0x00000012100e7212 */ /* 0x000fc400078e3cff */
[----:B------:R-:W-:Y:S01]  /*4150*/  LOP3.LUT R7, R7, R8, RZ, 0x3c, !PT ;  /* 0x0000000807077212 */ /* 0x000fe200078e3cff */
[----:B------:R-:W-:Y:S04]  /*4160*/  STL [R1+0x958], R22 ;  /* 0x0009581601007387 */ /* 0x000fe80000100800 */
[----:B------:R-:W-:Y:S04]  /*4170*/  STL [R1+0x95c], R23 ;  /* 0x00095c1701007387 */ /* 0x000fe80000100800 */
[----:B------:R-:W-:Y:S01]  /*4180*/  STL [R1+0x960], R24 ;  /* 0x0009601801007387 */ /* 0x000fe20000100800 */
[----:B------:R-:W-:-:S03]  /*4190*/  ISETP.GE.AND P0, PT, R12, RZ, PT ;  /* 0x000000ff0c00720c */ /* 0x000fc60003f06270 */
[----:B------:R0:W-:Y:S04]  /*41a0*/  STL [R1+0x648], R9 ;  /* 0x0006480901007387 */ /* 0x0001e80000100800 */
[----:B------:R-:W2:Y:S04]  /*41b0*/  LDL.LU R16, [R1+0xc0] ;  /* 0x0000c00001107983 */ /* 0x000ea80000300800 */
[----:B------:R-:W3:Y:S04]  /*41c0*/  LDL.LU R13, [R1+0xbc] ;  /* 0x0000bc00010d7983 */ /* 0x000ee80000300800 */
[----:B------:R1:W-:Y:S01]  /*41d0*/  STL [R1+0x3f8], R7 ;  /* 0x0003f80701007387 */ /* 0x0003e20000100800 */
[----:B------:R-:W-:-:S03]  /*41e0*/  ISETP.GE.AND P3, PT, R11, RZ, PT ;  /* 0x000000ff0b00720c */ /* 0x000fc60003f66270 */
[----:B------:R-:W4:Y:S01]  /*41f0*/  LDL.LU R12, [R1+0xb8] ;  /* 0x0000b800010c7983 */ /* 0x000f220000300800 */
[----:B------:R-:W-:Y:S02]  /*4200*/  LOP3.LUT R26, R10, R26, RZ, 0x3c, !PT ;  /* 0x0000001a0a1a7212 */ /* 0x000fe400078e3cff */
[----:B------:R-:W-:Y:S01]  /*4210*/  LOP3.LUT R29, R9, 0x1000, RZ, 0xc0, !PT ;  /* 0x00001000091d7812 */ /* 0x000fe200078ec0ff */
[----:B------:R-:W4:Y:S04]  /*4220*/  LDL.LU R11, [R1+0xb4] ;  /* 0x0000b400010b7983 */ /* 0x000f280000300800 */
[----:B------:R-:W4:Y:S04]  /*4230*/  LDL.LU R10, [R1+0xb0] ;  /* 0x0000b000010a7983 */ /* 0x000f280000300800 */
[----:B0-----:R-:W4:Y:S01]  /*4240*/  LDL.LU R9, [R1+0xac] ;  /* 0x0000ac0001097983 */ /* 0x001f220000300800 */
[----:B------:R-:W-:Y:S01]  /*4250*/  ISETP.GT.U32.AND P5, PT, R17, R6, PT ;  /* 0x000000061100720c */ /* 0x000fe20003fa4070 */
[----:B------:R-:W-:-:S02]  /*4260*/  IMAD.IADD R15, R28, 0x1, R27 ;  /* 0x000000011c0f7824 */ /* 0x000fc400078e021b */
[----:B------:R-:W-:Y:S01]  /*4270*/  IMAD.IADD R14, R29, 0x1, R26 ;  /* 0x000000011d0e7824 */ /* 0x000fe200078e021a */
[----:B------:R-:W4:Y:S01]  /*4280*/  LDL.LU R8, [R1+0xa8] ;  /* 0x0000a80001087983 */ /* 0x000f220000300800 */
[----:B------:R-:W-:Y:S02]  /*4290*/  @!P2 IMAD.MOV R25, RZ, RZ, -R25 ;  /* 0x000000ffff19a224 */ /* 0x000fe400078e0a19 */
[----:B------:R-:W-:Y:S01]  /*42a0*/  @!P0 IMAD.MOV R5, RZ, RZ, -R5 ;  /* 0x000000ffff058224 */ /* 0x000fe200078e0a05 */
[----:B-1----:R-:W4:Y:S05]  /*42b0*/  LDL.LU R7, [R1+0xa4] ;  /* 0x0000a40001077983 */ /* 0x002f2a0000300800 */
[----:B------:R-:W-:-:S05]  /*42c0*/  @!P5 IMAD.IADD R6, R6, 0x1, -R17 ;  /* 0x000000010606d824 */ /* 0x000fca00078e0a11 */
[----:B------:R-:W-:Y:S01]  /*42d0*/  ISETP.GT.U32.AND P5, PT, R17, R6, PT ;  /* 0x000000061100720c */ /* 0x000fe20003fa4070 */
[----:B------:R-:W-:Y:S01]  /*42e0*/  STL [R1+0x3fc], R15 ;  /* 0x0003fc0f01007387 */ /* 0x000fe20000100800 */
[----:B------:R-:W-:Y:S02]  /*42f0*/  @!P4 IMAD.MOV R4, RZ, RZ, -R4 ;  /* 0x000000ffff04c224 */ /* 0x000fe400078e0a04 */
[----:B------:R-:W-:Y:S01]  /*4300*/  @!P6 IMAD.MOV R3, RZ, RZ, -R3 ;  /* 0x000000ffff03e224 */ /* 0x000fe200078e0a03 */
[----:B------:R-:W-:Y:S01]  /*4310*/  STL [R1+0x3f4], R14 ;  /* 0x0003f40e01007387 */ /* 0x000fe20000100800 */
[----:B------:R-:W-:Y:S01]  /*4320*/  @!P1 IMAD.MOV R2, RZ, RZ, -R2 ;  /* 0x000000ffff029224 */ /* 0x000fe200078e0a02 */
[----:B------:R-:W-:Y:S01]  /*4330*/  ISETP.NE.AND P2, PT, RZ, c[0x0][0x17c], PT ;  /* 0x00005f00ff007a0c */ /* 0x000fe20003f45270 */
[----:B------:R-:W-:Y:S01]  /*4340*/  @!P3 IMAD.MOV R0, RZ, RZ, -R0 ;  /* 0x000000ffff00b224 */ /* 0x000fe200078e0a00 */
[----:B------:R-:W-:Y:S04]  /*4350*/  STL [R1+0x964], R25 ;  /* 0x0009641901007387 */ /* 0x000fe80000100800 */
[----:B------:R-:W-:Y:S01]  /*4360*/  @!P5 IMAD.IADD R6, R6, 0x1, -R17 ;  /* 0x000000010606d824 */ /* 0x000fe200078e0a11 */
[----:B------:R-:W-:-:S04]  /*4370*/  LOP3.LUT R26, RZ, c[0x0][0x17c], RZ, 0x33, !PT ;  /* 0x00005f00ff1a7a12 */ /* 0x000fc800078e33ff */
[----:B------:R-:W-:Y:S04]  /*4380*/  STL [R1], R6 ;  /* 0x0000000601007387 */ /* 0x000fe80000100800 */
[----:B------:R-:W-:Y:S04]  /*4390*/  STL [R1+0x968], R5 ;  /* 0x0009680501007387 */ /* 0x000fe80000100800 */
[----:B------:R-:W-:Y:S04]  /*43a0*/  STL [R1+0x96c], R4 ;  /* 0x00096c0401007387 */ /* 0x000fe80000100800 */
[----:B------:R2:W-:Y:S04]  /*43b0*/  STL [R1+0x970], R3 ;  /* 0x0009700301007387 */ /* 0x0005e80000100800 */
[----:B------:R3:W-:Y:S04]  /*43c0*/  STL [R1+0x974], R2 ;  /* 0x0009740201007387 */ /* 0x0007e80000100800 */
[----:B------:R4:W-:Y:S01]  /*43d0*/  STL [R1+0x978], R0 ;  /* 0x0009780001007387 */ /* 0x0009e20000100800 */
[----:B--2---:R-:W-:-:S02]  /*43e0*/  SEL R3, R26, R16, !P2 ;  /* 0x000000101a037207 */ /* 0x004fc40005000000 */
[----:B---3--:R-:W-:-:S03]  /*43f0*/  SEL R2, R26, R13, !P2 ;  /* 0x0000000d1a027207 */ /* 0x008fc60005000000 */
[----:B------:R0:W-:Y:S01]  /*4400*/  STL [R1+0xc0], R3 ;  /* 0x0000c00301007387 */ /* 0x0001e20000100800 */
[----:B----4-:R-:W-:-:S03]  /*4410*/  SEL R0, R26, R12, !P2 ;  /* 0x0000000c1a007207 */ /* 0x010fc60005000000 */
[----:B------:R1:W-:Y:S01]  /*4420*/  STL [R1+0xbc], R2 ;  /* 0x0000bc0201007387 */ /* 0x0003e20000100800 */
[----:B0-----:R-:W-:-:S03]  /*4430*/  SEL R3, R26, R11, !P2 ;  /* 0x0000000b1a037207 */ /* 0x001fc60005000000 */
[----:B------:R0:W-:Y:S01]  /*4440*/  STL [R1+0xb8], R0 ;  /* 0x0000b80001007387 */ /* 0x0001e20000100800 */
[----:B-1----:R-:W-:-:S03]  /*4450*/  SEL R2, R26, R10, !P2 ;  /* 0x0000000a1a027207 */ /* 0x002fc60005000000 */
[----:B------:R-:W-:Y:S01]  /*4460*/  STL [R1+0xb4], R3 ;  /* 0x0000b40301007387 */ /* 0x000fe20000100800 */
[----:B0-----:R-:W-:-:S03]  /*4470*/  SEL R0, R26, R9, !P2 ;  /* 0x000000091a007207 */ /* 0x001fc60005000000 */
[----:B------:R-:W-:Y:S04]  /*4480*/  STL [R1+0xb0], R2 ;  /* 0x0000b00201007387 */ /* 0x000fe80000100800 */
[----:B------:R0:W-:Y:S04]  /*4490*/  STL [R1+0xac], R0 ;  /* 0x0000ac0001007387 */ /* 0x0001e80000100800 */
[----:B0-----:R-:W2:Y:S01]  /*44a0*/  LDL.LU R0, [R1+0x90] ;  /* 0x0000900001007983 */ /* 0x001ea20000300800 */
[C---:B------:R-:W-:Y:S02]  /*44b0*/  SEL R3, R26.reuse, R8, !P2 ;  /* 0x000000081a037207 */ /* 0x040fe40005000000 */
[----:B------:R-:W-:-:S03]  /*44c0*/  SEL R2, R26, R7, !P2 ;  /* 0x000000071a027207 */ /* 0x000fc60005000000 */
[----:B------:R-:W-:Y:S04]  /*44d0*/  STL [R1+0xa8], R3 ;  /* 0x0000a80301007387 */ /* 0x000fe80000100800 */
[----:B--2---:R0:W-:Y:S04]  /*44e0*/  STL [R1+0x97c], R0 ;  /* 0x00097c0001007387 */ /* 0x0041e80000100800 */
[----:B------:R-:W-:Y:S04]  /*44f0*/  STL [R1+0xa0], R2 ;  /* 0x0000a00201007387 */ /* 0x000fe80000100800 */
[----:B0-----:R-:W2:Y:S04]  /*4500*/  LDL.LU R0, [R1+0x94] ;  /* 0x0000940001007983 */ /* 0x001ea80000300800 */
[----:B--2---:R0:W-:Y:S04]  /*4510*/  STL [R1+0x980], R0 ;  /* 0x0009800001007387 */ /* 0x0041e80000100800 */
[----:B0-----:R-:W2:Y:S04]  /*4520*/  LDL.LU R0, [R1+0x98] ;  /* 0x0000980001007983 */ /* 0x001ea80000300800 */
[----:B--2---:R0:W-:Y:S04]  /*4530*/  STL [R1+0x984], R0 ;  /* 0x0009840001007387 */ /* 0x0041e80000100800 */
[----:B0-----:R-:W2:Y:S04]  /*4540*/  LDL.LU R0, [R1+0x9c] ;  /* 0x00009c0001007983 */ /* 0x001ea80000300800 */
[----:B------:R-:W3:Y:S04]  /*4550*/  LDL.LU R2, [R1+0x8c] ;  /* 0x00008c0001027983 */ /* 0x000ee80000300800 */
[----:B------:R-:W4:Y:S04]  /*4560*/  LDL.LU R3, [R1+0x84] ;  /* 0x0000840001037983 */ /* 0x000f280000300800 */
[----:B------:R-:W3:Y:S04]  /*4570*/  LDL.LU R4, [R1+0x80] ;  /* 0x0000800001047983 */ /* 0x000ee80000300800 */
        /* <DEDUP_REMOVED lines=23> */
[----:B------:R-:W3:Y:S01]  /*46f0*/  LDL.LU R27, [R1+0x4] ;  /* 0x00000400011b7983 */ /* 0x000ee20000300800 */
[----:B--2---:R-:W-:-:S05]  /*4700*/  SEL R0, R26, R0, !P2 ;  /* 0x000000001a007207 */ /* 0x004fca0005000000 */
[----:B------:R0:W-:Y:S04]  /*4710*/  STL [R1+0x9c], R0 ;  /* 0x00009c0001007387 */ /* 0x0001e80000100800 */
[----:B0-----:R-:W2:Y:S02]  /*4720*/  LDL.LU R0, [R1+0x984] ;  /* 0x0009840001007983 */ /* 0x001ea40000300800 */
[----:B--2---:R-:W-:-:S05]  /*4730*/  SEL R0, R26, R0, !P2 ;  /* 0x000000001a007207 */ /* 0x004fca0005000000 */
[----:B------:R0:W-:Y:S04]  /*4740*/  STL [R1+0x98], R0 ;  /* 0x0000980001007387 */ /* 0x0001e80000100800 */
[----:B0-----:R-:W2:Y:S02]  /*4750*/  LDL.LU R0, [R1+0x980] ;  /* 0x0009800001007983 */ /* 0x001ea40000300800 */
[----:B--2---:R-:W-:-:S05]  /*4760*/  SEL R0, R26, R0, !P2 ;  /* 0x000000001a007207 */ /* 0x004fca0005000000 */
[----:B------:R0:W-:Y:S04]  /*4770*/  STL [R1+0x94], R0 ;  /* 0x0000940001007387 */ /* 0x0001e80000100800 */
[----:B0-----:R-:W2:Y:S01]  /*4780*/  LDL.LU R0, [R1+0x97c] ;  /* 0x00097c0001007983 */ /* 0x001ea20000300800 */
[C---:B---3--:R-:W-:Y:S02]  /*4790*/  SEL R2, R26.reuse, R2, !P2 ;  /* 0x000000021a027207 */ /* 0x048fe40005000000 */
[C---:B----4-:R-:W-:Y:S02]  /*47a0*/  SEL R3, R26.reuse, R3, !P2 ;  /* 0x000000031a037207 */ /* 0x050fe40005000000 */
[C---:B------:R-:W-:Y:S02]  /*47b0*/  SEL R4, R26.reuse, R4, !P2 ;  /* 0x000000041a047207 */ /* 0x040fe40005000000 */
[----:B------:R-:W-:-:S02]  /*47c0*/  SEL R5, R26, R5, !P2 ;  /* 0x000000051a057207 */ /* 0x000fc40005000000 */
[C---:B------:R-:W-:Y:S02]  /*47d0*/  SEL R25, R26.reuse, R25, !P2 ;  /* 0x000000191a197207 */ /* 0x040fe40005000000 */
[C---:B------:R-:W-:Y:S02]  /*47e0*/  SEL R24, R26.reuse, R24, !P2 ;  /* 0x000000181a187207 */ /* 0x040fe40005000000 */
[C---:B------:R-:W-:Y:S02]  /*47f0*/  SEL R23, R26.reuse, R23, !P2 ;  /* 0x000000171a177207 */ /* 0x040fe40005000000 */
[C---:B------:R-:W-:Y:S02]  /*4800*/  SEL R22, R26.reuse, R22, !P2 ;  /* 0x000000161a167207 */ /* 0x040fe40005000000 */
        /* <DEDUP_REMOVED lines=18> */
[----:B--2---:R-:W-:-:S05]  /*4930*/  SEL R0, R26, R0, !P2 ;  /* 0x000000001a007207 */ /* 0x004fca0005000000 */
[----:B------:R0:W-:Y:S04]  /*4940*/  STL [R1+0x88], R0 ;  /* 0x0000880001007387 */ /* 0x0001e80000100800 */
[----:B0-----:R-:W2:Y:S04]  /*4950*/  LDL.LU R0, [R1+0x978] ;  /* 0x0009780001007983 */ /* 0x001ea80000300800 */
[----:B------:R0:W-:Y:S04]  /*4960*/  STL [R1+0x7c], R2 ;  /* 0x00007c0201007387 */ /* 0x0001e80000100800 */
[----:B0-----:R-:W3:Y:S04]  /*4970*/  LDL.LU R2, [R1+0x974] ;  /* 0x0009740001027983 */ /* 0x001ee80000300800 */
[----:B------:R0:W-:Y:S04]  /*4980*/  STL [R1+0x74], R3 ;  /* 0x0000740301007387 */ /* 0x0001e80000100800 */
[----:B0-----:R-:W4:Y:S04]  /*4990*/  LDL.LU R3, [R1+0x970] ;  /* 0x0009700001037983 */ /* 0x001f280000300800 */
[----:B------:R0:W-:Y:S04]  /*49a0*/  STL [R1+0x70], R4 ;  /* 0x0000700401007387 */ /* 0x0001e80000100800 */
[----:B0-----:R-:W2:Y:S04]  /*49b0*/  LDL.LU R4, [R1+0x96c] ;  /* 0x00096c0001047983 */ /* 0x001ea80000300800 */
[----:B------:R0:W-:Y:S04]  /*49c0*/  STL [R1+0x6c], R5 ;  /* 0x00006c0501007387 */ /* 0x0001e80000100800 */
[----:B0-----:R-:W2:Y:S04]  /*49d0*/  LDL.LU R5, [R1+0x968] ;  /* 0x0009680001057983 */ /* 0x001ea80000300800 */
[----:B------:R0:W-:Y:S04]  /*49e0*/  STL [R1+0x68], R25 ;  /* 0x0000681901007387 */ /* 0x0001e80000100800 */
[----:B0-----:R-:W2:Y:S04]  /*49f0*/  LDL.LU R25, [R1+0x964] ;  /* 0x0009640001197983 */ /* 0x001ea80000300800 */
[----:B------:R0:W-:Y:S04]  /*4a00*/  STL [R1+0x64], R24 ;  /* 0x0000641801007387 */ /* 0x0001e80000100800 */
[----:B0-----:R-:W3:Y:S04]  /*4a10*/  LDL.LU R24, [R1+0x960] ;  /* 0x0009600001187983 */ /* 0x001ee80000300800 */
[----:B------:R0:W-:Y:S04]  /*4a20*/  STL [R1+0x60], R23 ;  /* 0x0000601701007387 */ /* 0x0001e80000100800 */
[----:B0-----:R-:W4:Y:S04]  /*4a30*/  LDL.LU R23, [R1+0x95c] ;  /* 0x00095c0001177983 */ /* 0x001f280000300800 */
        /* <DEDUP_REMOVED lines=34> */
[----:B------:R-:W-:Y:S04]  /*4c60*/  STL [R1+0xc], R29 ;  /* 0x00000c1d01007387 */ /* 0x000fe80000100800 */
[----:B------:R0:W-:Y:S04]  /*4c70*/  STL [R1+0x8], R28 ;  /* 0x0000081c01007387 */ /* 0x0001e80000100800 */
[----:B0-----:R-:W4:Y:S01]  /*4c80*/  LDL R28, [R1+0x644] ;  /* 0x00064400011c7983 */ /* 0x001f220000100800 */
[----:B------:R-:W-:-:S05]  /*4c90*/  SEL R29, R26, R27, !P2 ;  /* 0x0000001b1a1d7207 */ /* 0x000fca0005000000 */
[----:B------:R0:W-:Y:S04]  /*4ca0*/  STL [R1+0x4], R29 ;  /* 0x0000041d01007387 */ /* 0x0001e80000100800 */
[----:B0-----:R-:W0:Y:S01]  /*4cb0*/  S2R R29, SR_TID.X ;  /* 0x00000000001d7919 */ /* 0x001e220000002100 */
[C---:B--2---:R-:W-:Y:S02]  /*4cc0*/  SEL R25, R26.reuse, R25, !P2 ;  /* 0x000000191a197207 */ /* 0x044fe40005000000 */
[C---:B---3--:R-:W-:Y:S02]  /*4cd0*/  SEL R24, R26.reuse, R24, !P2 ;  /* 0x000000181a187207 */ /* 0x048fe40005000000 */
[C---:B----4-:R-:W-:Y:S02]  /*4ce0*/  SEL R23, R26.reuse, R23, !P2 ;  /* 0x000000171a177207 */ /* 0x050fe40005000000 */
        /* <DEDUP_REMOVED lines=14> */
[----:B------:R-:W-:-:S05]  /*4dd0*/  SEL R27, R26, R7, !P2 ;  /* 0x000000071a1b7207 */ /* 0x000fca0005000000 */
[----:B------:R-:W-:Y:S04]  /*4de0*/  STL [R1+0x8a4], R27 ;  /* 0x0008a41b01007387 */ /* 0x000fe80000100800 */
[----:B------:R1:W-:Y:S04]  /*4df0*/  STL [R1+0x8a8], R8 ;  /* 0x0008a80801007387 */ /* 0x0003e80000100800 */
[----:B-1----:R-:W1:Y:S01]  /*4e00*/  S2R R8, SR_TID.X ;  /* 0x0000000000087919 */ /* 0x002e620000002100 */
[----:B------:R-:W-:-:S05]  /*4e10*/  SEL R9, R26, R9, !P2 ;  /* 0x000000091a097207 */ /* 0x000fca0005000000 */
[----:B------:R1:W-:Y:S04]  /*4e20*/  STL [R1+0x8ac], R9 ;  /* 0x0008ac0901007387 */ /* 0x0003e80000100800 */
[----:B------:R2:W-:Y:S04]  /*4e30*/  STL [R1+0x8b0], R10 ;  /* 0x0008b00a01007387 */ /* 0x0005e80000100800 */
[----:B------:R3:W-:Y:S01]  /*4e40*/  STL [R1+0x8b4], R11 ;  /* 0x0008b40b01007387 */ /* 0x0007e20000100800 */
[----:B------:R-:W-:-:S03]  /*4e50*/  SEL R7, R26, R6, !P2 ;  /* 0x000000061a077207 */ /* 0x000fc60005000000 */
[----:B------:R-:W-:Y:S04]  /*4e60*/  STL [R1+0x8b8], R12 ;  /* 0x0008b80c01007387 */ /* 0x000fe80000100800 */
[----:B------:R-:W-:Y:S04]  /*4e70*/  STL [R1+0x8bc], R13 ;  /* 0x0008bc0d01007387 */ /* 0x000fe80000100800 */
[----:B------:R-:W-:Y:S01]  /*4e80*/  STL [R1+0x8c0], R16 ;  /* 0x0008c01001007387 */ /* 0x000fe20000100800 */
[----:B-1----:R-:W-:-:S03]  /*4e90*/  SHF.R.U32.HI R9, RZ, 0x8, R8 ;  /* 0x00000008ff097819 */ /* 0x002fc60000011608 */
[----:B------:R-:W-:Y:S04]  /*4ea0*/  STL [R1+0x8c4], R17 ;  /* 0x0008c41101007387 */ /* 0x000fe80000100800 */
[----:B------:R-:W-:Y:S04]  /*4eb0*/  STL [R1+0x8c8], R18 ;  /* 0x0008c81201007387 */ /* 0x000fe80000100800 */
[----:B------:R-:W-:Y:S04]  /*4ec0*/  STL [R1+0x8cc], R19 ;  /* 0x0008cc1301007387 */ /* 0x000fe80000100800 */
[----:B------:R-:W-:Y:S01]  /*4ed0*/  STL [R1+0x8d0], R20 ;  /* 0x0008d01401007387 */ /* 0x000fe20000100800 */
[----:B------:R-:W-:-:S03]  /*4ee0*/  SEL R6, R26, R5, !P2 ;  /* 0x000000051a067207 */ /* 0x000fc60005000000 */
[----:B------:R-:W-:Y:S01]  /*4ef0*/  STL [R1+0x8d4], R21 ;  /* 0x0008d41501007387 */ /* 0x000fe20000100800 */
[----:B------:R-:W-:-:S03]  /*4f00*/  SGXT.U32 R9, R9, 0x1 ;  /* 0x000000010909781a */ /* 0x000fc60000000000 */
[----:B------:R-:W-:Y:S01]  /*4f10*/  STL [R1+0x8d8], R7 ;  /* 0x0008d80701007387 */ /* 0x000fe20000100800 */
[----:B------:R-:W-:-:S03]  /*4f20*/  SHF.R.U32.HI R27, RZ, 0x8, R8 ;  /* 0x00000008ff1b7819 */ /* 0x000fc60000011608 */
[----:B------:R-:W-:Y:S01]  /*4f30*/  STL [R1+0x8dc], R14 ;  /* 0x0008dc0e01007387 */ /* 0x000fe20000100800 */
[C---:B------:R-:W-:Y:S02]  /*4f40*/  SEL R5, R26.reuse, R4, !P2 ;  /* 0x000000041a057207 */ /* 0x040fe40005000000 */
[----:B------:R-:W-:Y:S01]  /*4f50*/  SHF.R.U32.HI R8, RZ, 0x8, R8 ;  /* 0x00000008ff087819 */ /* 0x000fe20000011608 */
[----:B------:R-:W-:Y:S01]  /*4f60*/  STL [R1+0x8e0], R15 ;  /* 0x0008e00f01007387 */ /* 0x000fe20000100800 */
[----:B------:R-:W-:-:S03]  /*4f70*/  SEL R4, R26, R3, !P2 ;  /* 0x000000031a047207 */ /* 0x000fc60005000000 */
[----:B------:R-:W-:Y:S01]  /*4f80*/  STL [R1+0x8e4], R22 ;  /* 0x0008e41601007387 */ /* 0x000fe20000100800 */
[----:B------:R-:W-:-:S03]  /*4f90*/  SEL R3, R26, R0, !P2 ;  /* 0x000000001a037207 */ /* 0x000fc60005000000 */
[----:B------:R-:W-:Y:S01]  /*4fa0*/  STL [R1+0x8e8], R23 ;  /* 0x0008e81701007387 */ /* 0x000fe20000100800 */
[----:B--2---:R-:W-:-:S03]  /*4fb0*/  LOP3.LUT R10, R9, 0x7e, RZ, 0xfc, !PT ;  /* 0x0000007e090a7812 */ /* 0x004fc600078efcff */
[----:B------:R-:W-:Y:S01]  /*4fc0*/  STL [R1+0x8ec], R24 ;  /* 0x0008ec1801007387 */ /* 0x000fe20000100800 */
[----:B------:R-:W-:-:S03]  /*4fd0*/  SGXT.U32 R8, R8, 0x1 ;  /* 0x000000010808781a */ /* 0x000fc60000000000 */
[----:B------:R-:W-:Y:S04]  /*4fe0*/  STL [R1+0x8f0], R25 ;  /* 0x0008f01901007387 */ /* 0x000fe80000100800 */
[----:B------:R-:W-:Y:S04]  /*4ff0*/  STL [R1+0x8f4], R6 ;  /* 0x0008f40601007387 */ /* 0x000fe80000100800 */
[----:B------:R-:W-:Y:S01]  /*5000*/  STL [R1+0x8f8], R5 ;  /* 0x0008f80501007387 */ /* 0x000fe20000100800 */
[----:B---3--:R-:W-:-:S03]  /*5010*/  LOP3.LUT R11, R8, 0x7a, RZ, 0xfc, !PT ;  /* 0x0000007a080b7812 */ /* 0x008fc600078efcff */
[----:B------:R-:W-:Y:S04]  /*5020*/  STL [R1+0x8fc], R4 ;  /* 0x0008fc0401007387 */ /* 0x000fe80000100800 */
[----:B------:R1:W-:Y:S01]  /*5030*/  STL [R1+0x900], R3 ;  /* 0x0009000301007387 */ /* 0x0003e20000100800 */
[----:B------:R-:W-:Y:S01]  /*5040*/  ISETP.GE.AND P1, PT, R28, RZ, PT ;  /* 0x000000ff1c00720c */ /* 0x000fe20003f26270 */
[----:B-1----:R-:W-:Y:S01]  /*5050*/  IMAD R3, R10, c[0x0][0x188], RZ ;  /* 0x000062000a037a24 */ /* 0x002fe200078e02ff */
[----:B------:R-:W-:Y:S02]  /*5060*/  LOP3.LUT R10, R8, 0x78, RZ, 0xfc, !PT ;  /* 0x00000078080a7812 */ /* 0x000fe400078efcff */
[----:B------:R-:W1:Y:S01]  /*5070*/  S2R R8, SR_TID.X ;  /* 0x0000000000087919 */ /* 0x000e620000002100 */
[----:B0-----:R-:W-:-:S02]  /*5080*/  SHF.R.U32.HI R28, RZ, 0x8, R29 ;  /* 0x00000008ff1c7819 */ /* 0x001fc4000001161d */
[----:B------:R-:W-:Y:S02]  /*5090*/  SEL R2, R26, R2, !P2 ;  /* 0x000000021a027207 */ /* 0x000fe40005000000 */
[----:B------:R-:W-:Y:S02]  /*50a0*/  SGXT.U32 R28, R28, 0x1 ;  /* 0x000000011c1c781a */ /* 0x000fe40000000000 */
[----:B------:R-:W-:Y:S01]  /*50b0*/  LOP3.LUT R9, R9, 0x7c, RZ, 0xfc, !PT ;  /* 0x0000007c09097812 */ /* 0x000fe200078efcff */
[----:B------:R0:W-:Y:S01]  /*50c0*/  STL [R1+0x904], R2 ;  /* 0x0009040201007387 */ /* 0x0001e20000100800 */
[----:B------:R-:W-:Y:S01]  /*50d0*/  SGXT.U32 R27, R27, 0x1 ;  /* 0x000000011b1b781a */ /* 0x000fe20000000000 */
[----:B0-----:R-:W-:Y:S02]  /*50e0*/  IMAD R2, R28, c[0x0][0x188], RZ ;  /* 0x000062001c027a24 */ /* 0x001fe400078e02ff */
[----:B------:R-:W-:Y:S01]  /*50f0*/  IMAD R2, R9, c[0x0][0x188], RZ ;  /* 0x0000620009027a24 */ /* 0x000fe200078e02ff */
[----:B------:R-:W-:Y:S01]  /*5100*/  LOP3.LUT R9, R27, 0x76, RZ, 0xfc, !PT ;  /* 0x000000761b097812 */ /* 0x000fe200078efcff */
[----:B------:R-:W-:Y:S01]  /*5110*/  IMAD R2, R11, c[0x0][0x188], RZ ;  /* 0x000062000b027a24 */ /* 0x000fe200078e02ff */
[----:B------:R-:W-:-:S03]  /*5120*/  LOP3.LUT R27, R27, 0x74, RZ, 0xfc, !PT ;  /* 0x000000741b1b7812 */ /* 0x000fc600078efcff */
[----:B------:R-:W-:Y:S01]  /*5130*/  IMAD R2, R9, c[0x0][0x188], RZ ;  /* 0x0000620009027a24 */ /* 0x000fe200078e02ff */
[--C-:B-1----:R-:W-:Y:S01]  /*5140*/  SHF.R.U32.HI R9, RZ, 0x8, R8.reuse ;  /* 0x00000008ff097819 */ /* 0x102fe20000011608 */
[----:B------:R-:W-:Y:S01]  /*5150*/  IMAD R2, R27, c[0x0][0x188], RZ ;  /* 0x000062001b027a24 */ /* 0x000fe200078e02ff */
[--C-:B------:R-:W-:Y:S02]  /*5160*/  SHF.R.U32.HI R27, RZ, 0x8, R8.reuse ;  /* 0x00000008ff1b7819 */ /* 0x100fe40000011608 */
[----:B------:R-:W-:Y:S02]  /*5170*/  SGXT.U32 R9, R9, 0x1 ;  /* 0x000000010909781a */ /* 0x000fe40000000000 */
[----:B------:R-:W-:Y:S01]  /*5180*/  SHF.R.U32.HI R8, RZ, 0x8, R8 ;  /* 0x00000008ff087819 */ /* 0x000fe20000011608 */
[----:B------:R-:W-:Y:S01]  /*5190*/  IMAD R3, R10, c[0x0][0x188], RZ ;  /* 0x000062000a037a24 */ /* 0x000fe200078e02ff */
[----:B------:R-:W-:Y:S02]  /*51a0*/  LOP3.LUT R10, R9, 0x72, RZ, 0xfc, !PT ;  /* 0x00000072090a7812 */ /* 0x000fe400078efcff */
[----:B------:R-:W-:-:S03]  /*51b0*/  SGXT.U32 R8, R8, 0x1 ;  /* 0x000000010808781a */ /* 0x000fc60000000000 */
[----:B------:R-:W-:Y:S01]  /*51c0*/  IMAD R3, R10, c[0x0][0x188], RZ ;  /* 0x000062000a037a24 */ /* 0x000fe200078e02ff */
[C---:B------:R-:W-:Y:S02]  /*51d0*/  LOP3.LUT R11, R8.reuse, 0x6e, RZ, 0xfc, !PT ;  /* 0x0000006e080b7812 */ /* 0x040fe400078efcff */
[----:B------:R-:W-:Y:S02]  /*51e0*/  LOP3.LUT R10, R8, 0x6c, RZ, 0xfc, !PT ;  /* 0x0000006c080a7812 */ /* 0x000fe400078efcff */
[----:B------:R-:W0:Y:S01]  /*51f0*/  S2R R8, SR_TID.X ;  /* 0x0000000000087919 */ /* 0x000e220000002100 */
[----:B------:R-:W-:Y:S02]  /*5200*/  LOP3.LUT R9, R9, 0x70, RZ, 0xfc, !PT ;  /* 0x0000007009097812 */ /* 0x000fe400078efcff */
[----:B------:R-:W-:-:S03]  /*5210*/  SGXT.U32 R27, R27, 0x1 ;  /* 0x000000011b1b781a */ /* 0x000fc60000000000 */
[----:B------:R-:W-:Y:S01]  /*5220*/  IMAD R2, R9, c[0x0][0x188], RZ ;  /* 0x0000620009027a24 */ /* 0x000fe200078e02ff */
[----:B------:R-:W-:Y:S01]  /*5230*/  LOP3.LUT R9, R27, 0x6a, RZ, 0xfc, !PT ;  /* 0x0000006a1b097812 */ /* 0x000fe200078efcff */
[----:B------:R-:W-:Y:S01]  /*5240*/  IMAD R2, R11, c[0x0][0x188], RZ ;  /* 0x000062000b027a24 */ /* 0x000fe200078e02ff */
[----:B------:R-:W-:-:S03]  /*5250*/  LOP3.LUT R27, R27, 0x68, RZ, 0xfc, !PT ;  /* 0x000000681b1b7812 */ /* 0x000fc600078efcff */
[----:B------:R-:W-:Y:S02]  /*5260*/  IMAD R2, R9, c[0x0][0x188], RZ ;  /* 0x0000620009027a24 */ /* 0x000fe400078e02ff */
[----:B------:R-:W-:Y:S02]  /*5270*/  IMAD R2, R27, c[0x0][0x188], RZ ;  /* 0x000062001b027a24 */ /* 0x000fe400078e02ff */
[----:B------:R-:W-:Y:S01]  /*5280*/  IMAD R3, R10, c[0x0][0x188], RZ ;  /* 0x000062000a037a24 */ /* 0x000fe200078e02ff */
[--C-:B0-----:R-:W-:Y:S02]  /*5290*/  SHF.R.U32.HI R9, RZ, 0x8, R8.reuse ;  /* 0x00000008ff097819 */ /* 0x101fe40000011608 */
[--C-:B------:R-:W-:Y:S02]  /*52a0*/  SHF.R.U32.HI R27, RZ, 0x8, R8.reuse ;  /* 0x00000008ff1b7819 */ /* 0x100fe40000011608 */
[----:B------:R-:W-:Y:S02]  /*52b0*/  SGXT.U32 R9, R9, 0x1 ;  /* 0x000000010909781a */ /* 0x000fe40000000000 */
[----:B------:R-:W-:-:S02]  /*52c0*/  SHF.R.U32.HI R8, RZ, 0x8, R8 ;  /* 0x00000008ff087819 */ /* 0x000fc40000011608 */
        /* <DEDUP_REMOVED lines=64> */
[----:B------:R-:W-:Y:S01]  /*56d0*/  SGXT.U32 R27, R27, 0x1 ;  /* 0x000000011b1b781a */ /* 0x000fe20000000000 */
[----:B------:R-:W-:Y:S02]  /*56e0*/  STL [R1+0x410], RZ ;  /* 0x000410ff01007387 */ /* 0x000fe40000100800 */
[----:B------:R-:W-:Y:S01]  /*56f0*/  IMAD R2, R9, c[0x0][0x188], RZ ;  /* 0x0000620009027a24 */ /* 0x000fe200078e02ff */
[----:B------:R-:W-:Y:S01]  /*5700*/  LOP3.LUT R9, R27, 0x3a, RZ, 0xfc, !PT ;  /* 0x0000003a1b097812 */ /* 0x000fe200078efcff */
[----:B------:R-:W-:Y:S01]  /*5710*/  STL [R1+0x414], RZ ;  /* 0x000414ff01007387 */ /* 0x000fe20000100800 */
[----:B------:R-:W-:Y:S01]  /*5720*/  IMAD R2, R11, c[0x0][0x188], RZ ;  /* 0x000062000b027a24 */ /* 0x000fe200078e02ff */
[----:B------:R-:W-:-:S02]  /*5730*/  LOP3.LUT R27, R27, 0x38, RZ, 0xfc, !PT ;  /* 0x000000381b1b7812 */ /* 0x000fc400078efcff */
[----:B------:R-:W-:Y:S01]  /*5740*/  STL [R1+0x418], RZ ;  /* 0x000418ff01007387 */ /* 0x000fe20000100800 */
[----:B------:R-:W-:-:S03]  /*5750*/  IMAD R2, R9, c[0x0][0x188], RZ ;  /* 0x0000620009027a24 */ /* 0x000fc600078e02ff */
[----:B------:R-:W-:Y:S04]  /*5760*/  STL [R1+0x41c], RZ ;  /* 0x00041cff01007387 */ /* 0x000fe80000100800 */
[----:B------:R-:W-:Y:S01]  /*5770*/  STL [R1+0x400], RZ ;  /* 0x000400ff01007387 */ /* 0x000fe20000100800 */
[----:B------:R-:W-:Y:S01]  /*5780*/  IMAD R2, R27, c[0x0][0x188], RZ ;  /* 0x000062001b027a24 */ /* 0x000fe200078e02ff */
[--C-:B0-----:R-:W-:Y:S02]  /*5790*/  SHF.R.U32.HI R9, RZ, 0x8, R8.reuse ;  /* 0x00000008ff097819 */ /* 0x101fe40000011608 */
[----:B------:R-:W-:Y:S01]  /*57a0*/  STL [R1+0x404], RZ ;  /* 0x000404ff01007387 */ /* 0x000fe20000100800 */
[----:B------:R-:W-:-:S03]  /*57b0*/  SHF.R.U32.HI R27, RZ, 0x8, R8 ;  /* 0x00000008ff1b7819 */ /* 0x000fc60000011608 */
[----:B------:R-:W-:Y:S01]  /*57c0*/  STL [R1+0x408], RZ ;  /* 0x000408ff01007387 */ /* 0x000fe20000100800 */
[----:B------:R-:W-:-:S03]  /*57d0*/  SGXT.U32 R9, R9, 0x1 ;  /* 0x000000010909781a */ /* 0x000fc60000000000 */
[----:B------:R-:W-:Y:S01]  /*57e0*/  STL [R1+0x40c], RZ ;  /* 0x00040cff01007387 */ /* 0x000fe20000100800 */
[----:B------:R-:W-:-:S03]  /*57f0*/  SHF.R.U32.HI R8, RZ, 0x8, R8 ;  /* 0x00000008ff087819 */ /* 0x000fc60000011608 */
[----:B------:R-:W-:Y:S01]  /*5800*/  STL [R1+0x3e0], RZ ;  /* 0x0003e0ff01007387 */ /* 0x000fe20000100800 */
[----:B------:R-:W-:-:S03]  /*5810*/  IMAD R3, R10, c[0x0][0x188], RZ ;  /* 0x000062000a037a24 */ /* 0x000fc600078e02ff */
[----:B------:R-:W-:Y:S01]  /*5820*/  STL [R1+0x3e4], RZ ;  /* 0x0003e4ff01007387 */ /* 0x000fe20000100800 */
[----:B------:R-:W-:-:S03]  /*5830*/  LOP3.LUT R10, R9, 0x36, RZ, 0xfc, !PT ;  /* 0x00000036090a7812 */ /* 0x000fc600078efcff */
[----:B------:R-:W-:Y:S01]  /*5840*/  STL [R1+0x3e8], RZ ;  /* 0x0003e8ff01007387 */ /* 0x000fe20000100800 */
[----:B------:R-:W-:-:S03]  /*5850*/  SGXT.U32 R8, R8, 0x1 ;  /* 0x000000010808781a */ /* 0x000fc60000000000 */
[----:B------:R-:W-:Y:S04]  /*5860*/  STL [R1+0x3ec], RZ ;  /* 0x0003ecff01007387 */ /* 0x000fe80000100800 */
[----:B------:R-:W-:Y:S04]  /*5870*/  STL [R1+0x3d0], RZ ;  /* 0x0003d0ff01007387 */ /* 0x000fe80000100800 */
[----:B------:R-:W-:Y:S04]  /*5880*/  STL [R1+0x3d4], RZ ;  /* 0x0003d4ff01007387 */ /* 0x000fe80000100800 */
[----:B------:R-:W-:Y:S01]  /*5890*/  STL [R1+0x3d8], RZ ;  /* 0x0003d8ff01007387 */ /* 0x000fe20000100800 */
[----:B------:R-:W-:-:S03]  /*58a0*/  IMAD R3, R10, c[0x0][0x188], RZ ;  /* 0x000062000a037a24 */ /* 0x000fc600078e02ff */
[----:B------:R-:W-:Y:S01]  /*58b0*/  STL [R1+0x3dc], RZ ;  /* 0x0003dcff01007387 */ /* 0x000fe20000100800 */
[----:B------:R-:W-:-:S03]  /*58c0*/  LOP3.LUT R11, R8, 0x32, RZ, 0xfc, !PT ;  /* 0x00000032080b7812 */ /* 0x000fc600078efcff */
[----:B------:R-:W-:Y:S01]  /*58d0*/  STL [R1+0x3c0], RZ ;  /* 0x0003c0ff01007387 */ /* 0x000fe20000100800 */
[----:B------:R-:W-:-:S03]  /*58e0*/  LOP3.LUT R10, R8, 0x30, RZ, 0xfc, !PT ;  /* 0x00000030080a7812 */ /* 0x000fc600078efcff */
[----:B------:R-:W-:Y:S04]  /*58f0*/  STL [R1+0x3c4], RZ ;  /* 0x0003c4ff01007387 */ /* 0x000fe80000100800 */
[----:B------:R-:W-:Y:S04]  /*5900*/  STL [R1+0x3c8], RZ ;  /* 0x0003c8ff01007387 */ /* 0x000fe80000100800 */
[----:B------:R-:W-:Y:S01]  /*5910*/  STL [R1+0x3cc], RZ ;  /* 0x0003ccff01007387 */ /* 0x000fe20000100800 */
[----:B------:R-:W-:-:S03]  /*5920*/  LOP3.LUT R9, R9, 0x34, RZ, 0xfc, !PT ;  /* 0x0000003409097812 */ /* 0x000fc600078efcff */
[----:B------:R-:W0:Y:S04]  /*5930*/  S2R R8, SR_TID.X ;  /* 0x0000000000087919 */ /* 0x000e280000002100 */
[----:B------:R-:W-:Y:S04]  /*5940*/  STL [R1+0x3b0], RZ ;  /* 0x0003b0ff01007387 */ /* 0x000fe80000100800 */
[----:B------:R-:W-:Y:S01]  /*5950*/  STL [R1+0x3b4], RZ ;  /* 0x0003b4ff01007387 */ /* 0x000fe20000100800 */
[----:B------:R-:W-:-:S03]  /*5960*/  SGXT.U32 R27, R27, 0x1 ;  /* 0x000000011b1b781a */ /* 0x000fc60000000000 */
        /* <DEDUP_REMOVED lines=11> */
[----:B------:R-:W-:-:S03]  /*5a20*/  IMAD R2, R11, c[0x0][0x188], RZ ;  /* 0x000062000b027a24 */ /* 0x000fc600078e02ff */
[----:B------:R-:W-:Y:S01]  /*5a30*/  STL [R1+0x398], RZ ;  /* 0x000398ff01007387 */ /* 0x000fe20000100800 */
[----:B------:R-:W-:-:S03]  /*5a40*/  IMAD R2, R9, c[0x0][0x188], RZ ;  /* 0x0000620009027a24 */ /* 0x000fc600078e02ff */
[----:B------:R-:W-:Y:S01]  /*5a50*/  STL [R1+0x39c], RZ ;  /* 0x00039cff01007387 */ /* 0x000fe20000100800 */
[----:B------:R-:W-:-:S03]  /*5a60*/  IMAD R2, R27, c[0x0][0x188], RZ ;  /* 0x000062001b027a24 */ /* 0x000fc600078e02ff */
[----:B------:R-:W-:Y:S04]  /*5a70*/  STL [R1+0x380], RZ ;  /* 0x000380ff01007387 */ /* 0x000fe80000100800 */
[----:B------:R-:W-:Y:S04]  /*5a80*/  STL [R1+0x384], RZ ;  /* 0x000384ff01007387 */ /* 0x000fe80000100800 */
[----:B------:R-:W-:Y:S04]  /*5a90*/  STL [R1+0x388], RZ ;  /* 0x000388ff01007387 */ /* 0x000fe80000100800 */
[----:B------:R-:W-:Y:S04]  /*5aa0*/  STL [R1+0x38c], RZ ;  /* 0x00038cff01007387 */ /* 0x000fe80000100800 */
[----:B------:R-:W1:Y:S04]  /*5ab0*/  S2R R27, SR_TID.X ;  /* 0x00000000001b7919 */ /* 0x000e680000002100 */
[----:B------:R-:W-:Y:S04]  /*5ac0*/  STL [R1+0x370], RZ ;  /* 0x000370ff01007387 */ /* 0x000fe80000100800 */
[----:B------:R-:W-:Y:S04]  /*5ad0*/  STL [R1+0x374], RZ ;  /* 0x000374ff01007387 */ /* 0x000fe80000100800 */
[----:B------:R-:W-:Y:S04]  /*5ae0*/  STL [R1+0x378], RZ ;  /* 0x000378ff01007387 */ /* 0x000fe80000100800 */
[----:B------:R-:W-:Y:S04]  /*5af0*/  STL [R1+0x37c], RZ ;  /* 0x00037cff01007387 */ /* 0x000fe80000100800 */
[----:B------:R-:W-:Y:S01]  /*5b00*/  STL [R1+0x360], RZ ;  /* 0x000360ff01007387 */ /* 0x000fe20000100800 */
[----:B0-----:R-:W-:-:S03]  /*5b10*/  SHF.R.U32.HI R9, RZ, 0x8, R8 ;  /* 0x00000008ff097819 */ /* 0x001fc60000011608 */
[----:B------:R-:W-:Y:S04]  /*5b20*/  STL [R1+0x364], RZ ;  /* 0x000364ff01007387 */ /* 0x000fe80000100800 */
[----:B------:R-:W-:Y:S04]  /*5b30*/  STL [R1+0x368], RZ ;  /* 0x000368ff01007387 */ /* 0x000fe80000100800 */
        /* <DEDUP_REMOVED lines=8> */
[----:B------:R-:W-:-:S03]  /*5bc0*/  SHF.R.U32.HI R8, RZ, 0x8, R8 ;  /* 0x00000008ff087819 */ /* 0x000fc60000011608 */
[----:B------:R-:W-:Y:S01]  /*5bd0*/  STL [R1+0x344], RZ ;  /* 0x000344ff01007387 */ /* 0x000fe20000100800 */
[----:B------:R-:W-:-:S03]  /*5be0*/  LOP3.LUT R11, R9, 0x2a, RZ, 0xfc, !PT ;  /* 0x0000002a090b7812 */ /* 0x000fc600078efcff */
[----:B------:R-:W-:Y:S01]  /*5bf0*/  STL [R1+0x348], RZ ;  /* 0x000348ff01007387 */ /* 0x000fe20000100800 */
[----:B------:R-:W-:-:S03]  /*5c00*/  LOP3.LUT R10, R9, 0x28, RZ, 0xfc, !PT ;  /* 0x00000028090a7812 */ /* 0x000fc600078efcff */
[----:B------:R-:W-:Y:S01]  /*5c10*/  STL [R1+0x34c], RZ ;  /* 0x00034cff01007387 */ /* 0x000fe20000100800 */
[----:B------:R-:W-:-:S03]  /*5c20*/  LOP3.LUT R9, R9, 0x26, RZ, 0xfc, !PT ;  /* 0x0000002609097812 */ /* 0x000fc600078efcff */
[----:B------:R-:W-:Y:S01]  /*5c30*/  STL [R1+0x180], RZ ;  /* 0x000180ff01007387 */ /* 0x000fe20000100800 */
[----:B------:R-:W-:-:S03]  /*5c40*/  SGXT.U32 R8, R8, 0x1 ;  /* 0x000000010808781a */ /* 0x000fc60000000000 */
[----:B------:R-:W-:Y:S04]  /*5c50*/  STL [R1+0x184], RZ ;  /* 0x000184ff01007387 */ /* 0x000fe80000100800 */
[----:B------:R-:W-:Y:S01]  /*5c60*/  STL [R1+0x188], RZ ;  /* 0x000188ff01007387 */ /* 0x000fe20000100800 */
[----:B------:R-:W-:-:S03]  /*5c70*/  IMAD R3, R10, c[0x0][0x188], RZ ;  /* 0x000062000a037a24 */ /* 0x000fc600078e02ff */
[----:B------:R-:W-:Y:S01]  /*5c80*/  STL [R1+0x18c], RZ ;  /* 0x00018cff01007387 */ /* 0x000fe20000100800 */
[----:B------:R-:W-:-:S03]  /*5c90*/  IMAD R2, R9, c[0x0][0x188], RZ ;  /* 0x0000620009027a24 */ /* 0x000fc600078e02ff */
[----:B------:R-:W-:Y:S01]  /*5ca0*/  STL [R1+0x170], RZ ;  /* 0x000170ff01007387 */ /* 0x000fe20000100800 */
[----:B------:R-:W-:-:S03]  /*5cb0*/  LOP3.LUT R10, R8, 0x24, RZ, 0xfc, !PT ;  /* 0x00000024080a7812 */ /* 0x000fc600078efcff */
[----:B------:R-:W-:Y:S01]  /*5cc0*/  STL [R1+0x174], RZ ;  /* 0x000174ff01007387 */ /* 0x000fe20000100800 */
[----:B------:R-:W-:-:S03]  /*5cd0*/  LOP3.LUT R9, R8, 0x22, RZ, 0xfc, !PT ;  /* 0x0000002208097812 */ /* 0x000fc600078efcff */
[----:B------:R-:W-:Y:S01]  /*5ce0*/  STL [R1+0x178], RZ ;  /* 0x000178ff01007387 */ /* 0x000fe20000100800 */
[----:B-1----:R-:W-:-:S03]  /*5cf0*/  SHF.R.U32.HI R8, RZ, 0x8, R27 ;  /* 0x00000008ff087819 */ /* 0x002fc6000001161b */
        /* <DEDUP_REMOVED lines=8> */
[----:B------:R-:W-:Y:S01]  /*5d80*/  IMAD R2, R9, c[0x0][0x188], RZ ;  /* 0x0000620009027a24 */ /* 0x000fe200078e02ff */
[----:B------:R-:W-:Y:S02]  /*5d90*/  SHF.R.U32.HI R27, RZ, 0x8, R27 ;  /* 0x00000008ff1b7819 */ /* 0x000fe4000001161b */
        /* <DEDUP_REMOVED lines=18> */
[----:B------:R-:W-:-:S03]  /*5ec0*/  SHF.R.U32.HI R27, RZ, 0x8, R29 ;  /* 0x00000008ff1b7819 */ /* 0x000fc6000001161d */
[----:B------:R-:W-:Y:S04]  /*5ed0*/  STL [R1+0x31c], RZ ;  /* 0x00031cff01007387 */ /* 0x000fe80000100800 */
[----:B------:R-:W-:Y:S01]  /*5ee0*/  STL [R1+0x300], RZ ;  /* 0x000300ff01007387 */ /* 0x000fe20000100800 */
[----:B------:R-:W-:-:S03]  /*5ef0*/  SGXT.U32 R27, R27, 0x1 ;  /* 0x000000011b1b781a */ /* 0x000fc60000000000 */
[----:B------:R-:W-:Y:S01]  /*5f00*/  STL [R1+0x304], RZ ;  /* 0x000304ff01007387 */ /* 0x000fe20000100800 */
[----:B------:R-:W-:-:S03]  /*5f10*/  LOP3.LUT R0, R29, 0x7f, RZ, 0xc0, !PT ;  /* 0x0000007f1d007812 */ /* 0x000fc600078ec0ff */
[----:B------:R-:W-:Y:S01]  /*5f20*/  STL [R1+0x308], RZ ;  /* 0x000308ff01007387 */ /* 0x000fe20000100800 */
[----:B------:R-:W-:-:S03]  /*5f30*/  SHF.R.U32.HI R29, RZ, 0x8, R29 ;  /* 0x00000008ff1d7819 */ /* 0x000fc6000001161d */
        /* <DEDUP_REMOVED lines=12> */
[----:B------:R-:W-:Y:S01]  /*6000*/  STL [R1+0x2e4], RZ ;  /* 0x0002e4ff01007387 */ /* 0x000fe20000100800 */
[----:B------:R-:W-:-:S03]  /*6010*/  IMAD R3, R8, c[0x0][0x188], RZ ;  /* 0x0000620008037a24 */ /* 0x000fc600078e02ff */
[----:B------:R-:W-:Y:S01]  /*6020*/  STL [R1+0x2e8], RZ ;  /* 0x0002e8ff01007387 */ /* 0x000fe20000100800 */
[----:B------:R-:W-:-:S03]  /*6030*/  IMAD R2, R27, c[0x0][0x188], RZ ;  /* 0x000062001b027a24 */ /* 0x000fc600078e02ff */
[----:B------:R-:W-:Y:S01]  /*6040*/  STL [R1+0x2ec], RZ ;  /* 0x0002ecff01007387 */ /* 0x000fe20000100800 */
[----:B------:R-:W-:-:S03]  /*6050*/  LOP3.LUT R8, R29, 0xe, RZ, 0xfc, !PT ;  /* 0x0000000e1d087812 */ /* 0x000fc600078efcff */
[----:B------:R-:W-:Y:S01]  /*6060*/  STL [R1+0x2d0], RZ ;  /* 0x0002d0ff01007387 */ /* 0x000fe20000100800 */
[----:B------:R-:W-:Y:S01]  /*6070*/  IMAD R4, R11, c[0x0][0x188], RZ ;  /* 0x000062000b047a24 */ /* 0x000fe200078e02ff */
[----:B------:R-:W-:Y:S02]  /*6080*/  LOP3.LUT R27, R29, 0xc, RZ, 0xfc, !PT ;  /* 0x0000000c1d1b7812 */ /* 0x000fe400078efcff */
[----:B------:R-:W-:Y:S01]  /*6090*/  STL [R1+0x2d4], RZ ;  /* 0x0002d4ff01007387 */ /* 0x000fe20000100800 */
[----:B------:R-:W-:-:S03]  /*60a0*/  IMAD R4, R10, c[0x0][0x188], RZ ;  /* 0x000062000a047a24 */ /* 0x000fc600078e02ff */
[----:B------:R-:W-:Y:S01]  /*60b0*/  STL [R1+0x2d8], RZ ;  /* 0x0002d8ff01007387 */ /* 0x000fe20000100800 */
[----:B------:R-:W-:-:S03]  /*60c0*/  IMAD R4, R9, c[0x0][0x188], RZ ;  /* 0x0000620009047a24 */ /* 0x000fc600078e02ff */
[----:B------:R-:W-:Y:S01]  /*60d0*/  STL [R1+0x2dc], RZ ;  /* 0x0002dcff01007387 */ /* 0x000fe20000100800 */
[----:B------:R-:W-:-:S03]  /*60e0*/  LOP3.LUT R9, R29, 0x10, RZ, 0xfc, !PT ;  /* 0x000000101d097812 */ /* 0x000fc600078efcff */
[----:B------:R-:W-:Y:S01]  /*60f0*/  STL [R1+0x2c0], RZ ;  /* 0x0002c0ff01007387 */ /* 0x000fe20000100800 */
[----:B------:R-:W-:Y:S01]  /*6100*/  LOP3.LUT R29, R29, 0xa, RZ, 0xfc, !PT ;  /* 0x0000000a1d1d7812 */ /* 0x000fe200078efcff */
[----:B------:R-:W-:Y:S02]  /*6110*/  IMAD R4, R8, c[0x0][0x188], RZ ;  /* 0x0000620008047a24 */ /* 0x000fe400078e02ff */
[----:B------:R-:W-:Y:S01]  /*6120*/  STL [R1+0x2c4], RZ ;  /* 0x0002c4ff01007387 */ /* 0x000fe20000100800 */
[----:B------:R-:W-:Y:S01]  /*6130*/  IMAD R3, R27, c[0x0][0x188], RZ ;  /* 0x000062001b037a24 */ /* 0x000fe200078e02ff */
[C---:B------:R-:W-:Y:S02]  /*6140*/  LOP3.LUT R8, R28.reuse, 0x8, RZ, 0xfc, !PT ;  /* 0x000000081c087812 */ /* 0x040fe400078efcff */
[----:B------:R-:W-:Y:S01]  /*6150*/  STL [R1+0x2c8], RZ ;  /* 0x0002c8ff01007387 */ /* 0x000fe20000100800 */
[----:B------:R-:W-:-:S03]  /*6160*/  LOP3.LUT R27, R28, 0x6, RZ, 0xfc, !PT ;  /* 0x000000061c1b7812 */ /* 0x000fc600078efcff */
[----:B------:R-:W-:Y:S01]  /*6170*/  STL [R1+0x2cc], RZ ;  /* 0x0002ccff01007387 */ /* 0x000fe20000100800 */
[----:B------:R-:W-:-:S03]  /*6180*/  IMAD R2, R9, c[0x0][0x188], RZ ;  /* 0x0000620009027a24 */ /* 0x000fc600078e02ff */
[----:B------:R-:W2:Y:S01]  /*6190*/  LDL.LU R16, [R1+0xc0] ;  /* 0x0000c00001107983 */ /* 0x000ea20000300800 */
[----:B------:R-:W-:-:S03]  /*61a0*/  IMAD R2, R29, c[0x0][0x188], RZ ;  /* 0x000062001d027a24 */ /* 0x000fc600078e02ff */
[----:B------:R-:W3:Y:S01]  /*61b0*/  LDL.LU R13, [R1+0xbc] ;  /* 0x0000bc00010d7983 */ /* 0x000ee20000300800 */
[----:B------:R-:W-:-:S03]  /*61c0*/  IMAD R2, R8, c[0x0][0x188], RZ ;  /* 0x0000620008027a24 */ /* 0x000fc600078e02ff */
[----:B------:R-:W4:Y:S01]  /*61d0*/  LDL.LU R12, [R1+0xb8] ;  /* 0x0000b800010c7983 */ /* 0x000f220000300800 */
[----:B------:R-:W-:-:S03]  /*61e0*/  IMAD R4, R27, c[0x0][0x188], RZ ;  /* 0x000062001b047a24 */ /* 0x000fc600078e02ff */
[----:B------:R-:W3:Y:S04]  /*61f0*/  LDL.LU R11, [R1+0xb4] ;  /* 0x0000b400010b7983 */ /* 0x000ee80000300800 */
[----:B------:R-:W3:Y:S04]  /*6200*/  LDL.LU R10, [R1+0xb0] ;  /* 0x0000b000010a7983 */ /* 0x000ee80000300800 */
[----:B------:R-:W3:Y:S04]  /*6210*/  LDL.LU R9, [R1+0xac] ;  /* 0x0000ac0001097983 */ /* 0x000ee80000300800 */
[----:B------:R-:W3:Y:S04]  /*6220*/  LDL.LU R8, [R1+0xa8] ;  /* 0x0000a80001087983 */ /* 0x000ee80000300800 */
[----:B------:R-:W3:Y:S04]  /*6230*/  LDL.LU R27, [R1+0xa0] ;  /* 0x0000a000011b7983 */ /* 0x000ee80000300800 */
[----:B------:R-:W-:Y:S04]  /*6240*/  STL [R1+0xd0], RZ ;  /* 0x0000d0ff01007387 */ /* 0x000fe80000100800 */
[----:B------:R-:W-:Y:S01]  /*6250*/  STL [R1+0xd4], RZ ;  /* 0x0000d4ff01007387 */ /* 0x000fe20000100800 */
[----:B------:R-:W-:-:S03]  /*6260*/  LOP3.LUT R29, R28, 0x4, RZ, 0xfc, !PT ;  /* 0x000000041c1d7812 */ /* 0x000fc600078efcff */
[----:B------:R-:W-:Y:S04]  /*6270*/  STL [R1+0xd8], RZ ;  /* 0x0000d8ff01007387 */ /* 0x000fe80000100800 */
[----:B------:R-:W-:Y:S04]  /*6280*/  STL [R1+0xdc], RZ ;  /* 0x0000dcff01007387 */ /* 0x000fe80000100800 */
[----:B------:R-:W-:Y:S04]  /*6290*/  STL [R1+0x2b0], RZ ;  /* 0x0002b0ff01007387 */ /* 0x000fe80000100800 */
[----:B------:R-:W-:Y:S04]  /*62a0*/  STL [R1+0x2b4], RZ ;  /* 0x0002b4ff01007387 */ /* 0x000fe80000100800 */
        /* <DEDUP_REMOVED lines=8> */
[----:B------:R-:W3:Y:S01]  /*6330*/  LDL.LU R0, [R1] ;  /* 0x0000000001007983 */ /* 0x000ee20000300800 */
[----:B------:R-:W-:Y:S01]  /*6340*/  IMAD.MOV.U32 R17, RZ, RZ, c[0x0][0x180] ;  /* 0x00006000ff117624 */ /* 0x000fe200078e00ff */
[----:B------:R-:W-:-:S04]  /*6350*/  LOP3.LUT R28, R28, 0x2, RZ, 0xfc, !PT ;  /* 0x000000021c1c7812 */ /* 0x000fc800078efcff */
[----:B------:R-:W-:Y:S01]  /*6360*/  IADD3 R17, R17, 0x7f, RZ ;  /* 0x0000007f11117810 */ /* 0x000fe20007ffe0ff */
[----:B------:R-:W-:Y:S01]  /*6370*/  IMAD R2, R28, c[0x0][0x188], RZ ;  /* 0x000062001c027a24 */ /* 0x000fe200078e02ff */
[----:B------:R-:W-:Y:S02]  /*6380*/  ISETP.NE.AND P0, PT, RZ, c[0x0][0x178], PT ;  /* 0x00005e00ff007a0c */ /* 0x000fe40003f05270 */
[----:B------:R-:W-:-:S04]  /*6390*/  SHF.R.S32.HI R28, RZ, 0x1f, R17 ;  /* 0x0000001fff1c7819 */ /* 0x000fc80000011411 */
[----:B------:R-:W-:Y:S02]  /*63a0*/  LEA.HI R17, R28, R17, RZ, 0x7 ;  /* 0x000000111c117211 */ /* 0x000fe400078f38ff */
[----:B------:R-:W-:Y:S02]  /*63b0*/  SHF.R.S32.HI R28, RZ, 0x1f, R29 ;  /* 0x0000001fff1c7819 */ /* 0x000fe4000001141d */
[----:B------:R-:W-:Y:S02]  /*63c0*/  SHF.R.S32.HI R2, RZ, 0x7, R17 ;  /* 0x00000007ff027819 */ /* 0x000fe40000011411 */
[C---:B------:R-:W-:Y:S01]  /*63d0*/  SHF.L.U64.HI R28, R29.reuse, 0x1, R28 ;  /* 0x000000011d1c7819 */ /* 0x040fe2000001021c */
[----:B------:R-:W-:-:S04]  /*63e0*/  IMAD.SHL.U32 R29, R29, 0x2, RZ ;  /* 0x000000021d1d7824 */ /* 0x000fc800078e00ff */
[----:B------:R-:W-:Y:S04]  /*63f0*/  STL [R1+0x848], R28 ;  /* 0x0008481c01007387 */ /* 0x000fe80000100800 */
[----:B------:R3:W-:Y:S04]  /*6400*/  STL [R1+0x42c], R2 ;  /* 0x00042c0201007387 */ /* 0x0007e80000100800 */
[----:B------:R-:W-:Y:S01]  /*6410*/  STL [R1+0x84c], R29 ;  /* 0x00084c1d01007387 */ /* 0x000fe20000100800 */
[----:B--2---:R-:W-:Y:S02]  /*6420*/  IMAD R26, R16, c[0x0][0x190], RZ ;  /* 0x00006400101a7a24 */ /* 0x004fe400078e02ff */
[----:B----4-:R-:W-:-:S02]  /*6430*/  IMAD R3, R12, c[0x0][0x190], RZ ;  /* 0x000064000c037a24 */ /* 0x010fc400078e02ff */
[----:B---3--:R-:W-:Y:S02]  /*6440*/  IMAD R2, R11, c[0x0][0x190], RZ ;  /* 0x000064000b027a24 */ /* 0x008fe400078e02ff */
[----:B------:R-:W-:Y:S01]  /*6450*/  @!P1 IMAD.MOV R0, RZ, RZ, -R0 ;  /* 0x000000ffff009224 */ /* 0x000fe200078e0a00 */
[----:B------:R-:W-:-:S05]  /*6460*/  @!P0 LOP3.LUT R0, RZ, c[0x0][0x178], RZ, 0x33, !PT ;  /* 0x00005e00ff008a12 */ /* 0x000fca00078e33ff */
[----:B------:R0:W-:Y:S04]  /*6470*/  STL [R1+0x908], R0 ;  /* 0x0009080001007387 */ /* 0x0001e80000100800 */
[----:B------:R-:W-:Y:S01]  /*6480*/  STL [R1+0x90c], R26 ;  /* 0x00090c1a01007387 */ /* 0x000fe20000100800 */
[----:B0-----:R-:W-:-:S05]  /*6490*/  IMAD R0, R13, c[0x0][0x190], RZ ;  /* 0x000064000d007a24 */ /* 0x001fca00078e02ff */
[----:B------:R0:W-:Y:S04]  /*64a0*/  STL [R1], R0 ;  /* 0x0000000001007387 */ /* 0x0001e80000100800 */
[----:B------:R1:W-:Y:S01]  /*64b0*/  STL [R1+0x10], R3 ;  /* 0x0000100301007387 */ /* 0x0003e20000100800 */
[----:B0-----:R-:W-:-:S03]  /*64c0*/  IMAD R0, R10, c[0x0][0x190], RZ ;  /* 0x000064000a007a24 */ /* 0x001fc600078e02ff */
[----:B------:R0:W-:Y:S01]  /*64d0*/  STL [R1+0x34], R2 ;  /* 0x0000340201007387 */ /* 0x0001e20000100800 */
[----:B-1----:R-:W-:-:S03]  /*64e0*/  IMAD R3, R9, c[0x0][0x190], RZ ;  /* 0x0000640009037a24 */ /* 0x002fc600078e02ff */
[----:B------:R1:W-:Y:S04]  /*64f0*/  STL [R1+0x38], R0 ;  /* 0x0000380001007387 */ /* 0x0003e80000100800 */
[----:B------:R-:W-:Y:S04]  /*6500*/  STL [R1+0x78], R3 ;  /* 0x0000780301007387 */ /* 0x000fe80000100800 */
[----:B------:R-:W2:Y:S01]  /*6510*/  LDL.LU R26, [R1+0x94] ;  /* 0x00009400011a7983 */ /* 0x000ea20000300800 */
[----:B0-----:R-:W-:Y:S02]  /*6520*/  IMAD R2, R8, c[0x0][0x190], RZ ;  /* 0x0000640008027a24 */ /* 0x001fe400078e02ff */
[----:B-1----:R-:W-:-:S03]  /*6530*/  IMAD R0, R27, c[0x0][0x190], RZ ;  /* 0x000064001b007a24 */ /* 0x002fc600078e02ff */
[----:B------:R-:W-:Y:S04]  /*6540*/  STL [R1+0x80], R2 ;  /* 0x0000800201007387 */ /* 0x000fe80000100800 */
[----:B--2---:R0:W-:Y:S04]  /*6550*/  STL [R1+0x910], R26 ;  /* 0x0009101a01007387 */ /* 0x0041e80000100800 */
[----:B------:R-:W-:Y:S04]  /*6560*/  STL [R1+0x84], R0 ;  /* 0x0000840001007387 */ /* 0x000fe80000100800 */
        /* <DEDUP_REMOVED lines=31> */
[----:B--2---:R-:W-:-:S05]  /*6760*/  IMAD R26, R26, c[0x0][0x190], RZ ;  /* 0x000064001a1a7a24 */ /* 0x004fca00078e02ff */
[----:B------:R0:W-:Y:S04]  /*6770*/  STL [R1+0x8c], R26 ;  /* 0x00008c1a01007387 */ /* 0x0001e80000100800 */
[----:B0-----:R-:W2:Y:S02]  /*6780*/  LDL.LU R26, [R1+0x914] ;  /* 0x00091400011a7983 */ /* 0x001ea40000300800 */
[----:B--2---:R-:W-:-:S05]  /*6790*/  IMAD R26, R26, c[0x0][0x190], RZ ;  /* 0x000064001a1a7a24 */ /* 0x004fca00078e02ff */
[----:B------:R0:W-:Y:S04]  /*67a0*/  STL [R1+0x90], R26 ;  /* 0x0000901a01007387 */ /* 0x0001e80000100800 */
[----:B0-----:R-:W2:Y:S01]  /*67b0*/  LDL.LU R26, [R1+0x910] ;  /* 0x00091000011a7983 */ /* 0x001ea20000300800 */
[----:B---3--:R-:W-:Y:S02]  /*67c0*/  IMAD R0, R0, c[0x0][0x190], RZ ;  /* 0x0000640000007a24 */ /* 0x008fe400078e02ff */
[----:B----4-:R-:W-:Y:S02]  /*67d0*/  IMAD R2, R2, c[0x0][0x190], RZ ;  /* 0x0000640002027a24 */ /* 0x010fe400078e02ff */
[----:B------:R-:W-:Y:S02]  /*67e0*/  IMAD R3, R3, c[0x0][0x190], RZ ;  /* 0x0000640003037a24 */ /* 0x000fe400078e02ff */
[----:B------:R-:W-:-:S02]  /*67f0*/  IMAD R4, R4, c[0x0][0x190], RZ ;  /* 0x0000640004047a24 */ /* 0x000fc400078e02ff */
[----:B------:R-:W-:Y:S02]  /*6800*/  IMAD R5, R5, c[0x0][0x190], RZ ;  /* 0x0000640005057a24 */ /* 0x000fe400078e02ff */
[----:B------:R-:W-:Y:S02]  /*6810*/  IMAD R6, R6, c[0x0][0x190], RZ ;  /* 0x0000640006067a24 */ /* 0x000fe400078e02ff */
[----:B------:R-:W-:Y:S02]  /*6820*/  IMAD R25, R25, c[0x0][0x190], RZ ;  /* 0x0000640019197a24 */ /* 0x000fe400078e02ff */
[----:B------:R-:W-:Y:S02]  /*6830*/  IMAD R24, R24, c[0x0][0x190], RZ ;  /* 0x0000640018187a24 */ /* 0x000fe400078e02ff */
        /* <DEDUP_REMOVED lines=18> */
[----:B--2---:R-:W-:-:S05]  /*6960*/  IMAD R26, R26, c[0x0][0x190], RZ ;  /* 0x000064001a1a7a24 */ /* 0x004fca00078e02ff */
        /* <DEDUP_REMOVED lines=53> */
[----:B0-----:R-:W4:Y:S01]  /*6cc0*/  LDL.LU R27, [R1+0x8a4] ;  /* 0x0008a400011b7983 */ /* 0x001f220000300800 */
[----:B------:R-:W-:-:S02]  /*6cd0*/  IMAD R29, R29, c[0x0][0x190], RZ ;  /* 0x000064001d1d7a24 */ /* 0x000fc400078e02ff */
[----:B------:R-:W-:-:S03]  /*6ce0*/  IMAD R28, R28, c[0x0][0x190], RZ ;  /* 0x000064001c1c7a24 */ /* 0x000fc600078e02ff */
[----:B------:R-:W-:Y:S01]  /*6cf0*/  STL [R1+0x8], R29 ;  /* 0x0000081d01007387 */ /* 0x000fe20000100800 */
[----:B--2---:R-:W-:Y:S02]  /*6d00*/  IMAD R14, R14, c[0x0][0x190], RZ ;  /* 0x000064000e0e7a24 */ /* 0x004fe400078e02ff */
[----:B---3--:R-:W-:Y:S02]  /*6d10*/  IMAD R7, R7, c[0x0][0x190], RZ ;  /* 0x0000640007077a24 */ /* 0x008fe400078e02ff */
[----:B----4-:R-:W-:Y:S02]  /*6d20*/  IMAD R21, R21, c[0x0][0x190], RZ ;  /* 0x0000640015157a24 */ /* 0x010fe400078e02ff */
        /* <DEDUP_REMOVED lines=11> */
[----:B------:R-:W-:-:S05]  /*6de0*/  IMAD R27, R27, c[0x0][0x190], RZ ;  /* 0x000064001b1b7a24 */ /* 0x000fca00078e02ff */
[----:B------:R0:W-:Y:S04]  /*6df0*/  STL [R1+0x864], R27 ;  /* 0x0008641b01007387 */ /* 0x0001e80000100800 */
[----:B------:R-:W-:Y:S04]  /*6e00*/  STL [R1+0x4], R28 ;  /* 0x0000041c01007387 */ /* 0x000fe80000100800 */
[----:B0-----:R-:W2:Y:S04]  /*6e10*/  LDL.LU R27, [R1+0x7c] ;  /* 0x00007c00011b7983 */ /* 0x001ea80000300800 */
[----:B------:R0:W-:Y:S04]  /*6e20*/  STL [R1+0x860], R8 ;  /* 0x0008600801007387 */ /* 0x0001e80000100800 */
[----:B0-----:R-:W3:Y:S04]  /*6e30*/  LDL.LU R8, [R1+0x74] ;  /* 0x0000740001087983 */ /* 0x001ee80000300800 */
[----:B------:R0:W-:Y:S04]  /*6e40*/  STL [R1+0x85c], R9 ;  /* 0x00085c0901007387 */ /* 0x0001e80000100800 */
[----:B0-----:R-:W4:Y:S04]  /*6e50*/  LDL.LU R9, [R1+0x88] ;  /* 0x0000880001097983 */ /* 0x001f280000300800 */
[----:B------:R-:W-:Y:S04]  /*6e60*/  STL [R1+0x858], R10 ;  /* 0x0008580a01007387 */ /* 0x000fe80000100800 */
[----:B------:R0:W-:Y:S04]  /*6e70*/  STL [R1+0x854], R11 ;  /* 0x0008540b01007387 */ /* 0x0001e80000100800 */
[----:B0-----:R-:W2:Y:S04]  /*6e80*/  LDL.LU R11, [R1+0x94] ;  /* 0x00009400010b7983 */ /* 0x001ea80000300800 */
[----:B------:R-:W-:Y:S04]  /*6e90*/  STL [R1+0x850], R12 ;  /* 0x0008500c01007387 */ /* 0x000fe80000100800 */
        /* <DEDUP_REMOVED lines=17> */
[----:B0-----:R-:W4:Y:S01]  /*6fb0*/  LDL.LU R14, [R1] ;  /* 0x00000000010e7983 */ /* 0x001f220000300800 */
[----:B------:R-:W-:-:S02]  /*6fc0*/  IMAD R15, R15, c[0x0][0x190], RZ ;  /* 0x000064000f0f7a24 */ /* 0x000fc400078e02ff */
[----:B------:R-:W-:Y:S02]  /*6fd0*/  IMAD R22, R22, c[0x0][0x190], RZ ;  /* 0x0000640016167a24 */ /* 0x000fe400078e02ff */
[----:B------:R-:W-:Y:S02]  /*6fe0*/  IMAD R23, R23, c[0x0][0x190], RZ ;  /* 0x0000640017177a24 */ /* 0x000fe400078e02ff */
[----:B------:R-:W-:Y:S01]  /*6ff0*/  IMAD R29, R24, c[0x0][0x190], RZ ;  /* 0x00006400181d7a24 */ /* 0x000fe200078e02ff */
[----:B------:R-:W-:Y:S01]  /*7000*/  STL [R1+0x88c], R15 ;  /* 0x00088c0f01007387 */ /* 0x000fe20000100800 */
[----:B------:R-:W-:Y:S02]  /*7010*/  IMAD R28, R25, c[0x0][0x190], RZ ;  /* 0x00006400191c7a24 */ /* 0x000fe400078e02ff */
[----:B------:R-:W-:Y:S01]  /*7020*/  IMAD R25, R6, c[0x0][0x190], RZ ;  /* 0x0000640006197a24 */ /* 0x000fe200078e02ff */
[----:B------:R-:W-:Y:S04]  /*7030*/  STL [R1+0x890], R22 ;  /* 0x0008901601007387 */ /* 0x000fe80000100800 */
[----:B------:R-:W-:Y:S04]  /*7040*/  STL [R1+0x894], R23 ;  /* 0x0008941701007387 */ /* 0x000fe80000100800 */
[----:B------:R-:W-:Y:S04]  /*7050*/  STL [R1+0x898], R29 ;  /* 0x0008981d01007387 */ /* 0x000fe80000100800 */
[----:B------:R-:W-:Y:S01]  /*7060*/  STL [R1+0x89c], R28 ;  /* 0x00089c1c01007387 */ /* 0x000fe20000100800 */
[----:B------:R-:W-:-:S03]  /*7070*/  LEA R12, P0, R26, c[0x0][0x168], 0x1 ;  /* 0x00005a001a0c7a11 */ /* 0x000fc600078008ff */
[----:B------:R-:W-:Y:S04]  /*7080*/  STL [R1+0x8a0], R25 ;  /* 0x0008a01901007387 */ /* 0x000fe80000100800 */
[----:B------:R-:W4:Y:S04]  /*7090*/  LDL.LU R10, [R1+0x70] ;  /* 0x00007000010a7983 */ /* 0x000f280000300800 */
[----:B------:R0:W-:Y:S01]  /*70a0*/  STL [R1+0x5f0], R12 ;  /* 0x0005f00c01007387 */ /* 0x0001e20000100800 */
[----:B------:R-:W-:Y:S02]  /*70b0*/  IMAD R6, R5, c[0x0][0x190], RZ ;  /* 0x0000640005067a24 */ /* 0x000fe400078e02ff */
[----:B------:R-:W-:Y:S01]  /*70c0*/  IMAD R5, R4, c[0x0][0x190], RZ ;  /* 0x0000640004057a24 */ /* 0x000fe200078e02ff */
[----:B0-----:R-:W4:Y:S01]  /*70d0*/  LDL.LU R12, [R1+0x6c] ;  /* 0x00006c00010c7983 */ /* 0x001f220000300800 */
[----:B------:R-:W-:-:S02]  /*70e0*/  IMAD R4, R3, c[0x0][0x190], RZ ;  /* 0x0000640003047a24 */ /* 0x000fc400078e02ff */
[----:B------:R-:W-:Y:S02]  /*70f0*/  IMAD R0, R0, c[0x0][0x184], RZ ;  /* 0x0000610000007a24 */ /* 0x000fe400078e02ff */
[----:B------:R-:W-:-:S03]  /*7100*/  IMAD R24, R2, c[0x0][0x190], RZ ;  /* 0x0000640002187a24 */ /* 0x000fc600078e02ff */
[----:B------:R-:W-:Y:S02]  /*7110*/  LEA R2, P6, R0, c[0x0][0x160], 0x1 ;  /* 0x0000580000027a11 */ /* 0x000fe400078c08ff */
[----:B--2---:R-:W-:Y:S02]  /*7120*/  LEA R15, P3, R21, c[0x0][0x168], 0x1 ;  /* 0x00005a00150f7a11 */ /* 0x004fe400078608ff */
[----:B---3--:R-:W-:Y:S02]  /*7130*/  LEA R22, P2, R7, c[0x0][0x168], 0x1 ;  /* 0x00005a0007167a11 */ /* 0x008fe400078408ff */
[----:B----4-:R-:W-:-:S05]  /*7140*/  LEA R3, P1, R14, c[0x0][0x168], 0x1 ;  /* 0x00005a000e037a11 */ /* 0x010fca00078208ff */
[----:B------:R0:W-:Y:S04]  /*7150*/  STL [R1+0x628], R3 ;  /* 0x0006280301007387 */ /* 0x0001e80000100800 */
[----:B------:R-:W-:Y:S04]  /*7160*/  STL [R1+0x550], R22 ;  /* 0x0005501601007387 */ /* 0x000fe80000100800 */
[----:B------:R-:W2:Y:S01]  /*7170*/  LDL.LU R25, [R1+0x68] ;  /* 0x0000680001197983 */ /* 0x000ea20000300800 */
[----:B0-----:R-:W-:-:S03]  /*7180*/  LEA R3, P4, R20, c[0x0][0x168], 0x1 ;  /* 0x00005a0014037a11 */ /* 0x001fc600078808ff */
[----:B------:R0:W-:Y:S04]  /*7190*/  STL [R1+0x554], R15 ;  /* 0x0005540f01007387 */ /* 0x0001e80000100800 */
[----:B------:R1:W-:Y:S01]  /*71a0*/  STL [R1+0x62c], R3 ;  /* 0x00062c0301007387 */ /* 0x0003e20000100800 */
[----:B0-----:R-:W-:-:S05]  /*71b0*/  LEA R15, P5, R19, c[0x0][0x168], 0x1 ;  /* 0x00005a00130f7a11 */ /* 0x001fca00078a08ff */
[----:B------:R0:W-:Y:S04]  /*71c0*/  STL [R1+0x558], R15 ;  /* 0x0005580f01007387 */ /* 0x0001e80000100800 */
[----:B------:R-:W3:Y:S01]  /*71d0*/  LDL.LU R28, [R1+0x64] ;  /* 0x00006400011c7983 */ /* 0x000ee20000300800 */
[----:B-1----:R-:W-:Y:S02]  /*71e0*/  LEA.HI.X.SX32 R3, R0, c[0x0][0x164], 0x1, P6 ;  /* 0x0000590000037a11 */ /* 0x002fe400030f0eff */
[----:B------:R-:W-:Y:S02]  /*71f0*/  LEA R0, P6, R18, c[0x0][0x168], 0x1 ;  /* 0x00005a0012007a11 */ /* 0x000fe400078c08ff */
[----:B------:R-:W-:-:S03]  /*7200*/  LEA.HI.X.SX32 R22, R26, c[0x0][0x16c], 0x1, P0 ;  /* 0x00005b001a167a11 */ /* 0x000fc600000f0eff */
[----:B------:R1:W-:Y:S04]  /*7210*/  STL [R1+0x49c], R0 ;  /* 0x00049c0001007387 */ /* 0x0003e80000100800 */
[----:B------:R-:W-:Y:S04]  /*7220*/  STL [R1+0x498], R22 ;  /* 0x0004981601007387 */ /* 0x000fe80000100800 */
[----:B------:R-:W4:Y:S01]  /*7230*/  LDL.LU R29, [R1+0x60] ;  /* 0x00006000011d7983 */ /* 0x000f220000300800 */
[----:B0-----:R-:W-:Y:S02]  /*7240*/  LEA R15, P0, R17, c[0x0][0x168], 0x1 ;  /* 0x00005a00110f7a11 */ /* 0x001fe400078008ff */
[----:B-1----:R-:W-:-:S02]  /*7250*/  LEA.HI.X.SX32 R0, R14, c[0x0][0x16c], 0x1, P1 ;  /* 0x00005b000e007a11 */ /* 0x002fc400008f0eff */
[----:B------:R-:W-:Y:S01]  /*7260*/  LEA R14, P1, R16, c[0x0][0x168], 0x1 ;  /* 0x00005a00100e7a11 */ /* 0x000fe200078208ff */
[----:B------:R-:W-:Y:S04]  /*7270*/  STL [R1+0x564], R15 ;  /* 0x0005640f01007387 */ /* 0x000fe80000100800 */
[----:B------:R0:W-:Y:S04]  /*7280*/  STL [R1+0x55c], R0 ;  /* 0x00055c0001007387 */ /* 0x0001e80000100800 */
[----:B------:R1:W-:Y:S04]  /*7290*/  STL [R1+0x4a4], R14 ;  /* 0x0004a40e01007387 */ /* 0x0003e80000100800 */
[----:B------:R-:W4:Y:S01]  /*72a0*/  LDL.LU R23, [R1+0x5c] ;  /* 0x00005c0001177983 */ /* 0x000f220000300800 */
[----:B------:R-:W-:-:S02]  /*72b0*/  LEA.HI.X.SX32 R7, R7, c[0x0][0x16c], 0x1, P2 ;  /* 0x00005b0007077a11 */ /* 0x000fc400010f0eff */
[----:B0-----:R-:W-:Y:S02]  /*72c0*/  LEA R0, P2, R13, c[0x0][0x168], 0x1 ;  /* 0x00005a000d007a11 */ /* 0x001fe400078408ff */
[----:B-1----:R-:W-:Y:S01]  /*72d0*/  LEA.HI.X.SX32 R14, R21, c[0x0][0x16c], 0x1, P3 ;  /* 0x00005b00150e7a11 */ /* 0x002fe200018f0eff */
[----:B------:R0:W-:Y:S04]  /*72e0*/  STL [R1+0x430], R7 ;  /* 0x0004300701007387 */ /* 0x0001e80000100800 */
[----:B------:R1:W-:Y:S04]  /*72f0*/  STL [R1+0x568], R0 ;  /* 0x0005680001007387 */ /* 0x0003e80000100800 */
[----:B------:R1:W-:Y:S04]  /*7300*/  STL [R1+0x434], R14 ;  /* 0x0004340e01007387 */ /* 0x0003e80000100800 */
[----:B------:R-:W4:Y:S01]  /*7310*/  LDL.LU R22, [R1+0x58] ;  /* 0x0000580001167983 */ /* 0x000f220000300800 */
[----:B0-----:R-:W-:-:S02]  /*7320*/  LEA R7, P3, R11, c[0x0][0x168], 0x1 ;  /* 0x00005a000b077a11 */ /* 0x001fc400078608ff */
[----:B-1----:R-:W-:Y:S02]  /*7330*/  LEA.HI.X.SX32 R0, R20, c[0x0][0x16c], 0x1, P4 ;  /* 0x00005b0014007a11 */ /* 0x002fe400020f0eff */
[----:B------:R-:W-:Y:S01]  /*7340*/  LEA R14, P4, R9, c[0x0][0x168], 0x1 ;  /* 0x00005a00090e7a11 */ /* 0x000fe200078808ff */
[----:B------:R0:W-:Y:S04]  /*7350*/  STL [R1+0x5f4], R7 ;  /* 0x0005f40701007387 */ /* 0x0001e80000100800 */
[----:B------:R1:W-:Y:S04]  /*7360*/  STL [R1+0x560], R0 ;  /* 0x0005600001007387 */ /* 0x0003e80000100800 */
[----:B------:R1:W-:Y:S04]  /*7370*/  STL [R1+0x4ac], R14 ;  /* 0x0004ac0e01007387 */ /* 0x0003e80000100800 */
[----:B------:R-:W4:Y:S01]  /*7380*/  LDL.LU R15, [R1+0x54] ;  /* 0x00005400010f7983 */ /* 0x000f220000300800 */
[----:B0-----:R-:W-:-:S02]  /*7390*/  LEA.HI.X.SX32 R7, R19, c[0x0][0x16c], 0x1, P5 ;  /* 0x00005b0013077a11 */ /* 0x001fc400028f0eff */
[----:B-1----:R-:W-:Y:S02]  /*73a0*/  LEA R0, P5, R27, c[0x0][0x168], 0x1 ;  /* 0x00005a001b007a11 */ /* 0x002fe400078a08ff */
[----:B------:R-:W-:Y:S01]  /*73b0*/  LEA.HI.X.SX32 R14, R18, c[0x0][0x16c], 0x1, P6 ;  /* 0x00005b00120e7a11 */ /* 0x000fe200030f0eff */
[----:B------:R-:W-:Y:S04]  /*73c0*/  STL [R1+0x438], R7 ;  /* 0x0004380701007387 */ /* 0x000fe80000100800 */
[----:B------:R-:W-:Y:S04]  /*73d0*/  STL [R1+0x570], R0 ;  /* 0x0005700001007387 */ /* 0x000fe80000100800 */
[----:B------:R0:W-:Y:S04]  /*73e0*/  STL [R1+0x43c], R14 ;  /* 0x00043c0e01007387 */ /* 0x0001e80000100800 */
[----:B0-----:R-:W4:Y:S01]  /*73f0*/  LDL.LU R14, [R1+0x50] ;  /* 0x00005000010e7983 */ /* 0x001f220000300800 */
[----:B------:R-:W-:-:S02]  /*7400*/  LEA R7, P6, R8, c[0x0][0x168], 0x1 ;  /* 0x00005a0008077a11 */ /* 0x000fc400078c08ff */
[----:B------:R-:W-:-:S03]  /*7410*/  LEA.HI.X.SX32 R0, R17, c[0x0][0x16c], 0x1, P0 ;  /* 0x00005b0011007a11 */ /* 0x000fc600000f0eff */
[----:B------:R0:W-:Y:S01]  /*7420*/  STL [R1+0x574], R7 ;  /* 0x0005740701007387 */ /* 0x0001e20000100800 */
[----:B------:R-:W-:-:S03]  /*7430*/  LEA.HI.X.SX32 R16, R16, c[0x0][0x16c], 0x1, P1 ;  /* 0x00005b0010107a11 */ /* 0x000fc600008f0eff */
[----:B------:R1:W-:Y:S01]  /*7440*/  STL [R1+0x4a0], R0 ;  /* 0x0004a00001007387 */ /* 0x0003e20000100800 */
[----:B0-----:R-:W-:-:S05]  /*7450*/  LEA R7, P0, R10, c[0x0][0x168], 0x1 ;  /* 0x00005a000a077a11 */ /* 0x001fca00078008ff */
[----:B------:R0:W-:Y:S01]  /*7460*/  STL [R1+0x4b8], R7 ;  /* 0x0004b80701007387 */ /* 0x0001e20000100800 */
[----:B-1----:R-:W-:-:S03]  /*7470*/  LEA R0, P1, R12, c[0x0][0x168], 0x1 ;  /* 0x00005a000c007a11 */ /* 0x002fc600078208ff */
[----:B0-----:R-:W4:Y:S04]  /*7480*/  LDL.LU R7, [R1+0x4c] ;  /* 0x00004c0001077983 */ /* 0x001f280000300800 */
[----:B------:R-:W-:Y:S01]  /*7490*/  STL [R1+0x440], R16 ;  /* 0x0004401001007387 */ /* 0x000fe20000100800 */
[----:B------:R-:W-:-:S03]  /*74a0*/  LEA.HI.X.SX32 R13, R13, c[0x0][0x16c], 0x1, P2 ;  /* 0x00005b000d0d7a11 */ /* 0x000fc600010f0eff */
[----:B------:R2:W-:Y:S04]  /*74b0*/  STL [R1+0x578], R0 ;  /* 0x0005780001007387 */ /* 0x0005e80000100800 */
[----:B------:R-:W4:Y:S04]  /*74c0*/  LDL.LU R21, [R1+0x48] ;  /* 0x0000480001157983 */ /* 0x000f280000300800 */
[----:B------:R-:W-:Y:S04]  /*74d0*/  STL [R1+0x4a8], R13 ;  /* 0x0004a80d01007387 */ /* 0x000fe80000100800 */
[----:B------:R-:W4:Y:S01]  /*74e0*/  LDL.LU R20, [R1+0x44] ;  /* 0x0000440001147983 */ /* 0x000f220000300800 */
[----:B------:R-:W-:-:S02]  /*74f0*/  LEA.HI.X.SX32 R11, R11, c[0x0][0x16c], 0x1, P3 ;  /* 0x00005b000b0b7a11 */ /* 0x000fc400018f0eff */
[----:B------:R-:W-:Y:S02]  /*7500*/  LEA.HI.X.SX32 R9, R9, c[0x0][0x16c], 0x1, P4 ;  /* 0x00005b0009097a11 */ /* 0x000fe400020f0eff */
[----:B------:R-:W-:Y:S02]  /*7510*/  LEA.HI.X.SX32 R26, R12, c[0x0][0x16c], 0x1, P1 ;  /* 0x00005b000c1a7a11 */ /* 0x000fe400008f0eff */
[----:B--2---:R-:W-:-:S05]  /*7520*/  LEA R0, P2, R25, c[0x0][0x168], 0x1 ;  /* 0x00005a0019007a11 */ /* 0x004fca00078408ff */
[----:B------:R3:W-:Y:S04]  /*7530*/  STL [R1+0x5f8], R0 ;  /* 0x0005f80001007387 */ /* 0x0007e80000100800 */
[----:B------:R-:W2:Y:S04]  /*7540*/  LDL.LU R19, [R1+0x40] ;  /* 0x0000400001137983 */ /* 0x000ea80000300800 */
[----:B------:R-:W-:Y:S04]  /*7550*/  STL [R1+0x56c], R11 ;  /* 0x00056c0b01007387 */ /* 0x000fe80000100800 */
[----:B------:R-:W2:Y:S01]  /*7560*/  LDL.LU R18, [R1+0x3c] ;  /* 0x00003c0001127983 */ /* 0x000ea20000300800 */
[----:B---3--:R-:W-:-:S05]  /*7570*/  LEA R0, P3, R28, c[0x0][0x168], 0x1 ;  /* 0x00005a001c007a11 */ /* 0x008fca00078608ff */
[----:B------:R4:W-:Y:S04]  /*7580*/  STL [R1+0x4c0], R0 ;  /* 0x0004c00001007387 */ /* 0x0009e80000100800 */
[----:B------:R-:W3:Y:S04]  /*7590*/  LDL.LU R17, [R1+0x30] ;  /* 0x0000300001117983 */ /* 0x000ee80000300800 */
[----:B------:R0:W-:Y:S04]  /*75a0*/  STL [R1+0x444], R9 ;  /* 0x0004440901007387 */ /* 0x0001e80000100800 */
[----:B------:R-:W3:Y:S01]  /*75b0*/  LDL.LU R16, [R1+0x2c] ;  /* 0x00002c0001107983 */ /* 0x000ee20000300800 */
[----:B----4-:R-:W-:-:S05]  /*75c0*/  LEA R0, P4, R29, c[0x0][0x168], 0x1 ;  /* 0x00005a001d007a11 */ /* 0x010fca00078808ff */
[----:B------:R1:W-:Y:S01]  /*75d0*/  STL [R1+0x4c4], R0 ;  /* 0x0004c40001007387 */ /* 0x0003e20000100800 */
[----:B0-----:R-:W-:-:S03]  /*75e0*/  LEA.HI.X.SX32 R9, R27, c[0x0][0x16c], 0x1, P5 ;  /* 0x00005b001b097a11 */ /* 0x001fc600028f0eff */
[----:B------:R-:W4:Y:S04]  /*75f0*/  LDL.LU R13, [R1+0x28] ;  /* 0x00002800010d7983 */ /* 0x000f280000300800 */
[----:B------:R0:W-:Y:S04]  /*7600*/  STL [R1+0x4b0], R9 ;  /* 0x0004b00901007387 */ /* 0x0001e80000100800 */
[----:B------:R-:W3:Y:S01]  /*7610*/  LDL.LU R27, [R1+0x24] ;  /* 0x00002400011b7983 */ /* 0x000ee20000300800 */
[----:B-1----:R-:W-:Y:S02]  /*7620*/  LEA R0, P5, R23, c[0x0][0x168], 0x1 ;  /* 0x00005a0017007a11 */ /* 0x002fe400078a08ff */
[----:B0-----:R-:W-:-:S03]  /*7630*/  LEA.HI.X.SX32 R9, R8, c[0x0][0x16c], 0x1, P6 ;  /* 0x00005b0008097a11 */ /* 0x001fc600030f0eff */
[----:B------:R0:W-:Y:S04]  /*7640*/  STL [R1+0x5fc], R0 ;  /* 0x0005fc0001007387 */ /* 0x0001e80000100800 */
[----:B------:R-:W4:Y:S04]  /*7650*/  LDL.LU R8, [R1+0x20] ;  /* 0x0000200001087983 */ /* 0x000f280000300800 */
[----:B------:R1:W-:Y:S01]  /*7660*/  STL [R1+0x4b4], R9 ;  /* 0x0004b40901007387 */ /* 0x0003e20000100800 */
[----:B0-----:R-:W-:-:S03]  /*7670*/  LEA R0, P6, R22, c[0x0][0x168], 0x1 ;  /* 0x00005a0016007a11 */ /* 0x001fc600078c08ff */
[----:B-1----:R-:W4:Y:S01]  /*7680*/  LDL.LU R9, [R1+0x1c] ;  /* 0x00001c0001097983 */ /* 0x002f220000300800 */
[----:B------:R-:W-:-:S03]  /*7690*/  LEA.HI.X.SX32 R11, R10, c[0x0][0x16c], 0x1, P0 ;  /* 0x00005b000a0b7a11 */ /* 0x000fc600000f0eff */
[----:B------:R0:W-:Y:S04]  /*76a0*/  STL [R1+0x4c8], R0 ;  /* 0x0004c80001007387 */ /* 0x0001e80000100800 */
[----:B------:R-:W4:Y:S04]  /*76b0*/  LDL.LU R10, [R1+0x18] ;  /* 0x00001800010a7983 */ /* 0x000f280000300800 */
[----:B------:R1:W-:Y:S01]  /*76c0*/  STL [R1+0x448], R11 ;  /* 0x0004480b01007387 */ /* 0x0003e20000100800 */
[----:B0-----:R-:W-:-:S03]  /*76d0*/  LEA R0, P0, R15, c[0x0][0x168], 0x1 ;  /* 0x00005a000f007a11 */ /* 0x001fc600078008ff */
[----:B-1----:R-:W4:Y:S04]  /*76e0*/  LDL.LU R11, [R1+0x14] ;  /* 0x00001400010b7983 */ /* 0x002f280000300800 */
[----:B------:R0:W-:Y:S04]  /*76f0*/  STL [R1+0x4cc], R0 ;  /* 0x0004cc0001007387 */ /* 0x0001e80000100800 */
[----:B------:R-:W4:Y:S04]  /*7700*/  LDL.LU R12, [R1+0xc] ;  /* 0x00000c00010c7983 */ /* 0x000f280000300800 */
[----:B------:R1:W-:Y:S01]  /*7710*/  STL [R1+0x4bc], R26 ;  /* 0x0004bc1a01007387 */ /* 0x0003e20000100800 */
[----:B0-----:R-:W-:-:S03]  /*7720*/  LEA R0, P1, R14, c[0x0][0x168], 0x1 ;  /* 0x00005a000e007a11 */ /* 0x001fc600078208ff */
[----:B-1----:R-:W4:Y:S04]  /*7730*/  LDL.LU R26, [R1+0x8] ;  /* 0x00000800011a7983 */ /* 0x002f280000300800 */
[----:B------:R0:W-:Y:S04]  /*7740*/  STL [R1+0x584], R0 ;  /* 0x0005840001007387 */ /* 0x0001e80000100800 */
[----:B0-----:R-:W4:Y:S01]  /*7750*/  LDL.LU R0, [R1+0x4] ;  /* 0x0000040001007983 */ /* 0x001f220000300800 */
[----:B------:R-:W-:Y:S02]  /*7760*/  LEA.HI.X.SX32 R25, R25, c[0x0][0x16c], 0x1, P2 ;  /* 0x00005b0019197a11 */ /* 0x000fe400010f0eff */
[----:B------:R-:W-:-:S03]  /*7770*/  LEA.HI.X.SX32 R28, R28, c[0x0][0x16c], 0x1, P3 ;  /* 0x00005b001c1c7a11 */ /* 0x000fc600018f0eff */
[----:B------:R0:W-:Y:S02]  /*7780*/  STL [R1+0x57c], R25 ;  /* 0x00057c1901007387 */ /* 0x0001e40000100800 */
[----:B0-----:R-:W-:-:S05]  /*7790*/  LEA R25, P2, R7, c[0x0][0x168], 0x1 ;  /* 0x00005a0007197a11 */ /* 0x001fca00078408ff */
[----:B------:R0:W-:Y:S01]  /*77a0*/  STL [R1+0x4d4], R25 ;  /* 0x0004d41901007387 */ /* 0x0001e20000100800 */
[----:B------:R-:W-:-:S03]  /*77b0*/  LEA.HI.X.SX32 R29, R29, c[0x0][0x16c], 0x1, P4 ;  /* 0x00005b001d1d7a11 */ /* 0x000fc600020f0eff */
[----:B0-----:R-:W4:Y:S04]  /*77c0*/  LDL.LU R25, [R1+0x8a0] ;  /* 0x0008a00001197983 */ /* 0x001f280000300800 */
        /* <DEDUP_REMOVED lines=10> */
[----:B------:R2:W-:Y:S01]  /*7870*/  STL [R1+0x580], R23 ;  /* 0x0005801701007387 */ /* 0x0005e20000100800 */
[----:B------:R-:W-:Y:S02]  /*7880*/  LEA.HI.X.SX32 R15, R15, c[0x0][0x16c], 0x1, P0 ;  /* 0x00005b000f0f7a11 */ /* 0x000fe400000f0eff */
[----:B------:R-:W-:Y:S02]  /*7890*/  LEA.HI.X.SX32 R14, R14, c[0x0][0x16c], 0x1, P1 ;  /* 0x00005b000e0e7a11 */ /* 0x000fe400008f0eff */
[----:B------:R-:W-:Y:S02]  /*78a0*/  LEA.HI.X.SX32 R7, R7, c[0x0][0x16c], 0x1, P2 ;  /* 0x00005b0007077a11 */ /* 0x000fe400010f0eff */
[----:B------:R-:W-:-:S02]  /*78b0*/  LEA.HI.X.SX32 R21, R21, c[0x0][0x16c], 0x1, P3 ;  /* 0x00005b0015157a11 */ /* 0x000fc400018f0eff */
[----:B------:R-:W-:Y:S02]  /*78c0*/  LEA.HI.X.SX32 R20, R20, c[0x0][0x16c], 0x1, P4 ;  /* 0x00005b0014147a11 */ /* 0x000fe400020f0eff */
[----:B--2---:R-:W-:-:S05]  /*78d0*/  LEA R23, P5, R19, c[0x0][0x168], 0x1 ;  /* 0x00005a0013177a11 */ /* 0x004fca00078a08ff */
[----:B------:R0:W-:Y:S04]  /*78e0*/  STL [R1+0x4dc], R23 ;  /* 0x0004dc1701007387 */ /* 0x0001e80000100800 */
[----:B0-----:R-:W2:Y:S04]  /*78f0*/  LDL.LU R23, [R1+0x894] ;  /* 0x0008940001177983 */ /* 0x001ea80000300800 */
[----:B------:R0:W-:Y:S02]  /*7900*/  STL [R1+0x454], R22 ;  /* 0x0004541601007387 */ /* 0x0001e40000100800 */
[----:B0-----:R-:W-:-:S05]  /*7910*/  LEA R22, P6, R18, c[0x0][0x168], 0x1 ;  /* 0x00005a0012167a11 */ /* 0x001fca00078c08ff */
[----:B------:R0:W-:Y:S04]  /*7920*/  STL [R1+0x590], R22 ;  /* 0x0005901601007387 */ /* 0x0001e80000100800 */
[----:B0-----:R-:W2:Y:S04]  /*7930*/  LDL.LU R22, [R1+0x890] ;  /* 0x0008900001167983 */ /* 0x001ea80000300800 */
[----:B------:R3:W-:Y:S02]  /*7940*/  STL [R1+0x458], R15 ;  /* 0x0004580f01007387 */ /* 0x0007e40000100800 */
[----:B---3--:R-:W-:-:S05]  /*7950*/  LEA R15, P0, R17, c[0x0][0x168], 0x1 ;  /* 0x00005a00110f7a11 */ /* 0x008fca00078008ff */
[----:B------:R0:W-:Y:S04]  /*7960*/  STL [R1+0x594], R15 ;  /* 0x0005940f01007387 */ /* 0x0001e80000100800 */
[----:B0-----:R-:W3:Y:S04]  /*7970*/  LDL.LU R15, [R1+0x88c] ;  /* 0x00088c00010f7983 */ /* 0x001ee80000300800 */
[----:B------:R0:W-:Y:S02]  /*7980*/  STL [R1+0x4d0], R14 ;  /* 0x0004d00e01007387 */ /* 0x0001e40000100800 */
[----:B0-----:R-:W-:-:S05]  /*7990*/  LEA R14, P1, R16, c[0x0][0x168], 0x1 ;  /* 0x00005a00100e7a11 */ /* 0x001fca00078208ff */
[----:B------:R0:W-:Y:S04]  /*79a0*/  STL [R1+0x4e8], R14 ;  /* 0x0004e80e01007387 */ /* 0x0001e80000100800 */
[----:B0-----:R-:W2:Y:S04]  /*79b0*/  LDL.LU R14, [R1+0x888] ;  /* 0x00088800010e7983 */ /* 0x001ea80000300800 */
[----:B------:R4:W-:Y:S02]  /*79c0*/  STL [R1+0x45c], R7 ;  /* 0x00045c0701007387 */ /* 0x0009e40000100800 */
[----:B----4-:R-:W-:-:S05]  /*79d0*/  LEA R7, P2, R13, c[0x0][0x168], 0x1 ;  /* 0x00005a000d077a11 */ /* 0x010fca00078408ff */
[----:B------:R0:W-:Y:S04]  /*79e0*/  STL [R1+0x598], R7 ;  /* 0x0005980701007387 */ /* 0x0001e80000100800 */
[----:B0-----:R-:W4:Y:S04]  /*79f0*/  LDL.LU R7, [R1+0x884] ;  /* 0x0008840001077983 */ /* 0x001f280000300800 */
[----:B------:R0:W-:Y:S02]  /*7a00*/  STL [R1+0x4d8], R21 ;  /* 0x0004d81501007387 */ /* 0x0001e40000100800 */
[----:B0-----:R-:W-:-:S05]  /*7a10*/  LEA R21, P3, R27, c[0x0][0x168], 0x1 ;  /* 0x00005a001b157a11 */ /* 0x001fca00078608ff */
[----:B------:R0:W-:Y:S01]  /*7a20*/  STL [R1+0x604], R21 ;  /* 0x0006041501007387 */ /* 0x0001e20000100800 */
[----:B------:R-:W-:-:S03]  /*7a30*/  LEA.HI.X.SX32 R19, R19, c[0x0][0x16c], 0x1, P5 ;  /* 0x00005b0013137a11 */ /* 0x000fc600028f0eff */
[----:B0-----:R-:W2:Y:S04]  /*7a40*/  LDL.LU R21, [R1+0x880] ;  /* 0x0008800001157983 */ /* 0x001ea80000300800 */
        /* <DEDUP_REMOVED lines=27> */
[----:B------:R0:W-:Y:S04]  /*7c00*/  STL [R1+0x5a4], R13 ;  /* 0x0005a40d01007387 */ /* 0x0001e80000100800 */
[----:B0-----:R-:W2:Y:S04]  /*7c10*/  LDL.LU R13, [R1+0x868] ;  /* 0x00086800010d7983 */ /* 0x001ea80000300800 */
[----:B------:R0:W-:Y:S02]  /*7c20*/  STL [R1+0x59c], R27 ;  /* 0x00059c1b01007387 */ /* 0x0001e40000100800 */
[----:B0-----:R-:W-:-:S05]  /*7c30*/  LEA R27, P3, R0, c[0x0][0x168], 0x1 ;  /* 0x00005a00001b7a11 */ /* 0x001fca00078608ff */
[----:B------:R0:W-:Y:S04]  /*7c40*/  STL [R1+0x504], R27 ;  /* 0x0005041b01007387 */ /* 0x0001e80000100800 */
[----:B0-----:R-:W2:Y:S01]  /*7c50*/  LDL.LU R27, [R1+0x864] ;  /* 0x00086400011b7983 */ /* 0x001ea20000300800 */
[----:B------:R-:W-:-:S05]  /*7c60*/  LEA.HI.X.SX32 R8, R8, c[0x0][0x16c], 0x1, P4 ;  /* 0x00005b0008087a11 */ /* 0x000fca00020f0eff */
[----:B------:R2:W-:Y:S02]  /*7c70*/  STL [R1+0x468], R8 ;  /* 0x0004680801007387 */ /* 0x0005e40000100800 */
[----:B--2---:R-:W-:-:S05]  /*7c80*/  LEA R8, P4, R27, c[0x0][0x168], 0x1 ;  /* 0x00005a001b087a11 */ /* 0x004fca00078808ff */
        /* <DEDUP_REMOVED lines=23> */
[----:B------:R2:W-:Y:S01]  /*7e00*/  STL [R1+0x500], R26 ;  /* 0x0005001a01007387 */ /* 0x0005e20000100800 */
[----:B------:R-:W-:Y:S02]  /*7e10*/  LEA.HI.X.SX32 R0, R0, c[0x0][0x16c], 0x1, P3 ;  /* 0x00005b0000007a11 */ /* 0x000fe400018f0eff */
[----:B------:R-:W-:Y:S02]  /*7e20*/  LEA.HI.X.SX32 R8, R8, c[0x0][0x16c], 0x1, P5 ;  /* 0x00005b0008087a11 */ /* 0x000fe400028f0eff */
[----:B------:R-:W-:Y:S02]  /*7e30*/  LEA.HI.X.SX32 R9, R9, c[0x0][0x16c], 0x1, P6 ;  /* 0x00005b0009097a11 */ /* 0x000fe400030f0eff */
[----:B--2---:R-:W-:-:S05]  /*7e40*/  LEA R26, P2, R12, c[0x0][0x168], 0x1 ;  /* 0x00005a000c1a7a11 */ /* 0x004fca00078408ff */
[----:B------:R0:W-:Y:S04]  /*7e50*/  STL [R1+0x514], R26 ;  /* 0x0005141a01007387 */ /* 0x0001e80000100800 */
[----:B------:R1:W-:Y:S01]  /*7e60*/  STL [R1+0x478], R0 ;  /* 0x0004780001007387 */ /* 0x0003e20000100800 */
[----:B0-----:R-:W-:Y:S02]  /*7e70*/  LEA R26, P3, R13, c[0x0][0x168], 0x1 ;  /* 0x00005a000d1a7a11 */ /* 0x001fe400078608ff */
[----:B-1----:R-:W-:-:S03]  /*7e80*/  LEA.HI.X.SX32 R0, R27, c[0x0][0x16c], 0x1, P4 ;  /* 0x00005b001b007a11 */ /* 0x002fc600020f0eff */
[----:B------:R0:W-:Y:S04]  /*7e90*/  STL [R1+0x5b8], R26 ;  /* 0x0005b81a01007387 */ /* 0x0001e80000100800 */
[----:B------:R1:W-:Y:S01]  /*7ea0*/  STL [R1+0x508], R0 ;  /* 0x0005080001007387 */ /* 0x0003e20000100800 */
[----:B0-----:R-:W-:Y:S02]  /*7eb0*/  LEA R26, P4, R16, c[0x0][0x168], 0x1 ;  /* 0x00005a00101a7a11 */ /* 0x001fe400078808ff */
[----:B-1----:R-:W-:-:S03]  /*7ec0*/  LEA R0, P5, R17, c[0x0][0x168], 0x1 ;  /* 0x00005a0011007a11 */ /* 0x002fc600078a08ff */
[----:B------:R-:W-:Y:S04]  /*7ed0*/  STL [R1+0x614], R26 ;  /* 0x0006141a01007387 */ /* 0x000fe80000100800 */
[----:B------:R0:W-:Y:S04]  /*7ee0*/  STL [R1+0x5ac], R8 ;  /* 0x0005ac0801007387 */ /* 0x0001e80000100800 */
[----:B------:R1:W-:Y:S01]  /*7ef0*/  STL [R1+0x51c], R0 ;  /* 0x00051c0001007387 */ /* 0x0003e20000100800 */
[----:B0-----:R-:W-:-:S03]  /*7f00*/  LEA R8, P6, R18, c[0x0][0x168], 0x1 ;  /* 0x00005a0012087a11 */ /* 0x001fc600078c08ff */
[----:B------:R0:W-:Y:S01]  /*7f10*/  STL [R1+0x47c], R9 ;  /* 0x00047c0901007387 */ /* 0x0001e20000100800 */
[----:B-1----:R-:W-:-:S03]  /*7f20*/  LEA.HI.X.SX32 R0, R10, c[0x0][0x16c], 0x1, P0 ;  /* 0x00005b000a007a11 */ /* 0x002fc600000f0eff */
[----:B------:R1:W-:Y:S04]  /*7f30*/  STL [R1+0x5c0], R8 ;  /* 0x0005c00801007387 */ /* 0x0003e80000100800 */
[----:B------:R2:W-:Y:S01]  /*7f40*/  STL [R1+0x510], R0 ;  /* 0x0005100001007387 */ /* 0x0005e20000100800 */
[----:B0-----:R-:W-:Y:S02]  /*7f50*/  LEA R9, P0, R19, c[0x0][0x168], 0x1 ;  /* 0x00005a0013097a11 */ /* 0x001fe400078008ff */
[----:B-1----:R-:W-:-:S03]  /*7f60*/  LEA.HI.X.SX32 R8, R11, c[0x0][0x16c], 0x1, P1 ;  /* 0x00005b000b087a11 */ /* 0x002fc600008f0eff */
[----:B------:R0:W-:Y:S01]  /*7f70*/  STL [R1+0x618], R9 ;  /* 0x0006180901007387 */ /* 0x0001e20000100800 */
[----:B--2---:R-:W-:-:S03]  /*7f80*/  LEA R0, P1, R20, c[0x0][0x168], 0x1 ;  /* 0x00005a0014007a11 */ /* 0x004fc600078208ff */
[----:B------:R1:W-:Y:S04]  /*7f90*/  STL [R1+0x5b4], R8 ;  /* 0x0005b40801007387 */ /* 0x0003e80000100800 */
[----:B------:R2:W-:Y:S01]  /*7fa0*/  STL [R1+0x524], R0 ;  /* 0x0005240001007387 */ /* 0x0005e20000100800 */
[----:B0-----:R-:W-:Y:S02]  /*7fb0*/  LEA.HI.X.SX32 R9, R12, c[0x0][0x16c], 0x1, P2 ;  /* 0x00005b000c097a11 */ /* 0x001fe400010f0eff */
[----:B-1----:R-:W-:-:S03]  /*7fc0*/  LEA R8, P2, R21, c[0x0][0x168], 0x1 ;  /* 0x00005a0015087a11 */ /* 0x002fc600078408ff */
[----:B------:R4:W-:Y:S01]  /*7fd0*/  STL [R1+0x480], R9 ;  /* 0x0004800901007387 */ /* 0x0009e20000100800 */
[----:B--2---:R-:W-:-:S03]  /*7fe0*/  LEA.HI.X.SX32 R0, R13, c[0x0][0x16c], 0x1, P3 ;  /* 0x00005b000d007a11 */ /* 0x004fc600018f0eff */
[----:B------:R0:W-:Y:S04]  /*7ff0*/  STL [R1+0x5c8], R8 ;  /* 0x0005c80801007387 */ /* 0x0001e80000100800 */
[----:B------:R1:W-:Y:S01]  /*8000*/  STL [R1+0x518], R0 ;  /* 0x0005180001007387 */ /* 0x0003e20000100800 */
[----:B----4-:R-:W-:Y:S02]  /*8010*/  LEA R9, P3, R7, c[0x0][0x168], 0x1 ;  /* 0x00005a0007097a11 */ /* 0x010fe400078608ff */
[----:B0-----:R-:W-:-:S03]  /*8020*/  LEA.HI.X.SX32 R8, R16, c[0x0][0x16c], 0x1, P4 ;  /* 0x00005b0010087a11 */ /* 0x001fc600020f0eff */
[----:B------:R0:W-:Y:S01]  /*8030*/  STL [R1+0x61c], R9 ;  /* 0x00061c0901007387 */ /* 0x0001e20000100800 */
[----:B-1----:R-:W-:-:S03]  /*8040*/  LEA R0, P4, R14, c[0x0][0x168], 0x1 ;  /* 0x00005a000e007a11 */ /* 0x002fc600078808ff */
[----:B------:R3:W-:Y:S04]  /*8050*/  STL [R1+0x5bc], R8 ;  /* 0x0005bc0801007387 */ /* 0x0007e80000100800 */
[----:B------:R1:W-:Y:S01]  /*8060*/  STL [R1+0x52c], R0 ;  /* 0x00052c0001007387 */ /* 0x0003e20000100800 */
[----:B0-----:R-:W-:Y:S02]  /*8070*/  LEA.HI.X.SX32 R9, R17, c[0x0][0x16c], 0x1, P5 ;  /* 0x00005b0011097a11 */ /* 0x001fe400028f0eff */
[----:B---3--:R-:W-:-:S03]  /*8080*/  LEA R8, P5, R15, c[0x0][0x168], 0x1 ;  /* 0x00005a000f087a11 */ /* 0x008fc600078a08ff */
        /* <DEDUP_REMOVED lines=16> */
[----:B0-----:R-:W-:Y:S02]  /*8190*/  LEA R9, P2, R28, c[0x0][0x168], 0x1 ;  /* 0x00005a001c097a11 */ /* 0x001fe400078408ff */
[----:B-1----:R-:W-:-:S03]  /*81a0*/  LEA.HI.X.SX32 R8, R7, c[0x0][0x16c], 0x1, P3 ;  /* 0x00005b0007087a11 */ /* 0x002fc600018f0eff */
[----:B------:R-:W-:Y:S01]  /*81b0*/  STL [R1+0x624], R9 ;  /* 0x0006240901007387 */ /* 0x000fe20000100800 */
[----:B--2---:R-:W-:-:S03]  /*81c0*/  LEA R0, P3, R25, c[0x0][0x168], 0x1 ;  /* 0x00005a0019007a11 */ /* 0x004fc600078608ff */
[----:B------:R0:W-:Y:S01]  /*81d0*/  STL [R1+0x5cc], R8 ;  /* 0x0005cc0801007387 */ /* 0x0001e20000100800 */
[----:B------:R-:W-:-:S03]  /*81e0*/  LEA.HI.X.SX32 R7, R14, c[0x0][0x16c], 0x1, P4 ;  /* 0x00005b000e077a11 */ /* 0x000fc600020f0eff */
        /* <DEDUP_REMOVED lines=10> */
[----:B------:R-:W-:Y:S04]  /*8290*/  STL [R1+0x5d4], R8 ;  /* 0x0005d40801007387 */ /* 0x000fe80000100800 */
[----:B------:R-:W2:Y:S01]  /*82a0*/  LDL R26, [R1+0x3f8] ;  /* 0x0003f800011a7983 */ /* 0x000ea20000100800 */
[----:B0-----:R-:W-:-:S03]  /*82b0*/  LEA.HI.X.SX32 R7, R23, c[0x0][0x16c], 0x1, P0 ;  /* 0x00005b0017077a11 */ /* 0x001fc600000f0eff */
[----:B------:R0:W-:Y:S04]  /*82c0*/  STL [R1+0x5e8], R0 ;  /* 0x0005e80001007387 */ /* 0x0001e80000100800 */
[----:B------:R1:W-:Y:S01]  /*82d0*/  STL [R1+0x490], R7 ;  /* 0x0004900701007387 */ /* 0x0003e20000100800 */
[----:B0-----:R-:W-:Y:S02]  /*82e0*/  LEA R0, P0, R24, c[0x0][0x168], 0x1 ;  /* 0x00005a0018007a11 */ /* 0x001fe400078008ff */
[----:B-1----:R-:W-:Y:S02]  /*82f0*/  LEA.HI.X.SX32 R7, R29, c[0x0][0x16c], 0x1, P1 ;  /* 0x00005b001d077a11 */ /* 0x002fe400008f0eff */
[----:B------:R0:W5:Y:S04]  /*8300*/  LDL.LU R29, [R1+0x84c] ;  /* 0x00084c00011d7983 */ /* 0x0001680000300800 */
[----:B------:R1:W-:Y:S04]  /*8310*/  STL [R1+0x5ec], R0 ;  /* 0x0005ec0001007387 */ /* 0x0003e80000100800 */
[----:B-1----:R-:W3:Y:S01]  /*8320*/  LDL R0, [R1+0x3fc] ;  /* 0x0003fc0001007983 */ /* 0x002ee20000100800 */
[----:B------:R-:W-:-:S02]  /*8330*/  LEA.HI.X.SX32 R9, R28, c[0x0][0x16c], 0x1, P2 ;  /* 0x00005b001c097a11 */ /* 0x000fc400010f0eff */
[----:B------:R-:W-:Y:S01]  /*8340*/  LEA.HI.X.SX32 R8, R25, c[0x0][0x16c], 0x1, P3 ;  /* 0x00005b0019087a11 */ /* 0x000fe200018f0eff */
[----:B------:R1:W-:Y:S04]  /*8350*/  STL [R1+0x538], R7 ;  /* 0x0005380701007387 */ /* 0x0003e80000100800 */
[----:B------:R0:W5:Y:S01]  /*8360*/  LDL.LU R28, [R1+0x848] ;  /* 0x00084800011c7983 */ /* 0x0001620000300800 */
[----:B-1----:R-:W-:Y:S02]  /*8370*/  LEA.HI.X.SX32 R7, R6, c[0x0][0x16c], 0x1, P4 ;  /* 0x00005b0006077a11 */ /* 0x002fe400020f0eff */
[----:B------:R-:W-:Y:S01]  /*8380*/  LEA.HI.X.SX32 R6, R5, c[0x0][0x16c], 0x1, P5 ;  /* 0x00005b0005067a11 */ /* 0x000fe200028f0eff */
[----:B------:R-:W-:Y:S01]  /*8390*/  STL [R1+0x5dc], R9 ;  /* 0x0005dc0901007387 */ /* 0x000fe20000100800 */
[----:B------:R-:W-:-:S02]  /*83a0*/  LEA.HI.X.SX32 R5, R4, c[0x0][0x16c], 0x1, P6 ;  /* 0x00005b0004057a11 */ /* 0x000fc400030f0eff */
[----:B------:R-:W-:Y:S01]  /*83b0*/  LEA.HI.X.SX32 R4, R24, c[0x0][0x16c], 0x1, P0 ;  /* 0x00005b0018047a11 */ /* 0x000fe200000f0eff */
[----:B------:R1:W-:Y:S04]  /*83c0*/  STL [R1+0x494], R8 ;  /* 0x0004940801007387 */ /* 0x0003e80000100800 */
[----:B------:R-:W-:Y:S04]  /*83d0*/  STL [R1+0x540], R7 ;  /* 0x0005400701007387 */ /* 0x000fe80000100800 */
[----:B------:R-:W-:Y:S04]  /*83e0*/  STL [R1+0x544], R6 ;  /* 0x0005440601007387 */ /* 0x000fe80000100800 */
[----:B------:R-:W-:Y:S04]  /*83f0*/  STL [R1+0x548], R5 ;  /* 0x0005480501007387 */ /* 0x000fe80000100800 */
[----:B------:R-:W-:Y:S04]  /*8400*/  STL [R1+0xa0], RZ ;  /* 0x0000a0ff01007387 */ /* 0x000fe80000100800 */
[----:B------:R4:W-:Y:S04]  /*8410*/  STL [R1+0x54c], R4 ;  /* 0x00054c0401007387 */ /* 0x0009e80000100800 */
[----:B------:R0:W-:Y:S04]  /*8420*/  STL [R1+0xa4], RZ ;  /* 0x0000a4ff01007387 */ /* 0x0001e80000100800 */
[----:B-1----:R-:W1:Y:S04]  /*8430*/  S2R R8, SR_TID.X ;  /* 0x0000000000087919 */ /* 0x002e680000002100 */
        /* <DEDUP_REMOVED lines=18> */
[----:B-1----:R-:W-:-:S02]  /*8560*/  LOP3.LUT R27, R8, 0x1ff, RZ, 0xc0, !PT ;  /* 0x000001ff081b7812 */ /* 0x002fc400078ec0ff */
[----:B------:R-:W-:-:S03]  /*8570*/  LOP3.LUT R8, R8, 0x180, RZ, 0xc0, !PT ;  /* 0x0000018008087812 */ /* 0x000fc600078ec0ff */
[----:B------:R-:W-:Y:S01]  /*8580*/  IMAD.SHL.U32 R27, R27, 0x2, RZ ;  /* 0x000000021b1b7824 */ /* 0x000fe200078e00ff */
[----:B------:R-:W-:-:S04]  /*8590*/  SHF.R.U32.HI R8, RZ, 0x3, R8 ;  /* 0x00000003ff087819 */ /* 0x000fc80000011608 */
[----:B------:R-:W-:-:S04]  /*85a0*/  LOP3.LUT R27, R27, R8, RZ, 0x3c, !PT ;  /* 0x000000081b1b7212 */ /* 0x000fc800078e3cff */
[----:B----4-:R-:W-:Y:S02]  /*85b0*/  LOP3.LUT R4, R27, 0x40, RZ, 0x3c, !PT ;  /* 0x000000401b047812 */ /* 0x010fe400078e3cff */
[C---:B--2---:R-:W-:Y:S02]  /*85c0*/  LOP3.LUT R6, R26.reuse, 0x20, RZ, 0x3c, !PT ;  /* 0x000000201a067812 */ /* 0x044fe400078e3cff */
[C---:B------:R-:W-:Y:S02]  /*85d0*/  LOP3.LUT R5, R26.reuse, 0x40, RZ, 0x3c, !PT ;  /* 0x000000401a057812 */ /* 0x040fe400078e3cff */
[----:B------:R-:W-:Y:S02]  /*85e0*/  LOP3.LUT R4, R26, 0x60, RZ, 0x3c, !PT ;  /* 0x000000601a047812 */ /* 0x000fe400078e3cff */
[----:B---3--:R-:W-:-:S05]  /*85f0*/  LOP3.LUT R0, R0, 0x40, RZ, 0x3c, !PT ;  /* 0x0000004000007812 */ /* 0x008fca00078e3cff */
[----:B------:R0:W-:Y:S02]  /*8600*/  STL [R1+0x634], R0 ;  /* 0x0006340001007387 */ /* 0x0001e40000100800 */
.L_x_3:
[----:B0-----:R-:W1:Y:S01]  /*8610*/  S2R R4, SR_TID.X ;  /* 0x0000000000047919 */ /* 0x001e620000002100 */
[----:B------:R-:W-:Y:S02]  /*8620*/  PRMT R15, RZ, 0x7610, R15 ;  /* 0x00007610ff0f7816 */ /* 0x000fe4000000000f */
[----:B------:R-:W-:Y:S01]  /*8630*/  PRMT R13, RZ, 0x7610, R13 ;  /* 0x00007610ff0d7816 */ /* 0x000fe2000000000d */
[----:B------:R-:W2:Y:S04]  /*8640*/  S2R R17, SR_TID.X ;  /* 0x0000000000117919 */ /* 0x000ea80000002100 */
[----:B------:R-:W-:Y:S04]  /*8650*/  STL [R1+0x1b60], R18 ;  /* 0x001b601201007387 */ /* 0x000fe80000100800 */
[----:B------:R-:W3:Y:S04]  /*8660*/  S2R R10, SR_TID.X ;  /* 0x00000000000a7919 */ /* 0x000ee80000002100 */
[----:B------:R-:W-:Y:S04]  /*8670*/  STL [R1+0x1b6c], R18 ;  /* 0x001b6c1201007387 */ /* 0x000fe80000100800 */
[----:B------:R-:W-:Y:S01]  /*8680*/  STL [R1+0x1b5c], R19 ;  /* 0x001b5c1301007387 */ /* 0x000fe20000100800 */
[----:B-1----:R-:W-:-:S03]  /*8690*/  SHF.R.U32.HI R4, RZ, 0x8, R4 ;  /* 0x00000008ff047819 */ /* 0x002fc60000011604 */
[----:B------:R-:W-:Y:S01]  /*86a0*/  STL [R1+0x1b64], R19 ;  /* 0x001b641301007387 */ /* 0x000fe20000100800 */
[----:B------:R-:W-:-:S03]  /*86b0*/  SGXT.U32 R4, R4, 0x1 ;  /* 0x000000010404781a */ /* 0x000fc60000000000 */
[----:B------:R-:W-:Y:S01]  /*86c0*/  STL [R1+0x1b70], R19 ;  /* 0x001b701301007387 */ /* 0x000fe20000100800 */
[----:B--2---:R-:W-:Y:S02]  /*86d0*/  SHF.R.U32.HI R16, RZ, 0x8, R17 ;  /* 0x00000008ff107819 */ /* 0x004fe40000011611 */
[C---:B------:R-:W-:Y:S01]  /*86e0*/  LOP3.LUT R6, R4.reuse, 0x2, RZ, 0xfc, !PT ;  /* 0x0000000204067812 */ /* 0x040fe200078efcff */
[----:B------:R-:W-:Y:S01]  /*86f0*/  STL [R1+0x1b4c], R20 ;  /* 0x001b4c1401007387 */ /* 0x000fe20000100800 */
[----:B------:R-:W-:Y:S02]  /*8700*/  LOP3.LUT R5, R4, 0x4, RZ, 0xfc, !PT ;  /* 0x0000000404057812 */ /* 0x000fe400078efcff */
[----:B------:R-:W-:Y:S01]  /*8710*/  SGXT.U32 R16, R16, 0x1 ;  /* 0x000000011010781a */ /* 0x000fe20000000000 */
[----:B------:R-:W1:Y:S01]  /*8720*/  S2R R4, SR_TID.X ;  /* 0x0000000000047919 */ /* 0x000e620000002100 */
[----:B------:R-:W-:Y:S02]  /*8730*/  ISETP.GE.AND P1, PT, R6, UR4, PT ;  /* 0x0000000406007c0c */ /* 0x000fe4000bf26270 */
[----:B------:R-:W-:Y:S01]  /*8740*/  ISETP.GE.AND P0, PT, R16, UR4, PT ;  /* 0x0000000410007c0c */ /* 0x000fe2000bf06270 */
[----:B------:R-:W-:Y:S01]  /*8750*/  STL [R1+0x1b54], R20 ;  /* 0x001b541401007387 */ /* 0x000fe20000100800 */
[----:B------:R-:W-:-:S02]  /*8760*/  ISETP.GE.AND P2, PT, R5, UR4, PT ;  /* 0x0000000405007c0c */ /* 0x000fc4000bf46270 */
[----:B---3--:R-:W-:Y:S01]  /*8770*/  SHF.R.U32.HI R12, RZ, 0x8, R10 ;  /* 0x00000008ff0c7819 */ /* 0x008fe2000001160a */
[----:B------:R2:W-:Y:S01]  /*8780*/  STL [R1+0x1b68], R20 ;  /* 0x001b681401007387 */ /* 0x0005e20000100800 */
[----:B-1----:R-:W-:-:S03]  /*8790*/  SHF.R.U32.HI R4, RZ, 0x8, R4 ;  /* 0x00000008ff047819 */ /* 0x002fc60000011604 */
[----:B-----5:R-:W-:Y:S01]  /*87a0*/  STL [R1+0x1b48], R25 ;  /* 0x001b481901007387 */ /* 0x020fe20000100800 */
[----:B------:R-:W-:Y:S02]  /*87b0*/  SGXT.U32 R12, R12, 0x1 ;  /* 0x000000010c0c781a */ /* 0x000fe40000000000 */
[----:B------:R-:W-:Y:S01]  /*87c0*/  SGXT.U32 R4, R4, 0x1 ;  /* 0x000000010404781a */ /* 0x000fe20000000000 */
[----:B------:R-:W-:Y:S01]  /*87d0*/  STL [R1+0x1b50], R25 ;  /* 0x001b501901007387 */ /* 0x000fe20000100800 */
[----:B------:R-:W-:Y:S02]  /*87e0*/  SHF.R.U32.HI R10, RZ, 0x8, R10 ;  /* 0x00000008ff0a7819 */ /* 0x000fe4000001160a */
[C---:B------:R-:W-:Y:S01]  /*87f0*/  LOP3.LUT R8, R4.reuse, 0x4, RZ, 0xfc, !PT ;  /* 0x0000000404087812 */ /* 0x040fe200078efcff */
[----:B------:R-:W-:Y:S01]  /*8800*/  STL [R1+0x1b58], R25 ;  /* 0x001b581901007387 */ /* 0x000fe20000100800 */
[C---:B------:R-:W-:Y:S01]  /*8810*/  LOP3.LUT R6, R4.reuse, 0x2, RZ, 0xfc, !PT ;  /* 0x0000000204067812 */ /* 0x040fe200078efcff */
[----:B------:R-:W-:Y:S01]  /*8820*/  IMAD R4, R4, c[0x0][0x188], RZ ;  /* 0x0000620004047a24 */ /* 0x000fe200078e02ff */
[----:B--2---:R-:W-:Y:S01]  /*8830*/  PRMT R20, RZ, 0x7610, R20 ;  /* 0x00007610ff147816 */ /* 0x004fe20000000014 */
[----:B------:R-:W-:Y:S01]  /*8840*/  IMAD R8, R8, c[0x0][0x188], RZ ;  /* 0x0000620008087a24 */ /* 0x000fe200078e02ff */
[----:B------:R-:W-:Y:S01]  /*8850*/  LOP3.LUT R11, R12, 0x6, RZ, 0xfc, !PT ;  /* 0x000000060c0b7812 */ /* 0x000fe200078efcff */
[--C-:B------:R-:W-:Y:S01]  /*8860*/  IMAD.WIDE R4, R4, 0x2, R2.reuse ;  /* 0x0000000204047825 */ /* 0x100fe200078e0202 */
[----:B------:R-:W-:Y:S01]  /*8870*/  SGXT.U32 R10, R10, 0x1 ;  /* 0x000000010a0a781a */ /* 0x000fe20000000000 */
[----:B------:R-:W-:Y:S02]  /*8880*/  STL [R1+0x1b74], R25 ;  /* 0x001b741901007387 */ /* 0x000fe40000100800 */
[----:B------:R-:W-:-:S02]  /*8890*/  IMAD.WIDE R8, R8, 0x2, R2 ;  /* 0x0000000208087825 */ /* 0x000fc400078e0202 */
[----:B------:R1:W2:Y:S02]  /*88a0*/  @!P0 LDG.E.U16 R15, [R4.64] ;  /* 0x00000006040f8981 */ /* 0x0002a4000c1e1500 */
[----:B------:R-:W-:Y:S02]  /*88b0*/  IMAD R6, R6, c[0x0][0x188], RZ ;  /* 0x0000620006067a24 */ /* 0x000fe400078e02ff */
[----:B------:R-:W3:Y:S01]  /*88c0*/  @!P2 LDG.E.U16 R13, [R8.64] ;  /* 0x00000006080da981 */ /* 0x000ee2000c1e1500 */
[----:B------:R-:W-:Y:S01]  /*88d0*/  ISETP.GE.AND P0, PT, R11, UR4, PT ;  /* 0x000000040b007c0c */ /* 0x000fe2000bf06270 */
[----:B------:R-:W-:Y:S01]  /*88e0*/  IMAD.WIDE R6, R6, 0x2, R2 ;  /* 0x0000000206067825 */ /* 0x000fe200078e0202 */
[----:B------:R-:W-:Y:S01]  /*88f0*/  LOP3.LUT R11, R10, 0xa, RZ, 0xfc, !PT ;  /* 0x0000000a0a0b7812 */ /* 0x000fe200078efcff */
[----:B------:R-:W-:Y:S03]  /*8900*/  STL [R1+0x1b3c], R21 ;  /* 0x001b3c1501007387 */ /* 0x000fe60000100800 */
[----:B------:R-:W-:Y:S01]  /*8910*/  ISETP.GE.AND P2, PT, R11, UR4, PT ;  /* 0x000000040b007c0c */ /* 0x000fe2000bf46270 */
[----:B------:R-:W-:Y:S04]  /*8920*/  STL [R1+0x1b44], R21 ;  /* 0x001b441501007387 */ /* 0x000fe80000100800 */
[----:B------:R-:W4:Y:S04]  /*8930*/  S2R R11, SR_TID.X ;  /* 0x00000000000b7919 */ /* 0x000f280000002100 */
[----:B------:R0:W-:Y:S04]  /*8940*/  STL [R1+0x1b78], R21 ;  /* 0x001b781501007387 */ /* 0x0001e80000100800 */
[----:B------:R-:W-:Y:S04]  /*8950*/  STL [R1+0x1b38], R24 ;  /* 0x001b381801007387 */ /* 0x000fe80000100800 */
[----:B------:R-:W-:Y:S04]  /*8960*/  STL [R1+0x1b40], R24 ;  /* 0x001b401801007387 */ /* 0x000fe80000100800 */
[----:B------:R-:W-:Y:S04]  /*8970*/  STL [R1+0x1b28], R27 ;  /* 0x001b281b01007387 */ /* 0x000fe80000100800 */
[----:B------:R-:W-:Y:S04]  /*8980*/  STL [R1+0x1b30], R27 ;  /* 0x001b301b01007387 */ /* 0x000fe80000100800 */
[----:B------:R-:W-:Y:S04]  /*8990*/  STL [R1+0x1b14], R26 ;  /* 0x001b141a01007387 */ /* 0x000fe80000100800 */
[----:B------:R-:W-:Y:S04]  /*89a0*/  STL [R1+0x1b1c], R26 ;  /* 0x001b1c1a01007387 */ /* 0x000fe80000100800 */
[----:B------:R-:W-:Y:S04]  /*89b0*/  STL [R1+0x1b0c], R23 ;  /* 0x001b0c1701007387 */ /* 0x000fe80000100800 */
[----:B------:R-:W-:Y:S01]  /*89c0*/  STL [R1+0x1b10], R23 ;  /* 0x001b101701007387 */ /* 0x000fe20000100800 */
[----:B------:R-:W-:-:S03]  /*89d0*/  LOP3.LUT R12, R12, 0x8, RZ, 0xfc, !PT ;  /* 0x000000080c0c7812 */ /* 0x000fc600078efcff */
[----:B------:R-:W-:Y:S04]  /*89e0*/  STL [R1+0x1b18], R23 ;  /* 0x001b181701007387 */ /* 0x000fe80000100800 */
[----:B------:R-:W-:Y:S04]  /*89f0*/  STL [R1+0x1b20], R23 ;  /* 0x001b201701007387 */ /* 0x000fe80000100800 */
[----:B------:R-:W-:Y:S04]  /*8a00*/  STL [R1+0x1b34], R23 ;  /* 0x001b341701007387 */ /* 0x000fe80000100800 */
[----:B------:R-:W-:Y:S04]  /*8a10*/  STL [R1+0x1b08], R22 ;  /* 0x001b081601007387 */ /* 0x000fe80000100800 */
[----:B------:R-:W-:Y:S04]  /*8a20*/  STL [R1+0x1b24], R22 ;  /* 0x001b241601007387 */ /* 0x000fe80000100800 */
[----:B------:R-:W-:Y:S04]  /*8a30*/  STL [R1+0x1af4], R0 ;  /* 0x001af40001007387 */ /* 0x000fe80000100800 */
[----:B------:R-:W-:Y:S04]  /*8a40*/  STL [R1+0x1afc], R17 ;  /* 0x001afc1101007387 */ /* 0x000fe80000100800 */
[----:B------:R0:W3:Y:S01]  /*8a50*/  @!P1 LDG.E.U16 R20, [R6.64] ;  /* 0x0000000606149981 */ /* 0x0000e2000c1e1500 */
[----:B------:R-:W-:-:S02]  /*8a60*/  ISETP.GE.AND P1, PT, R12, UR4, PT ;  /* 0x000000040c007c0c */ /* 0x000fc4000bf26270 */
[C---:B------:R-:W-:Y:S01]  /*8a70*/  LOP3.LUT R12, R10.reuse, 0xc, RZ, 0xfc, !PT ;  /* 0x0000000c0a0c7812 */ /* 0x040fe200078efcff */
[----:B------:R-:W-:Y:S01]  /*8a80*/  STL [R1+0x1b00], R17 ;  /* 0x001b001101007387 */ /* 0x000fe20000100800 */
[----:B------:R-:W-:-:S03]  /*8a90*/  LOP3.LUT R10, R10, 0xe, RZ, 0xfc, !PT ;  /* 0x0000000e0a0a7812 */ /* 0x000fc600078efcff */
[----:B------:R-:W-:Y:S04]  /*8aa0*/  STL [R1+0x1b04], R17 ;  /* 0x001b041101007387 */ /* 0x000fe80000100800 */
[----:B------:R-:W-:Y:S01]  /*8ab0*/  STL [R1+0x1b2c], R17 ;  /* 0x001b2c1101007387 */ /* 0x000fe20000100800 */
[----:B------:R-:W-:-:S03]  /*8ac0*/  ISETP.GE.AND P4, PT, R10, UR4, PT ;  /* 0x000000040a007c0c */ /* 0x000fc6000bf86270 */
[----:B------:R-:W-:Y:S01]  /*8ad0*/  STL [R1+0x1af8], R0 ;  /* 0x001af80001007387 */ /* 0x000fe20000100800 */
[----:B----4-:R-:W-:-:S03]  /*8ae0*/  SHF.R.U32.HI R10, RZ, 0x8, R11 ;  /* 0x00000008ff0a7819 */ /* 0x010fc6000001160b */
[----:B-----5:R-:W-:Y:S04]  /*8af0*/  STL [R1+0x1af0], R29 ;  /* 0x001af01d01007387 */ /* 0x020fe80000100800 */
[----:B------:R-:W-:Y:S01]  /*8b00*/  STL [R1+0x1aec], R28 ;  /* 0x001aec1c01007387 */ /* 0x000fe20000100800 */
[----:B------:R-:W-:-:S04]  /*8b10*/  SGXT.U32 R10, R10, 0x1 ;  /* 0x000000010a0a781a */ /* 0x000fc80000000000 */
[----:B------:R-:W-:-:S05]  /*8b20*/  LOP3.LUT R10, R10, 0x6, RZ, 0xfc, !PT ;  /* 0x000000060a0a7812 */ /* 0x000fca00078efcff */
[----:B------:R-:W-:Y:S01]  /*8b30*/  IMAD R10, R10, c[0x0][0x188], RZ ;  /* 0x000062000a0a7a24 */ /* 0x000fe200078e02ff */
[----:B------:R-:W-:-:S03]  /*8b40*/  ISETP.GE.AND P3, PT, R12, UR4, PT ;  /* 0x000000040c007c0c */ /* 0x000fc6000bf66270 */
[----:B-1----:R-:W-:Y:S01]  /*8b50*/  IMAD.WIDE R4, R10, 0x2, R2 ;  /* 0x000000020a047825 */ /* 0x002fe200078e0202 */
[----:B0-----:R-:W-:Y:S02]  /*8b60*/  PRMT R21, RZ, 0x7610, R21 ;  /* 0x00007610ff157816 */ /* 0x001fe40000000015 */
[----:B------:R-:W-:Y:S02]  /*8b70*/  PRMT R14, RZ, 0x7610, R14 ;  /* 0x00007610ff0e7816 */ /* 0x000fe4000000000e */
[----:B------:R-:W-:Y:S02]  /*8b80*/  PRMT R25, RZ, 0x7610, R25 ;  /* 0x00007610ff197816 */ /* 0x000fe40000000019 */
[----:B------:R-:W-:Y:S01]  /*8b90*/  PRMT R19, RZ, 0x7610, R19 ;  /* 0x00007610ff137816 */ /* 0x000fe20000000013 */
[----:B------:R-:W4:Y:S01]  /*8ba0*/  @!P0 LDG.E.U16 R21, [R4.64] ;  /* 0x0000000604158981 */ /* 0x000f22000c1e1500 */
[----:B------:R-:W-:-:S03]  /*8bb0*/  PRMT R18, RZ, 0x7610, R18 ;  /* 0x00007610ff127816 */ /* 0x000fc60000000012 */
[----:B--2---:R-:W-:Y:S04]  /*8bc0*/  STL [R1+0x1ad0], R15 ;  /* 0x001ad00f01007387 */ /* 0x004fe80000100800 */
[----:B------:R-:W-:Y:S04]  /*8bd0*/  STL [R1+0x1ad4], R15 ;  /* 0x001ad40f01007387 */ /* 0x000fe80000100800 */
[----:B------:R-:W-:Y:S04]  /*8be0*/  STL [R1+0x1ad8], R15 ;  /* 0x001ad80f01007387 */ /* 0x000fe80000100800 */
[----:B------:R-:W-:Y:S04]  /*8bf0*/  STL [R1+0x1adc], R15 ;  /* 0x001adc0f01007387 */ /* 0x000fe80000100800 */
[----:B------:R-:W-:Y:S04]  /*8c00*/  STL [R1+0x1ae0], R15 ;  /* 0x001ae00f01007387 */ /* 0x000fe80000100800 */
[----:B------:R-:W-:Y:S04]  /*8c10*/  STL [R1+0x1ae4], R15 ;  /* 0x001ae40f01007387 */ /* 0x000fe80000100800 */
[----:B------:R-:W-:Y:S04]  /*8c20*/  STL [R1+0x1ae8], R15 ;  /* 0x001ae80f01007387 */ /* 0x000fe80000100800 */
[----:B---3--:R0:W-:Y:S02]  /*8c30*/  STL [R1+0x11c], R13 ;  /* 0x00011c0d01007387 */ /* 0x0081e40000100800 */
[----:B0-----:R-:W-:-:S04]  /*8c40*/  SHF.R.U32.HI R13, RZ, 0x8, R11 ;  /* 0x00000008ff0d7819 */ /* 0x001fc8000001160b */
[----:B------:R-:W-:-:S04]  /*8c50*/  SGXT.U32 R13, R13, 0x1 ;  /* 0x000000010d0d781a */ /* 0x000fc80000000000 */
[C---:B------:R-:W-:Y:S02]  /*8c60*/  LOP3.LUT R6, R13.reuse, 0x8, RZ, 0xfc, !PT ;  /* 0x000000080d067812 */ /* 0x040fe400078efcff */
[C---:B------:R-:W-:Y:S02]  /*8c70*/  LOP3.LUT R11, R13.reuse, 0xa, RZ, 0xfc, !PT ;  /* 0x0000000a0d0b7812 */ /* 0x040fe400078efcff */
[C---:B------:R-:W-:Y:S01]  /*8c80*/  LOP3.LUT R10, R13.reuse, 0xc, RZ, 0xfc, !PT ;  /* 0x0000000c0d0a7812 */ /* 0x040fe200078efcff */
[----:B------:R-:W-:Y:S01]  /*8c90*/  IMAD R6, R6, c[0x0][0x188], RZ ;  /* 0x0000620006067a24 */ /* 0x000fe200078e02ff */
[----:B------:R-:W-:Y:S01]  /*8ca0*/  LOP3.LUT R12, R13, 0xe, RZ, 0xfc, !PT ;  /* 0x0000000e0d0c7812 */ /* 0x000fe200078efcff */
[----:B------:R-:W-:Y:S02]  /*8cb0*/  IMAD R11, R11, c[0x0][0x188], RZ ;  /* 0x000062000b0b7a24 */ /* 0x000fe400078e02ff */
[----:B------:R-:W-:Y:S02]  /*8cc0*/  IMAD R10, R10, c[0x0][0x188], RZ ;  /* 0x000062000a0a7a24 */ /* 0x000fe400078e02ff */
[----:B------:R-:W-:-:S04]  /*8cd0*/  IMAD.WIDE R6, R6, 0x2, R2 ;  /* 0x0000000206067825 */ /* 0x000fc800078e0202 */
[----:B------:R-:W-:Y:S01]  /*8ce0*/  IMAD R12, R12, c[0x0][0x188], RZ ;  /* 0x000062000c0c7a24 */ /* 0x000fe200078e02ff */
[----:B------:R-:W2:Y:S01]  /*8cf0*/  @!P1 LDG.E.U16 R14, [R6.64] ;  /* 0x00000006060e9981 */ /* 0x000ea2000c1e1500 */
[----:B------:R-:W-:-:S04]  /*8d00*/  IMAD.WIDE R8, R11, 0x2, R2 ;  /* 0x000000020b087825 */ /* 0x000fc800078e0202 */
[--C-:B------:R-:W-:Y:S01]  /*8d10*/  IMAD.WIDE R10, R10, 0x2, R2.reuse ;  /* 0x000000020a0a7825 */ /* 0x100fe200078e0202 */
[----:B------:R-:W3:Y:S03]  /*8d20*/  @!P2 LDG.E.U16 R25, [R8.64] ;  /* 0x000000060819a981 */ /* 0x000ee6000c1e1500 */
[----:B------:R-:W-:Y:S01]  /*8d30*/  IMAD.WIDE R12, R12, 0x2, R2 ;  /* 0x000000020c0c7825 */ /* 0x000fe200078e0202 */
[----:B------:R-:W3:Y:S04]  /*8d40*/  @!P3 LDG.E.U16 R19, [R10.64] ;  /* 0x000000060a13b981 */ /* 0x000ee8000c1e1500 */
[----:B------:R-:W3:Y:S04]  /*8d50*/  @!P4 LDG.E.U16 R18, [R12.64] ;  /* 0x000000060c12c981 */ /* 0x000ee8000c1e1500 */
[----:B------:R-:W-:Y:S04]  /*8d60*/  STL [R1+0x20], R20 ;  /* 0x0000201401007387 */ /* 0x000fe80000100800 */
[----:B----4-:R0:W-:Y:S04]  /*8d70*/  STL [R1+0x13c], R21 ;  /* 0x00013c1501007387 */ /* 0x0101e80000100800 */
[----:B0-----:R-:W4:Y:S04]  /*8d80*/  LDL.LU R21, [R1+0x1b78] ;  /* 0x001b780001157983 */ /* 0x001f280000300800 */
[----:B--2---:R-:W-:Y:S04]  /*8d90*/  STL [R1+0x1ac8], R14 ;  /* 0x001ac80e01007387 */ /* 0x004fe80000100800 */
[----:B---3--:R0:W-:Y:S04]  /*8da0*/  STL [R1+0x1c], R25 ;  /* 0x00001c1901007387 */ /* 0x0081e80000100800 */
[----:B0-----:R-:W2:Y:S04]  /*8db0*/  LDL.LU R25, [R1+0x1b74] ;  /* 0x001b740001197983 */ /* 0x001ea80000300800 */
[----:B------:R0:W-:Y:S04]  /*8dc0*/  STL [R1+0x114], R19 ;  /* 0x0001141301007387 */ /* 0x0001e80000100800 */
[----:B0-----:R-:W3:Y:S04]  /*8dd0*/  LDL.LU R19, [R1+0x1b70] ;  /* 0x001b700001137983 */ /* 0x001ee80000300800 */
[----:B------:R0:W-:Y:S04]  /*8de0*/  STL [R1+0x150], R18 ;  /* 0x0001501201007387 */ /* 0x0001e80000100800 */
[----:B0-----:R-:W2:Y:S04]  /*8df0*/  LDL.LU R18, [R1+0x1b6c] ;  /* 0x001b6c0001127983 */ /* 0x001ea80000300800 */
[----:B------:R-:W0:Y:S02]  /*8e00*/  S2R R20, SR_TID.X ;  /* 0x0000000000147919 */ /* 0x000e240000002100 */
[----:B0-----:R-:W-:-:S02]  /*8e10*/  SHF.R.U32.HI R5, RZ, 0x8, R20 ;  /* 0x00000008ff057819 */ /* 0x001fc40000011614 */
[----:B------:R-:W-:Y:S02]  /*8e20*/  SHF.R.U32.HI R20, RZ, 0x8, R20 ;  /* 0x00000008ff147819 */ /* 0x000fe40000011614 */
[----:B------:R-:W-:Y:S02]  /*8e30*/  SGXT.U32 R5, R5, 0x1 ;  /* 0x000000010505781a */ /* 0x000fe40000000000 */
[----:B------:R-:W-:Y:S02]  /*8e40*/  SGXT.U32 R20, R20, 0x1 ;  /* 0x000000011414781a */ /* 0x000fe40000000000 */
[C---:B------:R-:W-:Y:S02]  /*8e50*/  LOP3.LUT R4, R5.reuse, 0x10, RZ, 0xfc, !PT ;  /* 0x0000001005047812 */ /* 0x040fe400078efcff */
[----:B------:R-:W-:Y:S02]  /*8e60*/  LOP3.LUT R5, R5, 0x12, RZ, 0xfc, !PT ;  /* 0x0000001205057812 */ /* 0x000fe400078efcff */
[----:B------:R-:W-:-:S02]  /*8e70*/  ISETP.GE.AND P2, PT, R4, UR4, PT ;  /* 0x0000000404007c0c */ /* 0x000fc4000bf46270 */
[----:B------:R-:W-:Y:S02]  /*8e80*/  ISETP.GE.AND P3, PT, R5, UR4, PT ;  /* 0x0000000405007c0c */ /* 0x000fe4000bf66270 */
[C---:B------:R-:W-:Y:S02]  /*8e90*/  LOP3.LUT R7, R20.reuse, 0x14, RZ, 0xfc, !PT ;  /* 0x0000001414077812 */ /* 0x040fe400078efcff */
[C---:B------:R-:W-:Y:S02]  /*8ea0*/  LOP3.LUT R4, R20.reuse, 0x16, RZ, 0xfc, !PT ;  /* 0x0000001614047812 */ /* 0x040fe400078efcff */
[----:B------:R-:W-:Y:S02]  /*8eb0*/  LOP3.LUT R5, R20, 0x18, RZ, 0xfc, !PT ;  /* 0x0000001814057812 */ /* 0x000fe400078efcff */
[----:B------:R-:W0:Y:S02]  /*8ec0*/  S2R R20, SR_TID.X ;  /* 0x0000000000147919 */ /* 0x000e240000002100 */
[----:B------:R-:W-:-:S02]  /*8ed0*/  ISETP.GE.AND P1, PT, R5, UR4, PT ;  /* 0x0000000405007c0c */ /* 0x000fc4000bf26270 */
[----:B------:R-:W-:Y:S02]  /*8ee0*/  ISETP.GE.AND P4, PT, R7, UR4, PT ;  /* 0x0000000407007c0c */ /* 0x000fe4000bf86270 */
[----:B------:R-:W-:Y:S02]  /*8ef0*/  ISETP.GE.AND P5, PT, R4, UR4, PT ;  /* 0x0000000404007c0c */ /* 0x000fe4000bfa6270 */
[----:B------:R-:W-:Y:S02]  /*8f00*/  PRMT R13, RZ, 0x7610, R13 ;  /* 0x00007610ff0d7816 */ /* 0x000fe4000000000d */
[--C-:B0-----:R-:W-:Y:S02]  /*8f10*/  SHF.R.U32.HI R5, RZ, 0x8, R20.reuse ;  /* 0x00000008ff057819 */ /* 0x101fe40000011614 */
[----:B------:R-:W-:Y:S02]  /*8f20*/  SHF.R.U32.HI R20, RZ, 0x8, R20 ;  /* 0x00000008ff147819 */ /* 0x000fe40000011614 */
[----:B------:R-:W-:-:S02]  /*8f30*/  SGXT.U32 R5, R5, 0x1 ;  /* 0x000000010505781a */ /* 0x000fc40000000000 */
[----:B------:R-:W-:Y:S02]  /*8f40*/  SGXT.U32 R20, R20, 0x1 ;  /* 0x000000011414781a */ /* 0x000fe40000000000 */
[----:B------:R-:W-:Y:S02]  /*8f50*/  LOP3.LUT R5, R5, 0x10, RZ, 0xfc, !PT ;  /* 0x0000001005057812 */ /* 0x000fe400078efcff */
[C---:B------:R-:W-:Y:S02]  /*8f60*/  LOP3.LUT R6, R20.reuse, 0x12, RZ, 0xfc, !PT ;  /* 0x0000001214067812 */ /* 0x040fe400078efcff */
[----:B------:R-:W-:Y:S01]  /*8f70*/  LOP3.LUT R9, R20, 0x14, RZ, 0xfc, !PT ;  /* 0x0000001414097812 */ /* 0x000fe200078efcff */
[----:B------:R-:W-:Y:S02]  /*8f80*/  IMAD R5, R5, c[0x0][0x188], RZ ;  /* 0x0000620005057a24 */ /* 0x000fe400078e02ff */
[----:B------:R-:W-:Y:S02]  /*8f90*/  IMAD R6, R6, c[0x0][0x188], RZ ;  /* 0x0000620006067a24 */ /* 0x000fe400078e02ff */
[----:B------:R-:W-:-:S04]  /*8fa0*/  IMAD.WIDE R4, R5, 0x2, R2 ;  /* 0x0000000205047825 */ /* 0x000fc800078e0202 */
[----:B------:R-:W-:Y:S01]  /*8fb0*/  IMAD R9, R9, c[0x0][0x188], RZ ;  /* 0x0000620009097a24 */ /* 0x000fe200078e02ff */
[----:B------:R-:W4:Y:S01]  /*8fc0*/  @!P2 LDG.E.U16 R13, [R4.64] ;  /* 0x00000006040da981 */ /* 0x000f22000c1e1500 */
[----:B------:R-:W-:-:S04]  /*8fd0*/  IMAD.WIDE R6, R6, 0x2, R2 ;  /* 0x0000000206067825 */ /* 0x000fc800078e0202 */
[----:B------:R-:W-:Y:S01]  /*8fe0*/  IMAD.WIDE R8, R9, 0x2, R2 ;  /* 0x0000000209087825 */ /* 0x000fe200078e0202 */
[----:B---3--:R-:W-:-:S06]  /*8ff0*/  PRMT R19, RZ, 0x7610, R19 ;  /* 0x00007610ff137816 */ /* 0x008fcc0000000013 */
[----:B------:R-:W3:Y:S01]  /*9000*/  @!P3 LDG.E.U16 R19, [R6.64] ;  /* 0x000000060613b981 */ /* 0x000ee2000c1e1500 */
[----:B--2---:R-:W-:-:S06]  /*9010*/  PRMT R18, RZ, 0x7610, R18 ;  /* 0x00007610ff127816 */ /* 0x004fcc0000000012 */
[----:B------:R-:W2:Y:S01]  /*9020*/  @!P4 LDG.E.U16 R18, [R8.64] ;  /* 0x000000060812c981 */ /* 0x000ea2000c1e1500 */
[----:B------:R-:W-:Y:S02]  /*9030*/  LOP3.LUT R11, R20, 0x16, RZ, 0xfc, !PT ;  /* 0x00000016140b7812 */ /* 0x000fe400078efcff */
[----:B------:R-:W-:-:S03]  /*9040*/  PRMT R25, RZ, 0x7610, R25 ;  /* 0x00007610ff197816 */ /* 0x000fc60000000019 */
[----:B------:R-:W-:-:S04]  /*9050*/  IMAD R11, R11, c[0x0][0x188], RZ ;  /* 0x000062000b0b7a24 */ /* 0x000fc800078e02ff */
[----:B------:R-:W-:-:S05]  /*9060*/  IMAD.WIDE R10, R11, 0x2, R2 ;  /* 0x000000020b0a7825 */ /* 0x000fca00078e0202 */
[----:B------:R-:W2:Y:S01]  /*9070*/  @!P5 LDG.E.U16 R25, [R10.64] ;  /* 0x000000060a19d981 */ /* 0x000ea2000c1e1500 */
[----:B------:R-:W-:-:S04]  /*9080*/  LOP3.LUT R20, R20, 0x1a, RZ, 0xfc, !PT ;  /* 0x0000001a14147812 */ /* 0x000fc800078efcff */
[----:B------:R-:W-:Y:S02]  /*9090*/  ISETP.GE.AND P0, PT, R20, UR4, PT ;  /* 0x0000000414007c0c */ /* 0x000fe4000bf06270 */
[----:B------:R-:W2:Y:S04]  /*90a0*/  LDL.LU R20, [R1+0x1b68] ;  /* 0x001b680001147983 */ /* 0x000ea80000300800 */
[----:B----4-:R-:W-:Y:S04]  /*90b0*/  STL [R1+0x1ac4], R13 ;  /* 0x001ac40d01007387 */ /* 0x010fe80000100800 */
[----:B------:R-:W-:Y:S04]  /*90c0*/  STL [R1+0x1acc], R13 ;  /* 0x001acc0d01007387 */ /* 0x000fe80000100800 */
[----:B---3--:R0:W-:Y:S04]  /*90d0*/  STL [R1+0x18], R19 ;  /* 0x0000181301007387 */ /* 0x0081e80000100800 */
[----:B0-----:R-:W3:Y:S04]  /*90e0*/  LDL.LU R19, [R1+0x1b64] ;  /* 0x001b640001137983 */ /* 0x001ee80000300800 */
[----:B--2---:R0:W-:Y:S04]  /*90f0*/  STL [R1+0x110], R18 ;  /* 0x0001101201007387 */ /* 0x0041e80000100800 */
[----:B0-----:R-:W2:Y:S04]  /*9100*/  LDL.LU R18, [R1+0x1b60] ;  /* 0x001b600001127983 */ /* 0x001ea80000300800 */
[----:B------:R-:W0:Y:S04]  /*9110*/  S2R R4, SR_TID.X ;  /* 0x0000000000047919 */ /* 0x000e280000002100 */
[----:B------:R0:W-:Y:S04]  /*9120*/  STL [R1+0x138], R25 ;  /* 0x0001381901007387 */ /* 0x0001e80000100800 */
[----:B------:R-:W1:Y:S01]  /*9130*/  S2R R9, SR_TID.X ;  /* 0x0000000000097919 */ /* 0x000e620000002100 */
[----:B0-----:R-:W-:-:S04]  /*9140*/  SHF.R.U32.HI R25, RZ, 0x8, R4 ;  /* 0x00000008ff197819 */ /* 0x001fc80000011604 */
[----:B------:R-:W-:-:S04]  /*9150*/  SGXT.U32 R25, R25, 0x1 ;  /* 0x000000011919781a */ /* 0x000fc80000000000 */
[C---:B------:R-:W-:Y:S02]  /*9160*/  LOP3.LUT R8, R25.reuse, 0x1c, RZ, 0xfc, !PT ;  /* 0x0000001c19087812 */ /* 0x040fe400078efcff */
[----:B------:R-:W-:Y:S02]  /*9170*/  LOP3.LUT R25, R25, 0x1e, RZ, 0xfc, !PT ;  /* 0x0000001e19197812 */ /* 0x000fe400078efcff */
[--C-:B------:R-:W-:Y:S02]  /*9180*/  SHF.R.U32.HI R5, RZ, 0x8, R4.reuse ;  /* 0x00000008ff057819 */ /* 0x100fe40000011604 */
[----:B------:R-:W-:Y:S02]  /*9190*/  ISETP.GE.AND P3, PT, R25, UR4, PT ;  /* 0x0000000419007c0c */ /* 0x000fe4000bf66270 */
[----:B------:R-:W0:Y:S01]  /*91a0*/  S2R R25, SR_TID.X ;  /* 0x0000000000197919 */ /* 0x000e220000002100 */
[----:B------:R-:W-:Y:S02]  /*91b0*/  SGXT.U32 R5, R5, 0x1 ;  /* 0x000000010505781a */ /* 0x000fe40000000000 */
[----:B------:R-:W-:-:S02]  /*91c0*/  SHF.R.U32.HI R7, RZ, 0x8, R4 ;  /* 0x00000008ff077819 */ /* 0x000fc40000011604 */
[----:B------:R-:W-:Y:S02]  /*91d0*/  LOP3.LUT R5, R5, 0x18, RZ, 0xfc, !PT ;  /* 0x0000001805057812 */ /* 0x000fe400078efcff */
[----:B------:R-:W-:Y:S02]  /*91e0*/  ISETP.GE.AND P2, PT, R8, UR4, PT ;  /* 0x0000000408007c0c */ /* 0x000fe4000bf46270 */
[----:B------:R-:W-:Y:S02]  /*91f0*/  SGXT.U32 R7, R7, 0x1 ;  /* 0x000000010707781a */ /* 0x000fe40000000000 */
[----:B-1----:R-:W-:Y:S01]  /*9200*/  SHF.R.U32.HI R8, RZ, 0x8, R9 ;  /* 0x00000008ff087819 */ /* 0x002fe20000011609 */
[----:B------:R-:W-:Y:S01]  /*9210*/  IMAD R5, R5, c[0x0][0x188], RZ ;  /* 0x0000620005057a24 */ /* 0x000fe200078e02ff */
[----:B------:R-:W-:Y:S02]  /*9220*/  LOP3.LUT R7, R7, 0x1a, RZ, 0xfc, !PT ;  /* 0x0000001a07077812 */ /* 0x000fe400078efcff */
[----:B------:R-:W-:Y:S01]  /*9230*/  SGXT.U32 R8, R8, 0x1 ;  /* 0x000000010808781a */ /* 0x000fe20000000000 */
[----:B------:R-:W-:Y:S01]  /*9240*/  IMAD.WIDE R4, R5, 0x2, R2 ;  /* 0x0000000205047825 */ /* 0x000fe200078e0202 */
[----:B------:R-:W-:-:S02]  /*9250*/  SHF.R.U32.HI R9, RZ, 0x8, R9 ;  /* 0x00000008ff097819 */ /* 0x000fc40000011609 */
[----:B------:R-:W-:Y:S01]  /*9260*/  LOP3.LUT R8, R8, 0x20, RZ, 0xfc, !PT ;  /* 0x0000002008087812 */ /* 0x000fe200078efcff */
[----:B------:R-:W-:Y:S01]  /*9270*/  IMAD R7, R7, c[0x0][0x188], RZ ;  /* 0x0000620007077a24 */ /* 0x000fe200078e02ff */
[----:B------:R-:W-:-:S03]  /*9280*/  SGXT.U32 R9, R9, 0x1 ;  /* 0x000000010909781a */ /* 0x000fc60000000000 */
[----:B------:R-:W-:Y:S01]  /*9290*/  IMAD.WIDE R6, R7, 0x2, R2 ;  /* 0x0000000207067825 */ /* 0x000fe200078e0202 */
[----:B------:R-:W-:Y:S02]  /*92a0*/  PRMT R20, RZ, 0x7610, R20 ;  /* 0x00007610ff147816 */ /* 0x000fe40000000014 */
[----:B---3--:R-:W-:-:S06]  /*92b0*/  PRMT R19, RZ, 0x7610, R19 ;  /* 0x00007610ff137816 */ /* 0x008fcc0000000013 */
[----:B------:R1:W3:Y:S01]  /*92c0*/  @!P0 LDG.E.U16 R19, [R6.64] ;  /* 0x0000000606138981 */ /* 0x0002e2000c1e1500 */
[----:B--2---:R-:W-:-:S06]  /*92d0*/  PRMT R18, RZ, 0x7610, R18 ;  /* 0x00007610ff127816 */ /* 0x004fcc0000000012 */
[----:B------:R2:W4:Y:S01]  /*92e0*/  @!P1 LDG.E.U16 R18, [R4.64] ;  /* 0x0000000604129981 */ /* 0x000522000c1e1500 */
[----:B------:R-:W-:Y:S02]  /*92f0*/  ISETP.GE.AND P1, PT, R8, UR4, PT ;  /* 0x0000000408007c0c */ /* 0x000fe4000bf26270 */
[----:B------:R-:W-:Y:S02]  /*9300*/  LOP3.LUT R8, R9, 0x22, RZ, 0xfc, !PT ;  /* 0x0000002209087812 */ /* 0x000fe400078efcff */
[----:B0-----:R-:W-:-:S04]  /*9310*/  SHF.R.U32.HI R9, RZ, 0x8, R25 ;  /* 0x00000008ff097819 */ /* 0x001fc80000011619 */
[----:B------:R-:W-:-:S04]  /*9320*/  SGXT.U32 R9, R9, 0x1 ;  /* 0x000000010909781a */ /* 0x000fc80000000000 */
[----:B------:R-:W-:-:S05]  /*9330*/  LOP3.LUT R9, R9, 0x1c, RZ, 0xfc, !PT ;  /* 0x0000001c09097812 */ /* 0x000fca00078efcff */
[----:B------:R-:W-:-:S04]  /*9340*/  IMAD R9, R9, c[0x0][0x188], RZ ;  /* 0x0000620009097a24 */ /* 0x000fc800078e02ff */
[----:B--2---:R-:W-:-:S05]  /*9350*/  IMAD.WIDE R4, R9, 0x2, R2 ;  /* 0x0000000209047825 */ /* 0x004fca00078e0202 */
[----:B------:R-:W2:Y:S01]  /*9360*/  @!P2 LDG.E.U16 R20, [R4.64] ;  /* 0x000000060414a981 */ /* 0x000ea2000c1e1500 */
[----:B------:R-:W-:-:S04]  /*9370*/  SHF.R.U32.HI R25, RZ, 0x8, R25 ;  /* 0x00000008ff197819 */ /* 0x000fc80000011619 */
[----:B------:R-:W-:-:S04]  /*9380*/  SGXT.U32 R25, R25, 0x1 ;  /* 0x000000011919781a */ /* 0x000fc80000000000 */
[----:B------:R-:W-:Y:S02]  /*9390*/  LOP3.LUT R9, R25, 0x1e, RZ, 0xfc, !PT ;  /* 0x0000001e19097812 */ /* 0x000fe400078efcff */
[----:B------:R-:W-:-:S03]  /*93a0*/  PRMT R10, RZ, 0x7610, R10 ;  /* 0x00007610ff0a7816 */ /* 0x000fc6000000000a */
[----:B------:R-:W-:-:S04]  /*93b0*/  IMAD R9, R9, c[0x0][0x188], RZ ;  /* 0x0000620009097a24 */ /* 0x000fc800078e02ff */
[----:B-1----:R-:W-:-:S05]  /*93c0*/  IMAD.WIDE R6, R9, 0x2, R2 ;  /* 0x0000000209067825 */ /* 0x002fca00078e0202 */
[----:B------:R-:W2:Y:S01]  /*93d0*/  @!P3 LDG.E.U16 R10, [R6.64] ;  /* 0x00000006060ab981 */ /* 0x000ea2000c1e1500 */
[----:B------:R-:W-:Y:S02]  /*93e0*/  ISETP.GE.AND P0, PT, R8, UR4, PT ;  /* 0x0000000408007c0c */ /* 0x000fe4000bf06270 */
[C---:B------:R-:W-:Y:S02]  /*93f0*/  LOP3.LUT R8, R25.reuse, 0x20, RZ, 0xfc, !PT ;  /* 0x0000002019087812 */ /* 0x040fe400078efcff */
[----:B------:R-:W-:-:S04]  /*9400*/  LOP3.LUT R25, R25, 0x24, RZ, 0xfc, !PT ;  /* 0x0000002419197812 */ /* 0x000fc800078efcff */
[----:B------:R-:W-:Y:S01]  /*9410*/  ISETP.GE.AND P4, PT, R25, UR4, PT ;  /* 0x0000000419007c0c */ /* 0x000fe2000bf86270 */
[----:B----4-:R-:W-:Y:S04]  /*9420*/  STL [R1+0x1ac0], R18 ;  /* 0x001ac01201007387 */ /* 0x010fe80000100800 */
[----:B---3--:R0:W-:Y:S04]  /*9430*/  STL [R1+0x14], R19 ;  /* 0x0000141301007387 */ /* 0x0081e80000100800 */
[----:B0-----:R-:W3:Y:S04]  /*9440*/  LDL.LU R19, [R1+0x1b5c] ;  /* 0x001b5c0001137983 */ /* 0x001ee80000300800 */
[----:B------:R-:W4:Y:S04]  /*9450*/  LDL.LU R25, [R1+0x1b58] ;  /* 0x001b580001197983 */ /* 0x000f280000300800 */
[----:B--2---:R0:W-:Y:S04]  /*9460*/  STL [R1+0x108], R20 ;  /* 0x0001081401007387 */ /* 0x0041e80000100800 */
[----:B0-----:R-:W2:Y:S04]  /*9470*/  LDL.LU R20, [R1+0x1b54] ;  /* 0x001b540001147983 */ /* 0x001ea80000300800 */
[----:B------:R-:W0:Y:S04]  /*9480*/  S2R R5, SR_TID.X ;  /* 0x0000000000057919 */ /* 0x000e280000002100 */
[----:B------:R1:W-:Y:S04]  /*9490*/  STL [R1+0x134], R10 ;  /* 0x0001340a01007387 */ /* 0x0003e80000100800 */
[----:B-1----:R-:W1:Y:S01]  /*94a0*/  S2R R10, SR_TID.X ;  /* 0x00000000000a7919 */ /* 0x002e620000002100 */
[----:B0-----:R-:W-:-:S04]  /*94b0*/  SHF.R.U32.HI R5, RZ, 0x8, R5 ;  /* 0x00000008ff057819 */ /* 0x001fc80000011605 */
[----:B------:R-:W-:Y:S01]  /*94c0*/  SGXT.U32 R5, R5, 0x1 ;  /* 0x000000010505781a */ /* 0x000fe20000000000 */
[----:B------:R-:W-:-:S03]  /*94d0*/  IMAD R8, R8, c[0x0][0x188], RZ ;  /* 0x0000620008087a24 */ /* 0x000fc600078e02ff */
[----:B------:R-:W-:Y:S01]  /*94e0*/  LOP3.LUT R5, R5, 0x26, RZ, 0xfc, !PT ;  /* 0x0000002605057812 */ /* 0x000fe200078efcff */
[----:B------:R-:W-:-:S03]  /*94f0*/  IMAD.WIDE R8, R8, 0x2, R2 ;  /* 0x0000000208087825 */ /* 0x000fc600078e0202 */
[----:B------:R-:W-:Y:S02]  /*9500*/  ISETP.GE.AND P2, PT, R5, UR4, PT ;  /* 0x0000000405007c0c */ /* 0x000fe4000bf46270 */
[----:B-1----:R-:W-:-:S04]  /*9510*/  SHF.R.U32.HI R5, RZ, 0x8, R10 ;  /* 0x00000008ff057819 */ /* 0x002fc8000001160a */
[----:B------:R-:W-:-:S04]  /*9520*/  SGXT.U32 R5, R5, 0x1 ;  /* 0x000000010505781a */ /* 0x000fc80000000000 */
[----:B------:R-:W-:-:S05]  /*9530*/  LOP3.LUT R7, R5, 0x24, RZ, 0xfc, !PT ;  /* 0x0000002405077812 */ /* 0x000fca00078efcff */
[----:B------:R-:W-:-:S04]  /*9540*/  IMAD R7, R7, c[0x0][0x188], RZ ;  /* 0x0000620007077a24 */ /* 0x000fc800078e02ff */
[----:B------:R-:W-:Y:S01]  /*9550*/  IMAD.WIDE R6, R7, 0x2, R2 ;  /* 0x0000000207067825 */ /* 0x000fe200078e0202 */
[----:B---3--:R-:W-:-:S06]  /*9560*/  PRMT R19, RZ, 0x7610, R19 ;  /* 0x00007610ff137816 */ /* 0x008fcc0000000013 */
[----:B------:R0:W3:Y:S01]  /*9570*/  @!P1 LDG.E.U16 R19, [R8.64] ;  /* 0x0000000608139981 */ /* 0x0000e2000c1e1500 */
[----:B----4-:R-:W-:Y:S02]  /*9580*/  PRMT R25, RZ, 0x7610, R25 ;  /* 0x00007610ff197816 */ /* 0x010fe40000000019 */
[----:B0-----:R-:W-:Y:S02]  /*9590*/  SHF.R.U32.HI R9, RZ, 0x8, R10 ;  /* 0x00000008ff097819 */ /* 0x001fe4000001160a */
[----:B------:R-:W-:-:S05]  /*95a0*/  LOP3.LUT R10, R5, 0x22, RZ, 0xfc, !PT ;  /* 0x00000022050a7812 */ /* 0x000fca00078efcff */
[----:B------:R-:W-:Y:S01]  /*95b0*/  IMAD R10, R10, c[0x0][0x188], RZ ;  /* 0x000062000a0a7a24 */ /* 0x000fe200078e02ff */
[----:B--2---:R-:W-:-:S03]  /*95c0*/  PRMT R20, RZ, 0x7610, R20 ;  /* 0x00007610ff147816 */ /* 0x004fc60000000014 */
[----:B------:R-:W-:-:S03]  /*95d0*/  IMAD.WIDE R4, R10, 0x2, R2 ;  /* 0x000000020a047825 */ /* 0x000fc600078e0202 */
[----:B------:R-:W2:Y:S04]  /*95e0*/  @!P4 LDG.E.U16 R20, [R6.64] ;  /* 0x000000060614c981 */ /* 0x000ea8000c1e1500 */
[----:B------:R0:W4:Y:S01]  /*95f0*/  @!P0 LDG.E.U16 R25, [R4.64] ;  /* 0x0000000604198981 */ /* 0x000122000c1e1500 */
[----:B------:R-:W-:-:S04]  /*9600*/  SGXT.U32 R9, R9, 0x1 ;  /* 0x000000010909781a */ /* 0x000fc80000000000 */
[C---:B------:R-:W-:Y:S02]  /*9610*/  LOP3.LUT R10, R9.reuse, 0x28, RZ, 0xfc, !PT ;  /* 0x00000028090a7812 */ /* 0x040fe400078efcff */
[----:B------:R-:W-:Y:S02]  /*9620*/  LOP3.LUT R9, R9, 0x26, RZ, 0xfc, !PT ;  /* 0x0000002609097812 */ /* 0x000fe400078efcff */
[----:B------:R-:W-:-:S03]  /*9630*/  PRMT R17, RZ, 0x7610, R17 ;  /* 0x00007610ff117816 */ /* 0x000fc60000000011 */
[----:B------:R-:W-:-:S04]  /*9640*/  IMAD R9, R9, c[0x0][0x188], RZ ;  /* 0x0000620009097a24 */ /* 0x000fc800078e02ff */
[----:B------:R-:W-:-:S05]  /*9650*/  IMAD.WIDE R8, R9, 0x2, R2 ;  /* 0x0000000209087825 */ /* 0x000fca00078e0202 */
[----:B------:R-:W2:Y:S04]  /*9660*/  @!P2 LDG.E.U16 R17, [R8.64] ;  /* 0x000000060811a981 */ /* 0x000ea8000c1e1500 */
[----:B0-----:R-:W0:Y:S01]  /*9670*/  S2R R5, SR_TID.X ;  /* 0x0000000000057919 */ /* 0x001e220000002100 */
[----:B------:R-:W-:-:S03]  /*9680*/  ISETP.GE.AND P1, PT, R10, UR4, PT ;  /* 0x000000040a007c0c */ /* 0x000fc6000bf26270 */
[----:B------:R-:W1:Y:S04]  /*9690*/  S2R R10, SR_TID.X ;  /* 0x00000000000a7919 */ /* 0x000e680000002100 */
[----:B---3--:R-:W-:Y:S04]  /*96a0*/  STL [R1+0x1abc], R19 ;  /* 0x001abc1301007387 */ /* 0x008fe80000100800 */
[----:B----4-:R3:W-:Y:S04]  /*96b0*/  STL [R1+0x10], R25 ;  /* 0x0000101901007387 */ /* 0x0107e80000100800 */
[----:B---3--:R-:W3:Y:S04]  /*96c0*/  LDL.LU R25, [R1+0x1b50] ;  /* 0x001b500001197983 */ /* 0x008ee80000300800 */
[----:B--2---:R2:W-:Y:S04]  /*96d0*/  STL [R1+0x100], R20 ;  /* 0x0001001401007387 */ /* 0x0045e80000100800 */
[----:B--2---:R-:W2:Y:S04]  /*96e0*/  LDL.LU R20, [R1+0x1b4c] ;  /* 0x001b4c0001147983 */ /* 0x004ea80000300800 */
[----:B------:R4:W-:Y:S01]  /*96f0*/  STL [R1+0x130], R17 ;  /* 0x0001301101007387 */ /* 0x0009e20000100800 */
[----:B0-----:R-:W-:-:S03]  /*9700*/  SHF.R.U32.HI R5, RZ, 0x8, R5 ;  /* 0x00000008ff057819 */ /* 0x001fc60000011605 */
[----:B----4-:R-:W0:Y:S01]  /*9710*/  S2R R17, SR_TID.X ;  /* 0x0000000000117919 */ /* 0x010e220000002100 */
[----:B------:R-:W-:-:S04]  /*9720*/  SGXT.U32 R5, R5, 0x1 ;  /* 0x000000010505781a */ /* 0x000fc80000000000 */
[C---:B------:R-:W-:Y:S02]  /*9730*/  LOP3.LUT R7, R5.reuse, 0x2a, RZ, 0xfc, !PT ;  /* 0x0000002a05077812 */ /* 0x040fe400078efcff */
[----:B------:R-:W-:Y:S02]  /*9740*/  LOP3.LUT R4, R5, 0x2c, RZ, 0xfc, !PT ;  /* 0x0000002c05047812 */ /* 0x000fe400078efcff */
[--C-:B-1----:R-:W-:Y:S02]  /*9750*/  SHF.R.U32.HI R5, RZ, 0x8, R10.reuse ;  /* 0x00000008ff057819 */ /* 0x102fe4000001160a */
[----:B------:R-:W-:-:S04]  /*9760*/  SHF.R.U32.HI R10, RZ, 0x8, R10 ;  /* 0x00000008ff0a7819 */ /* 0x000fc8000001160a */
[----:B------:R-:W-:Y:S02]  /*9770*/  SGXT.U32 R10, R10, 0x1 ;  /* 0x000000010a0a781a */ /* 0x000fe40000000000 */
[----:B------:R-:W-:Y:S02]  /*9780*/  SGXT.U32 R5, R5, 0x1 ;  /* 0x000000010505781a */ /* 0x000fe40000000000 */
[----:B------:R-:W-:Y:S02]  /*9790*/  LOP3.LUT R10, R10, 0x28, RZ, 0xfc, !PT ;  /* 0x000000280a0a7812 */ /* 0x000fe400078efcff */
[----:B0-----:R-:W-:-:S03]  /*97a0*/  SHF.R.U32.HI R17, RZ, 0x8, R17 ;  /* 0x00000008ff117819 */ /* 0x001fc60000011611 */
[----:B------:R-:W-:Y:S01]  /*97b0*/  IMAD R10, R10, c[0x0][0x188], RZ ;  /* 0x000062000a0a7a24 */ /* 0x000fe200078e02ff */
[----:B------:R-:W-:Y:S02]  /*97c0*/  LOP3.LUT R5, R5, 0x2e, RZ, 0xfc, !PT ;  /* 0x0000002e05057812 */ /* 0x000fe400078efcff */
[----:B------:R-:W-:Y:S01]  /*97d0*/  SGXT.U32 R17, R17, 0x1 ;  /* 0x000000011111781a */ /* 0x000fe20000000000 */
[----:B------:R-:W-:Y:S01]  /*97e0*/  IMAD.WIDE R8, R10, 0x2, R2 ;  /* 0x000000020a087825 */ /* 0x000fe200078e0202 */
[----:B------:R-:W-:Y:S02]  /*97f0*/  ISETP.GE.AND P2, PT, R5, UR4, PT ;  /* 0x0000000405007c0c */ /* 0x000fe4000bf46270 */
[C---:B------:R-:W-:Y:S02]  /*9800*/  LOP3.LUT R10, R17.reuse, 0x2c, RZ, 0xfc, !PT ;  /* 0x0000002c110a7812 */ /* 0x040fe400078efcff */
[----:B------:R-:W-:Y:S02]  /*9810*/  LOP3.LUT R5, R17, 0x2a, RZ, 0xfc, !PT ;  /* 0x0000002a11057812 */ /* 0x000fe400078efcff */
[----:B------:R-:W0:Y:S01]  /*9820*/  S2R R17, SR_TID.X ;  /* 0x0000000000117919 */ /* 0x000e220000002100 */
[----:B------:R-:W-:-:S02]  /*9830*/  IMAD R10, R10, c[0x0][0x188], RZ ;  /* 0x000062000a0a7a24 */ /* 0x000fc400078e02ff */
[----:B------:R-:W-:Y:S01]  /*9840*/  IMAD R5, R5, c[0x0][0x188], RZ ;  /* 0x0000620005057a24 */ /* 0x000fe200078e02ff */
[----:B------:R-:W-:Y:S02]  /*9850*/  ISETP.GE.AND P0, PT, R7, UR4, PT ;  /* 0x0000000407007c0c */ /* 0x000fe4000bf06270 */
[----:B------:R-:W-:Y:S01]  /*9860*/  ISETP.GE.AND P3, PT, R4, UR4, PT ;  /* 0x0000000404007c0c */ /* 0x000fe2000bf66270 */
[----:B------:R-:W-:-:S04]  /*9870*/  IMAD.WIDE R6, R5, 0x2, R2 ;  /* 0x0000000205067825 */ /* 0x000fc800078e0202 */
[----:B------:R-:W-:Y:S01]  /*9880*/  IMAD.WIDE R4, R10, 0x2, R2 ;  /* 0x000000020a047825 */ /* 0x000fe200078e0202 */
[----:B0-----:R-:W-:-:S04]  /*9890*/  SHF.R.U32.HI R10, RZ, 0x8, R17 ;  /* 0x00000008ff0a7819 */ /* 0x001fc80000011611 */
[----:B------:R-:W-:Y:S02]  /*98a0*/  SGXT.U32 R10, R10, 0x1 ;  /* 0x000000010a0a781a */ /* 0x000fe40000000000 */
[----:B------:R-:W-:Y:S02]  /*98b0*/  PRMT R11, RZ, 0x7610, R11 ;  /* 0x00007610ff0b7816 */ /* 0x000fe4000000000b */
[----:B------:R-:W-:-:S04]  /*98c0*/  PRMT R21, RZ, 0x7610, R21 ;  /* 0x00007610ff157816 */ /* 0x000fc80000000015 */
[----:B------:R-:W4:Y:S01]  /*98d0*/  @!P0 LDG.E.U16 R11, [R6.64] ;  /* 0x00000006060b8981 */ /* 0x000f22000c1e1500 */
[----:B---3--:R-:W-:-:S06]  /*98e0*/  PRMT R25, RZ, 0x7610, R25 ;  /* 0x00007610ff197816 */ /* 0x008fcc0000000019 */
[----:B------:R-:W3:Y:S01]  /*98f0*/  @!P3 LDG.E.U16 R25, [R4.64] ;  /* 0x000000060419b981 */ /* 0x000ee2000c1e1500 */
[----:B--2---:R-:W-:-:S06]  /*9900*/  PRMT R20, RZ, 0x7610, R20 ;  /* 0x00007610ff147816 */ /* 0x004fcc0000000014 */
[----:B------:R0:W2:Y:S02]  /*9910*/  @!P1 LDG.E.U16 R20, [R8.64] ;  /* 0x0000000608149981 */ /* 0x0000a4000c1e1500 */
[----:B0-----:R-:W-:-:S05]  /*9920*/  LOP3.LUT R9, R10, 0x2e, RZ, 0xfc, !PT ;  /* 0x0000002e0a097812 */ /* 0x001fca00078efcff */
[----:B------:R-:W-:-:S04]  /*9930*/  IMAD R9, R9, c[0x0][0x188], RZ ;  /* 0x0000620009097a24 */ /* 0x000fc800078e02ff */
[----:B------:R-:W-:-:S05]  /*9940*/  IMAD.WIDE R8, R9, 0x2, R2 ;  /* 0x0000000209087825 */ /* 0x000fca00078e0202 */
[----:B------:R-:W3:Y:S01]  /*9950*/  @!P2 LDG.E.U16 R21, [R8.64] ;  /* 0x000000060815a981 */ /* 0x000ee2000c1e1500 */
[--C-:B------:R-:W-:Y:S02]  /*9960*/  SHF.R.U32.HI R10, RZ, 0x8, R17.reuse ;  /* 0x00000008ff0a7819 */ /* 0x100fe40000011611 */
[----:B------:R-:W-:Y:S02]  /*9970*/  SHF.R.U32.HI R17, RZ, 0x8, R17 ;  /* 0x00000008ff117819 */ /* 0x000fe40000011611 */
[----:B------:R-:W-:Y:S02]  /*9980*/  SGXT.U32 R10, R10, 0x1 ;  /* 0x000000010a0a781a */ /* 0x000fe40000000000 */
[----:B------:R-:W-:Y:S01]  /*9990*/  SGXT.U32 R17, R17, 0x1 ;  /* 0x000000011111781a */ /* 0x000fe20000000000 */
[----:B--2---:R-:W-:Y:S04]  /*99a0*/  STL [R1+0x1ab8], R20 ;  /* 0x001ab81401007387 */ /* 0x004fe80000100800 */
[----:B----4-:R-:W-:Y:S04]  /*99b0*/  STL [R1+0xc], R11 ;  /* 0x00000c0b01007387 */ /* 0x010fe80000100800 */
[----:B---3--:R0:W-:Y:S04]  /*99c0*/  STL [R1+0xfc], R25 ;  /* 0x0000fc1901007387 */ /* 0x0081e80000100800 */
[----:B0-----:R-:W2:Y:S04]  /*99d0*/  LDL.LU R25, [R1+0x1b48] ;  /* 0x001b480001197983 */ /* 0x001ea80000300800 */
[----:B------:R0:W-:Y:S04]  /*99e0*/  STL [R1+0x12c], R21 ;  /* 0x00012c1501007387 */ /* 0x0001e80000100800 */
[----:B0-----:R-:W3:Y:S01]  /*99f0*/  LDL.LU R21, [R1+0x1b44] ;  /* 0x001b440001157983 */ /* 0x001ee20000300800 */
[----:B------:R-:W-:-:S02]  /*9a00*/  LOP3.LUT R11, R10, 0x30, RZ, 0xfc, !PT ;  /* 0x000000300a0b7812 */ /* 0x000fc400078efcff */
[----:B------:R-:W-:Y:S02]  /*9a10*/  LOP3.LUT R10, R10, 0x32, RZ, 0xfc, !PT ;  /* 0x000000320a0a7812 */ /* 0x000fe400078efcff */
[----:B------:R-:W-:Y:S02]  /*9a20*/  ISETP.GE.AND P0, PT, R11, UR4, PT ;  /* 0x000000040b007c0c */ /* 0x000fe4000bf06270 */
[----:B------:R-:W-:Y:S02]  /*9a30*/  ISETP.GE.AND P1, PT, R10, UR4, PT ;  /* 0x000000040a007c0c */ /* 0x000fe4000bf26270 */
[C---:B------:R-:W-:Y:S02]  /*9a40*/  LOP3.LUT R11, R17.reuse, 0x34, RZ, 0xfc, !PT ;  /* 0x00000034110b7812 */ /* 0x040fe400078efcff */
[----:B------:R-:W-:Y:S02]  /*9a50*/  LOP3.LUT R10, R17, 0x36, RZ, 0xfc, !PT ;  /* 0x00000036110a7812 */ /* 0x000fe400078efcff */
[----:B------:R-:W0:Y:S01]  /*9a60*/  S2R R17, SR_TID.X ;  /* 0x0000000000117919 */ /* 0x000e220000002100 */
[----:B------:R-:W-:-:S02]  /*9a70*/  ISETP.GE.AND P2, PT, R11, UR4, PT ;  /* 0x000000040b007c0c */ /* 0x000fc4000bf46270 */
[----:B------:R-:W-:Y:S02]  /*9a80*/  ISETP.GE.AND P3, PT, R10, UR4, PT ;  /* 0x000000040a007c0c */ /* 0x000fe4000bf66270 */
[----:B0-----:R-:W-:-:S04]  /*9a90*/  SHF.R.U32.HI R11, RZ, 0x8, R17 ;  /* 0x00000008ff0b7819 */ /* 0x001fc80000011611 */
[----:B------:R-:W-:-:S04]  /*9aa0*/  SGXT.U32 R11, R11, 0x1 ;  /* 0x000000010b0b781a */ /* 0x000fc80000000000 */
[C---:B------:R-:W-:Y:S02]  /*9ab0*/  LOP3.LUT R10, R11.reuse, 0x32, RZ, 0xfc, !PT ;  /* 0x000000320b0a7812 */ /* 0x040fe400078efcff */
[----:B------:R-:W-:Y:S02]  /*9ac0*/  LOP3.LUT R11, R11, 0x30, RZ, 0xfc, !PT ;  /* 0x000000300b0b7812 */ /* 0x000fe400078efcff */
[----:B------:R-:W-:-:S03]  /*9ad0*/  SHF.R.U32.HI R17, RZ, 0x8, R17 ;  /* 0x00000008ff117819 */ /* 0x000fc60000011611 */
[----:B------:R-:W-:Y:S01]  /*9ae0*/  IMAD R11, R11, c[0x0][0x188], RZ ;  /* 0x000062000b0b7a24 */ /* 0x000fe200078e02ff */
[----:B------:R-:W-:-:S03]  /*9af0*/  SGXT.U32 R17, R17, 0x1 ;  /* 0x000000011111781a */ /* 0x000fc60000000000 */
[----:B------:R-:W-:Y:S01]  /*9b00*/  IMAD.WIDE R4, R11, 0x2, R2 ;  /* 0x000000020b047825 */ /* 0x000fe200078e0202 */
[----:B------:R-:W-:-:S03]  /*9b10*/  LOP3.LUT R11, R17, 0x34, RZ, 0xfc, !PT ;  /* 0x00000034110b7812 */ /* 0x000fc600078efcff */
[----:B------:R-:W-:Y:S01]  /*9b20*/  IMAD R10, R10, c[0x0][0x188], RZ ;  /* 0x000062000a0a7a24 */ /* 0x000fe200078e02ff */
[----:B------:R-:W-:Y:S01]  /*9b30*/  PRMT R24, RZ, 0x7610, R24 ;  /* 0x00007610ff187816 */ /* 0x000fe20000000018 */
[----:B------:R-:W-:Y:S02]  /*9b40*/  IMAD R11, R11, c[0x0][0x188], RZ ;  /* 0x000062000b0b7a24 */ /* 0x000fe400078e02ff */
[----:B------:R-:W-:-:S04]  /*9b50*/  IMAD.WIDE R6, R10, 0x2, R2 ;  /* 0x000000020a067825 */ /* 0x000fc800078e0202 */
[----:B------:R-:W-:Y:S01]  /*9b60*/  IMAD.WIDE R8, R11, 0x2, R2 ;  /* 0x000000020b087825 */ /* 0x000fe200078e0202 */
[----:B------:R-:W4:Y:S01]  /*9b70*/  @!P1 LDG.E.U16 R24, [R6.64] ;  /* 0x0000000606189981 */ /* 0x000f22000c1e1500 */
[----:B------:R-:W-:Y:S02]  /*9b80*/  LOP3.LUT R10, R17, 0x36, RZ, 0xfc, !PT ;  /* 0x00000036110a7812 */ /* 0x000fe400078efcff */
[----:B------:R-:W-:-:S03]  /*9b90*/  PRMT R26, RZ, 0x7610, R26 ;  /* 0x00007610ff1a7816 */ /* 0x000fc6000000001a */
[----:B------:R-:W-:Y:S01]  /*9ba0*/  IMAD R10, R10, c[0x0][0x188], RZ ;  /* 0x000062000a0a7a24 */ /* 0x000fe200078e02ff */
[----:B---3--:R-:W-:-:S06]  /*9bb0*/  PRMT R21, RZ, 0x7610, R21 ;  /* 0x00007610ff157816 */ /* 0x008fcc0000000015 */
[----:B------:R-:W3:Y:S01]  /*9bc0*/  @!P2 LDG.E.U16 R21, [R8.64] ;  /* 0x000000060815a981 */ /* 0x000ee2000c1e1500 */
[----:B------:R-:W-:-:S05]  /*9bd0*/  IMAD.WIDE R10, R10, 0x2, R2 ;  /* 0x000000020a0a7825 */ /* 0x000fca00078e0202 */
[----:B------:R-:W3:Y:S04]  /*9be0*/  @!P3 LDG.E.U16 R26, [R10.64] ;  /* 0x000000060a1ab981 */ /* 0x000ee8000c1e1500 */
[----:B----4-:R0:W-:Y:S04]  /*9bf0*/  STL [R1+0x8], R24 ;  /* 0x0000081801007387 */ /* 0x0101e80000100800 */
[----:B0-----:R-:W4:Y:S01]  /*9c00*/  LDL.LU R24, [R1+0x1b40] ;  /* 0x001b400001187983 */ /* 0x001f220000300800 */
[----:B--2---:R-:W-:-:S06]  /*9c10*/  PRMT R25, RZ, 0x7610, R25 ;  /* 0x00007610ff197816 */ /* 0x004fcc0000000019 */
[----:B------:R0:W2:Y:S04]  /*9c20*/  @!P0 LDG.E.U16 R25, [R4.64] ;  /* 0x0000000604198981 */ /* 0x0000a8000c1e1500 */
[----:B0-----:R-:W0:Y:S04]  /*9c30*/  S2R R5, SR_TID.X ;  /* 0x0000000000057919 */ /* 0x001e280000002100 */
[----:B------:R-:W1:Y:S04]  /*9c40*/  S2R R17, SR_TID.X ;  /* 0x0000000000117919 */ /* 0x000e680000002100 */
[----:B---3--:R3:W-:Y:S04]  /*9c50*/  STL [R1+0xf4], R21 ;  /* 0x0000f41501007387 */ /* 0x0087e80000100800 */
[----:B---3--:R-:W3:Y:S01]  /*9c60*/  LDL.LU R21, [R1+0x1b3c] ;  /* 0x001b3c0001157983 */ /* 0x008ee20000300800 */
[----:B0-----:R-:W-:-:S04]  /*9c70*/  SHF.R.U32.HI R5, RZ, 0x8, R5 ;  /* 0x00000008ff057819 */ /* 0x001fc80000011605 */
[----:B------:R-:W-:-:S04]  /*9c80*/  SGXT.U32 R5, R5, 0x1 ;  /* 0x000000010505781a */ /* 0x000fc80000000000 */
[----:B------:R-:W-:Y:S02]  /*9c90*/  LOP3.LUT R4, R5, 0x38, RZ, 0xfc, !PT ;  /* 0x0000003805047812 */ /* 0x000fe400078efcff */
[----:B-1----:R-:W-:Y:S01]  /*9ca0*/  SHF.R.U32.HI R5, RZ, 0x8, R17 ;  /* 0x00000008ff057819 */ /* 0x002fe20000011611 */
[----:B------:R0:W-:Y:S03]  /*9cb0*/  STL [R1+0x128], R26 ;  /* 0x0001281a01007387 */ /* 0x0001e60000100800 */
[----:B------:R-:W-:-:S04]  /*9cc0*/  SGXT.U32 R5, R5, 0x1 ;  /* 0x000000010505781a */ /* 0x000fc80000000000 */
[----:B0-----:R-:W-:-:S04]  /*9cd0*/  LOP3.LUT R26, R5, 0x3a, RZ, 0xfc, !PT ;  /* 0x0000003a051a7812 */ /* 0x001fc800078efcff */
[----:B------:R-:W-:Y:S02]  /*9ce0*/  ISETP.GE.AND P2, PT, R26, UR4, PT ;  /* 0x000000041a007c0c */ /* 0x000fe4000bf46270 */
[----:B------:R-:W0:Y:S01]  /*9cf0*/  S2R R26, SR_TID.X ;  /* 0x00000000001a7919 */ /* 0x000e220000002100 */
[----:B------:R-:W-:Y:S02]  /*9d00*/  SHF.R.U32.HI R17, RZ, 0x8, R17 ;  /* 0x00000008ff117819 */ /* 0x000fe40000011611 */
[----:B------:R-:W-:Y:S02]  /*9d10*/  LOP3.LUT R5, R5, 0x3c, RZ, 0xfc, !PT ;  /* 0x0000003c05057812 */ /* 0x000fe400078efcff */
[----:B------:R-:W-:Y:S02]  /*9d20*/  SGXT.U32 R17, R17, 0x1 ;  /* 0x000000011111781a */ /* 0x000fe40000000000 */
[----:B------:R-:W-:Y:S02]  /*9d30*/  ISETP.GE.AND P3, PT, R5, UR4, PT ;  /* 0x0000000405007c0c */ /* 0x000fe4000bf66270 */
[----:B------:R-:W-:-:S02]  /*9d40*/  LOP3.LUT R5, R17, 0x3e, RZ, 0xfc, !PT ;  /* 0x0000003e11057812 */ /* 0x000fc400078efcff */
[----:B------:R-:W-:-:S04]  /*9d50*/  LOP3.LUT R17, R17, 0x40, RZ, 0xfc, !PT ;  /* 0x0000004011117812 */ /* 0x000fc800078efcff */
[----:B------:R-:W-:Y:S02]  /*9d60*/  ISETP.GE.AND P0, PT, R17, UR4, PT ;  /* 0x0000000411007c0c */ /* 0x000fe4000bf06270 */
[----:B------:R-:W1:Y:S01]  /*9d70*/  S2R R17, SR_TID.X ;  /* 0x0000000000117919 */ /* 0x000e620000002100 */
[----:B0-----:R-:W-:-:S04]  /*9d80*/  SHF.R.U32.HI R26, RZ, 0x8, R26 ;  /* 0x00000008ff1a7819 */ /* 0x001fc8000001161a */
[----:B------:R-:W-:-:S04]  /*9d90*/  SGXT.U32 R26, R26, 0x1 ;  /* 0x000000011a1a781a */ /* 0x000fc80000000000 */
[----:B------:R-:W-:-:S05]  /*9da0*/  LOP3.LUT R26, R26, 0x38, RZ, 0xfc, !PT ;  /* 0x000000381a1a7812 */ /* 0x000fca00078efcff */
[----:B------:R-:W-:Y:S01]  /*9db0*/  IMAD R26, R26, c[0x0][0x188], RZ ;  /* 0x000062001a1a7a24 */ /* 0x000fe200078e02ff */
[----:B------:R-:W-:Y:S02]  /*9dc0*/  ISETP.GE.AND P1, PT, R4, UR4, PT ;  /* 0x0000000404007c0c */ /* 0x000fe4000bf26270 */
[----:B------:R-:W-:Y:S01]  /*9dd0*/  ISETP.GE.AND P4, PT, R5, UR4, PT ;  /* 0x0000000405007c0c */ /* 0x000fe2000bf86270 */
[----:B------:R-:W-:Y:S02]  /*9de0*/  IMAD.WIDE R4, R26, 0x2, R2 ;  /* 0x000000021a047825 */ /* 0x000fe400078e0202 */
[----:B------:R-:W0:Y:S01]  /*9df0*/  S2R R26, SR_TID.X ;  /* 0x00000000001a7919 */ /* 0x000e220000002100 */
[----:B-1----:R-:W-:-:S04]  /*9e00*/  SHF.R.U32.HI R17, RZ, 0x8, R17 ;  /* 0x00000008ff117819 */ /* 0x002fc80000011611 */
[----:B------:R-:W-:-:S04]  /*9e10*/  SGXT.U32 R17, R17, 0x1 ;  /* 0x000000011111781a */ /* 0x000fc80000000000 */
[----:B------:R-:W-:Y:S02]  /*9e20*/  LOP3.LUT R7, R17, 0x3a, RZ, 0xfc, !PT ;  /* 0x0000003a11077812 */ /* 0x000fe400078efcff */
[----:B----4-:R-:W-:-:S03]  /*9e30*/  PRMT R24, RZ, 0x7610, R24 ;  /* 0x00007610ff187816 */ /* 0x010fc60000000018 */
[----:B------:R-:W-:-:S04]  /*9e40*/  IMAD R7, R7, c[0x0][0x188], RZ ;  /* 0x0000620007077a24 */ /* 0x000fc800078e02ff */
[----:B------:R-:W-:Y:S01]  /*9e50*/  IMAD.WIDE R6, R7, 0x2, R2 ;  /* 0x0000000207067825 */ /* 0x000fe200078e0202 */
[----:B0-----:R-:W-:-:S04]  /*9e60*/  SHF.R.U32.HI R26, RZ, 0x8, R26 ;  /* 0x00000008ff1a7819 */ /* 0x001fc8000001161a */
[----:B------:R-:W4:Y:S01]  /*9e70*/  @!P2 LDG.E.U16 R24, [R6.64] ;  /* 0x000000060618a981 */ /* 0x000f22000c1e1500 */
[----:B------:R-:W-:Y:S02]  /*9e80*/  LOP3.LUT R17, R17, 0x3c, RZ, 0xfc, !PT ;  /* 0x0000003c11117812 */ /* 0x000fe400078efcff */
[----:B------:R-:W-:-:S03]  /*9e90*/  SGXT.U32 R26, R26, 0x1 ;  /* 0x000000011a1a781a */ /* 0x000fc60000000000 */
[----:B------:R-:W-:Y:S01]  /*9ea0*/  IMAD R17, R17, c[0x0][0x188], RZ ;  /* 0x0000620011117a24 */ /* 0x000fe200078e02ff */
[----:B------:R-:W-:Y:S02]  /*9eb0*/  PRMT R23, RZ, 0x7610, R23 ;  /* 0x00007610ff177816 */ /* 0x000fe40000000017 */
[----:B------:R-:W-:Y:S01]  /*9ec0*/  PRMT R27, RZ, 0x7610, R27 ;  /* 0x00007610ff1b7816 */ /* 0x000fe2000000001b */
[----:B------:R-:W-:-:S05]  /*9ed0*/  IMAD.WIDE R8, R17, 0x2, R2 ;  /* 0x0000000211087825 */ /* 0x000fca00078e0202 */
[----:B------:R-:W2:Y:S01]  /*9ee0*/  @!P3 LDG.E.U16 R23, [R8.64] ;  /* 0x000000060817b981 */ /* 0x000ea2000c1e1500 */
[----:B---3--:R-:W-:-:S06]  /*9ef0*/  PRMT R21, RZ, 0x7610, R21 ;  /* 0x00007610ff157816 */ /* 0x008fcc0000000015 */
[----:B------:R0:W3:Y:S02]  /*9f00*/  @!P1 LDG.E.U16 R21, [R4.64] ;  /* 0x0000000604159981 */ /* 0x0000e4000c1e1500 */
[----:B0-----:R-:W-:-:S05]  /*9f10*/  LOP3.LUT R5, R26, 0x3e, RZ, 0xfc, !PT ;  /* 0x0000003e1a057812 */ /* 0x001fca00078efcff */
[----:B------:R-:W-:-:S04]  /*9f20*/  IMAD R5, R5, c[0x0][0x188], RZ ;  /* 0x0000620005057a24 */ /* 0x000fc800078e02ff */
[----:B------:R-:W-:-:S05]  /*9f30*/  IMAD.WIDE R4, R5, 0x2, R2 ;  /* 0x0000000205047825 */ /* 0x000fca00078e0202 */
[----:B------:R-:W2:Y:S04]  /*9f40*/  @!P4 LDG.E.U16 R27, [R4.64] ;  /* 0x00000006041bc981 */ /* 0x000ea8000c1e1500 */
[----:B------:R-:W0:Y:S04]  /*9f50*/  S2R R17, SR_TID.X ;  /* 0x0000000000117919 */ /* 0x000e280000002100 */
[----:B------:R-:W1:Y:S04]  /*9f60*/  S2R R26, SR_TID.X ;  /* 0x00000000001a7919 */ /* 0x000e680000002100 */
[----:B---3--:R-:W-:Y:S04]  /*9f70*/  STL [R1+0x1ab4], R21 ;  /* 0x001ab41501007387 */ /* 0x008fe80000100800 */
[----:B----4-:R3:W-:Y:S04]  /*9f80*/  STL [R1+0x4], R24 ;  /* 0x0000041801007387 */ /* 0x0107e80000100800 */
[----:B---3--:R-:W3:Y:S04]  /*9f90*/  LDL.LU R24, [R1+0x1b38] ;  /* 0x001b380001187983 */ /* 0x008ee80000300800 */
[----:B--2---:R2:W-:Y:S04]  /*9fa0*/  STL [R1+0xf0], R23 ;  /* 0x0000f01701007387 */ /* 0x0045e80000100800 */
[----:B--2---:R-:W2:Y:S04]  /*9fb0*/  LDL.LU R23, [R1+0x1b34] ;  /* 0x001b340001177983 */ /* 0x004ea80000300800 */
[----:B------:R4:W-:Y:S04]  /*9fc0*/  STL [R1+0x124], R27 ;  /* 0x0001241b01007387 */ /* 0x0009e80000100800 */
[----:B----4-:R-:W4:Y:S01]  /*9fd0*/  LDL.LU R27, [R1+0x1b30] ;  /* 0x001b3000011b7983 */ /* 0x010f220000300800 */
[----:B0-----:R-:W-:-:S02]  /*9fe0*/  SHF.R.U32.HI R7, RZ, 0x8, R17 ;  /* 0x00000008ff077819 */ /* 0x001fc40000011611 */
[--C-:B-1----:R-:W-:Y:S02]  /*9ff0*/  SHF.R.U32.HI R17, RZ, 0x8, R26.reuse ;  /* 0x00000008ff117819 */ /* 0x102fe4000001161a */
[----:B------:R-:W-:Y:S02]  /*a000*/  SHF.R.U32.HI R26, RZ, 0x8, R26 ;  /* 0x00000008ff1a7819 */ /* 0x000fe4000001161a */
[----:B------:R-:W-:Y:S02]  /*a010*/  SGXT.U32 R17, R17, 0x1 ;  /* 0x000000011111781a */ /* 0x000fe40000000000 */
[----:B------:R-:W-:Y:S02]  /*a020*/  SGXT.U32 R26, R26, 0x1 ;  /* 0x000000011a1a781a */ /* 0x000fe40000000000 */
[C---:B------:R-:W-:Y:S02]  /*a030*/  LOP3.LUT R9, R17.reuse, 0x42, RZ, 0xfc, !PT ;  /* 0x0000004211097812 */ /* 0x040fe400078efcff */
[----:B------:R-:W-:-:S02]  /*a040*/  LOP3.LUT R17, R17, 0x44, RZ, 0xfc, !PT ;  /* 0x0000004411117812 */ /* 0x000fc400078efcff */
[----:B------:R-:W-:Y:S02]  /*a050*/  ISETP.GE.AND P1, PT, R9, UR4, PT ;  /* 0x0000000409007c0c */ /* 0x000fe4000bf26270 */
[----:B------:R-:W-:Y:S02]  /*a060*/  ISETP.GE.AND P2, PT, R17, UR4, PT ;  /* 0x0000000411007c0c */ /* 0x000fe4000bf46270 */
[C---:B------:R-:W-:Y:S02]  /*a070*/  LOP3.LUT R9, R26.reuse, 0x46, RZ, 0xfc, !PT ;  /* 0x000000461a097812 */ /* 0x040fe400078efcff */
[----:B------:R-:W-:Y:S02]  /*a080*/  LOP3.LUT R17, R26, 0x48, RZ, 0xfc, !PT ;  /* 0x000000481a117812 */ /* 0x000fe400078efcff */
[----:B------:R-:W0:Y:S01]  /*a090*/  S2R R26, SR_TID.X ;  /* 0x00000000001a7919 */ /* 0x000e220000002100 */
[----:B------:R-:W-:-:S04]  /*a0a0*/  SGXT.U32 R7, R7, 0x1 ;  /* 0x000000010707781a */ /* 0x000fc80000000000 */
[----:B------:R-:W-:Y:S02]  /*a0b0*/  LOP3.LUT R7, R7, 0x40, RZ, 0xfc, !PT ;  /* 0x0000004007077812 */ /* 0x000fe400078efcff */
[----:B------:R-:W-:-:S03]  /*a0c0*/  ISETP.GE.AND P3, PT, R9, UR4, PT ;  /* 0x0000000409007c0c */ /* 0x000fc6000bf66270 */
[----:B------:R-:W-:-:S04]  /*a0d0*/  IMAD R7, R7, c[0x0][0x188], RZ ;  /* 0x0000620007077a24 */ /* 0x000fc800078e02ff */
[----:B------:R-:W-:Y:S01]  /*a0e0*/  IMAD.WIDE R6, R7, 0x2, R2 ;  /* 0x0000000207067825 */ /* 0x000fe200078e0202 */
[----:B0-----:R-:W-:-:S04]  /*a0f0*/  SHF.R.U32.HI R9, RZ, 0x8, R26 ;  /* 0x00000008ff097819 */ /* 0x001fc8000001161a */
[----:B------:R-:W-:-:S04]  /*a100*/  SGXT.U32 R9, R9, 0x1 ;  /* 0x000000010909781a */ /* 0x000fc80000000000 */
[----:B------:R-:W-:-:S05]  /*a110*/  LOP3.LUT R8, R9, 0x42, RZ, 0xfc, !PT ;  /* 0x0000004209087812 */ /* 0x000fca00078efcff */
[----:B------:R-:W-:-:S04]  /*a120*/  IMAD R8, R8, c[0x0][0x188], RZ ;  /* 0x0000620008087a24 */ /* 0x000fc800078e02ff */
[----:B------:R-:W-:Y:S01]  /*a130*/  IMAD.WIDE R4, R8, 0x2, R2 ;  /* 0x0000000208047825 */ /* 0x000fe200078e0202 */
[----:B------:R-:W-:Y:S02]  /*a140*/  PRMT R22, RZ, 0x7610, R22 ;  /* 0x00007610ff167816 */ /* 0x000fe40000000016 */
[----:B---3--:R-:W-:-:S06]  /*a150*/  PRMT R24, RZ, 0x7610, R24 ;  /* 0x00007610ff187816 */ /* 0x008fcc0000000018 */
[----:B------:R0:W3:Y:S01]  /*a160*/  @!P0 LDG.E.U16 R24, [R6.64] ;  /* 0x0000000606188981 */ /* 0x0000e2000c1e1500 */
[----:B------:R-:W-:Y:S02]  /*a170*/  ISETP.GE.AND P0, PT, R17, UR4, PT ;  /* 0x0000000411007c0c */ /* 0x000fe4000bf06270 */
[----:B------:R-:W-:-:S04]  /*a180*/  SHF.R.U32.HI R17, RZ, 0x8, R26 ;  /* 0x00000008ff117819 */ /* 0x000fc8000001161a */
[----:B------:R-:W-:-:S04]  /*a190*/  SGXT.U32 R17, R17, 0x1 ;  /* 0x000000011111781a */ /* 0x000fc80000000000 */
[C---:B------:R-:W-:Y:S02]  /*a1a0*/  LOP3.LUT R9, R17.reuse, 0x44, RZ, 0xfc, !PT ;  /* 0x0000004411097812 */ /* 0x040fe400078efcff */
[----:B------:R-:W-:-:S03]  /*a1b0*/  LOP3.LUT R26, R17, 0x46, RZ, 0xfc, !PT ;  /* 0x00000046111a7812 */ /* 0x000fc600078efcff */
[----:B------:R-:W-:Y:S01]  /*a1c0*/  IMAD R9, R9, c[0x0][0x188], RZ ;  /* 0x0000620009097a24 */ /* 0x000fe200078e02ff */
[----:B----4-:R-:W-:Y:S01]  /*a1d0*/  PRMT R27, RZ, 0x7610, R27 ;  /* 0x00007610ff1b7816 */ /* 0x010fe2000000001b */
[----:B------:R-:W-:Y:S01]  /*a1e0*/  IMAD R26, R26, c[0x0][0x188], RZ ;  /* 0x000062001a1a7a24 */ /* 0x000fe200078e02ff */
[----:B--2---:R-:W-:Y:S01]  /*a1f0*/  PRMT R23, RZ, 0x7610, R23 ;  /* 0x00007610ff177816 */ /* 0x004fe20000000017 */
[----:B0-----:R-:W-:-:S03]  /*a200*/  IMAD.WIDE R6, R9, 0x2, R2 ;  /* 0x0000000209067825 */ /* 0x001fc600078e0202 */
[----:B------:R0:W2:Y:S01]  /*a210*/  @!P1 LDG.E.U16 R27, [R4.64] ;  /* 0x00000006041b9981 */ /* 0x0000a2000c1e1500 */
[----:B------:R-:W-:-:S03]  /*a220*/  IMAD.WIDE R8, R26, 0x2, R2 ;  /* 0x000000021a087825 */ /* 0x000fc600078e0202 */
[----:B------:R1:W4:Y:S04]  /*a230*/  @!P2 LDG.E.U16 R22, [R6.64] ;  /* 0x000000060616a981 */ /* 0x000328000c1e1500 */
[----:B------:R-:W3:Y:S04]  /*a240*/  @!P3 LDG.E.U16 R23, [R8.64] ;  /* 0x000000060817b981 */ /* 0x000ee8000c1e1500 */
[----:B------:R-:W0:Y:S01]  /*a250*/  S2R R26, SR_TID.X ;  /* 0x00000000001a7919 */ /* 0x000e220000002100 */
[----:B------:R-:W-:-:S04]  /*a260*/  LOP3.LUT R17, R17, 0x4a, RZ, 0xfc, !PT ;  /* 0x0000004a11117812 */ /* 0x000fc800078efcff */
[----:B------:R-:W-:Y:S02]  /*a270*/  ISETP.GE.AND P4, PT, R17, UR4, PT ;  /* 0x0000000411007c0c */ /* 0x000fe4000bf86270 */
[----:B------:R-:W3:Y:S01]  /*a280*/  LDL.LU R17, [R1+0x1b2c] ;  /* 0x001b2c0001117983 */ /* 0x000ee20000300800 */
[----:B0-----:R-:W-:-:S04]  /*a290*/  SHF.R.U32.HI R26, RZ, 0x8, R26 ;  /* 0x00000008ff1a7819 */ /* 0x001fc8000001161a */
[----:B------:R-:W-:-:S04]  /*a2a0*/  SGXT.U32 R26, R26, 0x1 ;  /* 0x000000011a1a781a */ /* 0x000fc80000000000 */
[C---:B-1----:R-:W-:Y:S02]  /*a2b0*/  LOP3.LUT R7, R26.reuse, 0x4a, RZ, 0xfc, !PT ;  /* 0x0000004a1a077812 */ /* 0x042fe400078efcff */
[C---:B------:R-:W-:Y:S01]  /*a2c0*/  LOP3.LUT R5, R26.reuse, 0x48, RZ, 0xfc, !PT ;  /* 0x000000481a057812 */ /* 0x040fe200078efcff */
[----:B--2---:R0:W-:Y:S04]  /*a2d0*/  STL [R1], R27 ;  /* 0x0000001b01007387 */ /* 0x0041e80000100800 */
[----:B0-----:R-:W2:Y:S04]  /*a2e0*/  LDL.LU R27, [R1+0x1b28] ;  /* 0x001b2800011b7983 */ /* 0x001ea80000300800 */
[----:B----4-:R0:W-:Y:S04]  /*a2f0*/  STL [R1+0xe8], R22 ;  /* 0x0000e81601007387 */ /* 0x0101e80000100800 */
[----:B0-----:R-:W4:Y:S04]  /*a300*/  LDL.LU R22, [R1+0x1b24] ;  /* 0x001b240001167983 */ /* 0x001f280000300800 */
[----:B---3--:R0:W-:Y:S02]  /*a310*/  STL [R1+0x120], R23 ;  /* 0x0001201701007387 */ /* 0x0081e40000100800 */
[----:B0-----:R-:W-:-:S02]  /*a320*/  LOP3.LUT R23, R26, 0x4c, RZ, 0xfc, !PT ;  /* 0x0000004c1a177812 */ /* 0x001fc400078efcff */
[----:B------:R-:W-:Y:S02]  /*a330*/  LOP3.LUT R26, R26, 0x4e, RZ, 0xfc, !PT ;  /* 0x0000004e1a1a7812 */ /* 0x000fe400078efcff */
[----:B------:R-:W-:Y:S02]  /*a340*/  ISETP.GE.AND P1, PT, R23, UR4, PT ;  /* 0x0000000417007c0c */ /* 0x000fe4000bf26270 */
[----:B------:R-:W3:Y:S01]  /*a350*/  LDL.LU R23, [R1+0x1b20] ;  /* 0x001b200001177983 */ /* 0x000ee20000300800 */
[----:B------:R-:W-:-:S03]  /*a360*/  ISETP.GE.AND P2, PT, R26, UR4, PT ;  /* 0x000000041a007c0c */ /* 0x000fc6000bf46270 */
[----:B------:R-:W4:Y:S01]  /*a370*/  LDL.LU R26, [R1+0x1b1c] ;  /* 0x001b1c00011a7983 */ /* 0x000f220000300800 */
[----:B------:R-:W-:Y:S01]  /*a380*/  IMAD R5, R5, c[0x0][0x188], RZ ;  /* 0x0000620005057a24 */ /* 0x000fe200078e02ff */
[----:B------:R-:W-:-:S03]  /*a390*/  PRMT R12, RZ, 0x7610, R12 ;  /* 0x00007610ff0c7816 */ /* 0x000fc6000000000c */
[----:B------:R-:W-:-:S05]  /*a3a0*/  IMAD.WIDE R4, R5, 0x2, R2 ;  /* 0x0000000205047825 */ /* 0x000fca00078e0202 */
[----:B------:R0:W4:Y:S04]  /*a3b0*/  @!P0 LDG.E.U16 R12, [R4.64] ;  /* 0x00000006040c8981 */ /* 0x000128000c1e1500 */
[----:B0-----:R-:W0:Y:S01]  /*a3c0*/  S2R R5, SR_TID.X ;  /* 0x0000000000057919 */ /* 0x001e220000002100 */
[----:B------:R-:W-:-:S04]  /*a3d0*/  IMAD R7, R7, c[0x0][0x188], RZ ;  /* 0x0000620007077a24 */ /* 0x000fc800078e02ff */
[----:B------:R-:W-:Y:S01]  /*a3e0*/  IMAD.WIDE R6, R7, 0x2, R2 ;  /* 0x0000000207067825 */ /* 0x000fe200078e0202 */
[--C-:B0-----:R-:W-:Y:S02]  /*a3f0*/  SHF.R.U32.HI R4, RZ, 0x8, R5.reuse ;  /* 0x00000008ff047819 */ /* 0x101fe40000011605 */
[----:B------:R-:W-:-:S04]  /*a400*/  SHF.R.U32.HI R5, RZ, 0x8, R5 ;  /* 0x00000008ff057819 */ /* 0x000fc80000011605 */
[----:B------:R-:W-:Y:S02]  /*a410*/  SGXT.U32 R5, R5, 0x1 ;  /* 0x000000010505781a */ /* 0x000fe40000000000 */
[----:B------:R-:W-:-:S04]  /*a420*/  SGXT.U32 R4, R4, 0x1 ;  /* 0x000000010404781a */ /* 0x000fc80000000000 */
[----:B------:R-:W-:-:S04]  /*a430*/  LOP3.LUT R4, R4, 0x50, RZ, 0xfc, !PT ;  /* 0x0000005004047812 */ /* 0x000fc800078efcff */
[----:B------:R-:W-:Y:S02]  /*a440*/  ISETP.GE.AND P0, PT, R4, UR4, PT ;  /* 0x0000000404007c0c */ /* 0x000fe4000bf06270 */
[----:B--2---:R-:W-:-:S06]  /*a450*/  PRMT R27, RZ, 0x7610, R27 ;  /* 0x00007610ff1b7816 */ /* 0x004fcc000000001b */
[----:B------:R0:W2:Y:S02]  /*a460*/  @!P4 LDG.E.U16 R27, [R6.64] ;  /* 0x00000006061bc981 */ /* 0x0000a4000c1e1500 */
[C---:B0-----:R-:W-:Y:S02]  /*a470*/  LOP3.LUT R7, R5.reuse, 0x4e, RZ, 0xfc, !PT ;  /* 0x0000004e05077812 */ /* 0x041fe400078efcff */
[----:B------:R-:W-:-:S03]  /*a480*/  LOP3.LUT R5, R5, 0x4c, RZ, 0xfc, !PT ;  /* 0x0000004c05057812 */ /* 0x000fc600078efcff */
[----:B------:R-:W-:Y:S02]  /*a490*/  IMAD R7, R7, c[0x0][0x188], RZ ;  /* 0x0000620007077a24 */ /* 0x000fe400078e02ff */
[----:B------:R-:W-:Y:S02]  /*a4a0*/  IMAD R5, R5, c[0x0][0x188], RZ ;  /* 0x0000620005057a24 */ /* 0x000fe400078e02ff */
[----:B------:R-:W-:-:S04]  /*a4b0*/  IMAD.WIDE R6, R7, 0x2, R2 ;  /* 0x0000000207067825 */ /* 0x000fc800078e0202 */
[----:B------:R-:W-:Y:S01]  /*a4c0*/  IMAD.WIDE R4, R5, 0x2, R2 ;  /* 0x0000000205047825 */ /* 0x000fe200078e0202 */
[----:B---3--:R-:W-:Y:S02]  /*a4d0*/  PRMT R23, RZ, 0x7610, R23 ;  /* 0x00007610ff177816 */ /* 0x008fe40000000017 */
[----:B----4-:R-:W-:-:S04]  /*a4e0*/  PRMT R26, RZ, 0x7610, R26 ;  /* 0x00007610ff1a7816 */ /* 0x010fc8000000001a */
[----:B------:R0:W3:Y:S04]  /*a4f0*/  @!P1 LDG.E.U16 R23, [R4.64] ;  /* 0x0000000604179981 */ /* 0x0000e8000c1e1500 */
[----:B------:R-:W4:Y:S04]  /*a500*/  @!P2 LDG.E.U16 R26, [R6.64] ;  /* 0x00000006061aa981 */ /* 0x000f28000c1e1500 */
[----:B------:R-:W-:Y:S04]  /*a510*/  STL [R1+0x1ab0], R12 ;  /* 0x001ab00c01007387 */ /* 0x000fe80000100800 */
[----:B0-----:R-:W0:Y:S04]  /*a520*/  S2R R5, SR_TID.X ;  /* 0x0000000000057919 */ /* 0x001e280000002100 */
[----:B--2---:R-:W-:Y:S04]  /*a530*/  STL [R1+0x1a78], R27 ;  /* 0x001a781b01007387 */ /* 0x004fe80000100800 */
[----:B------:R-:W-:Y:S04]  /*a540*/  STL [R1+0x1a7c], R27 ;  /* 0x001a7c1b01007387 */ /* 0x000fe80000100800 */
        /* <DEDUP_REMOVED lines=8> */
[----:B---3--:R1:W-:Y:S04]  /*a5d0*/  STL [R1+0xe0], R23 ;  /* 0x0000e01701007387 */ /* 0x0083e80000100800 */
[----:B-1----:R-:W2:Y:S04]  /*a5e0*/  LDL.LU R23, [R1+0x1b18] ;  /* 0x001b180001177983 */ /* 0x002ea80000300800 */
[----:B----4-:R1:W-:Y:S04]  /*a5f0*/  STL [R1+0x118], R26 ;  /* 0x0001181a01007387 */ /* 0x0103e80000100800 */
[----:B-1----:R-:W3:Y:S01]  /*a600*/  LDL.LU R26, [R1+0x1b14] ;  /* 0x001b1400011a7983 */ /* 0x002ee20000300800 */
[----:B0-----:R-:W-:-:S04]  /*a610*/  SHF.R.U32.HI R4, RZ, 0x8, R5 ;  /* 0x00000008ff047819 */ /* 0x001fc80000011605 */
[----:B------:R-:W-:-:S04]  /*a620*/  SGXT.U32 R4, R4, 0x1 ;  /* 0x000000010404781a */ /* 0x000fc80000000000 */
[----:B------:R-:W-:Y:S02]  /*a630*/  LOP3.LUT R7, R4, 0x52, RZ, 0xfc, !PT ;  /* 0x0000005204077812 */ /* 0x000fe400078efcff */
[----:B------:R-:W0:Y:S01]  /*a640*/  S2R R4, SR_TID.X ;  /* 0x0000000000047919 */ /* 0x000e220000002100 */
[----:B------:R-:W-:-:S04]  /*a650*/  SHF.R.U32.HI R5, RZ, 0x8, R5 ;  /* 0x00000008ff057819 */ /* 0x000fc80000011605 */
[----:B------:R-:W-:-:S04]  /*a660*/  SGXT.U32 R5, R5, 0x1 ;  /* 0x000000010505781a */ /* 0x000fc80000000000 */
[----:B------:R-:W-:Y:S02]  /*a670*/  LOP3.LUT R5, R5, 0x50, RZ, 0xfc, !PT ;  /* 0x0000005005057812 */ /* 0x000fe400078efcff */
[----:B------:R-:W-:-:S03]  /*a680*/  ISETP.GE.AND P1, PT, R7, UR4, PT ;  /* 0x0000000407007c0c */ /* 0x000fc6000bf26270 */
[----:B------:R-:W-:Y:S01]  /*a690*/  IMAD R5, R5, c[0x0][0x188], RZ ;  /* 0x0000620005057a24 */ /* 0x000fe200078e02ff */
[----:B------:R-:W-:Y:S02]  /*a6a0*/  PRMT R11, RZ, 0x7610, R11 ;  /* 0x00007610ff0b7816 */ /* 0x000fe4000000000b */
[----:B0-----:R-:W-:Y:S01]  /*a6b0*/  SHF.R.U32.HI R7, RZ, 0x8, R4 ;  /* 0x00000008ff077819 */ /* 0x001fe20000011604 */
[----:B------:R-:W-:-:S03]  /*a6c0*/  IMAD.WIDE R4, R5, 0x2, R2 ;  /* 0x0000000205047825 */ /* 0x000fc600078e0202 */
[----:B------:R-:W-:Y:S02]  /*a6d0*/  SGXT.U32 R7, R7, 0x1 ;  /* 0x000000010707781a */ /* 0x000fe40000000000 */
[----:B------:R0:W4:Y:S02]  /*a6e0*/  @!P0 LDG.E.U16 R11, [R4.64] ;  /* 0x00000006040b8981 */ /* 0x000124000c1e1500 */
[C---:B0-----:R-:W-:Y:S02]  /*a6f0*/  LOP3.LUT R5, R7.reuse, 0x54, RZ, 0xfc, !PT ;  /* 0x0000005407057812 */ /* 0x041fe400078efcff */
[----:B------:R-:W-:-:S05]  /*a700*/  LOP3.LUT R7, R7, 0x52, RZ, 0xfc, !PT ;  /* 0x0000005207077812 */ /* 0x000fca00078efcff */
[----:B------:R-:W-:Y:S01]  /*a710*/  IMAD R7, R7, c[0x0][0x188], RZ ;  /* 0x0000620007077a24 */ /* 0x000fe200078e02ff */
[----:B------:R-:W-:-:S03]  /*a720*/  ISETP.GE.AND P0, PT, R5, UR4, PT ;  /* 0x0000000405007c0c */ /* 0x000fc6000bf06270 */
[----:B------:R-:W-:Y:S02]  /*a730*/  IMAD.WIDE R4, R7, 0x2, R2 ;  /* 0x0000000207047825 */ /* 0x000fe400078e0202 */
[----:B------:R-:W0:Y:S01]  /*a740*/  S2R R7, SR_TID.X ;  /* 0x0000000000077919 */ /* 0x000e220000002100 */
[----:B---3--:R-:W-:-:S06]  /*a750*/  PRMT R26, RZ, 0x7610, R26 ;  /* 0x00007610ff1a7816 */ /* 0x008fcc000000001a */
[----:B------:R0:W3:Y:S02]  /*a760*/  @!P1 LDG.E.U16 R26, [R4.64] ;  /* 0x00000006041a9981 */ /* 0x0000e4000c1e1500 */
[----:B0-----:R-:W-:-:S04]  /*a770*/  SHF.R.U32.HI R5, RZ, 0x8, R7 ;  /* 0x00000008ff057819 */ /* 0x001fc80000011607 */
[----:B------:R-:W-:-:S04]  /*a780*/  SGXT.U32 R5, R5, 0x1 ;  /* 0x000000010505781a */ /* 0x000fc80000000000 */
[C---:B------:R-:W-:Y:S02]  /*a790*/  LOP3.LUT R4, R5.reuse, 0x56, RZ, 0xfc, !PT ;  /* 0x0000005605047812 */ /* 0x040fe400078efcff */
[----:B------:R-:W-:Y:S02]  /*a7a0*/  LOP3.LUT R5, R5, 0x54, RZ, 0xfc, !PT ;  /* 0x0000005405057812 */ /* 0x000fe400078efcff */
[----:B------:R-:W-:-:S03]  /*a7b0*/  ISETP.GE.AND P1, PT, R4, UR4, PT ;  /* 0x0000000404007c0c */ /* 0x000fc6000bf26270 */
[----:B------:R-:W-:Y:S01]  /*a7c0*/  IMAD R5, R5, c[0x0][0x188], RZ ;  /* 0x0000620005057a24 */ /* 0x000fe200078e02ff */
[----:B--2---:R-:W-:-:S03]  /*a7d0*/  PRMT R23, RZ, 0x7610, R23 ;  /* 0x00007610ff177816 */ /* 0x004fc60000000017 */
[----:B------:R-:W-:-:S05]  /*a7e0*/  IMAD.WIDE R4, R5, 0x2, R2 ;  /* 0x0000000205047825 */ /* 0x000fca00078e0202 */
[----:B------:R-:W2:Y:S04]  /*a7f0*/  @!P0 LDG.E.U16 R23, [R4.64] ;  /* 0x0000000604178981 */ /* 0x000ea8000c1e1500 */
[----:B----4-:R-:W-:Y:S04]  /*a800*/  STL [R1+0x1aac], R11 ;  /* 0x001aac0b01007387 */ /* 0x010fe80000100800 */
[----:B---3--:R-:W-:Y:S04]  /*a810*/  STL [R1+0x1a74], R26 ;  /* 0x001a741a01007387 */ /* 0x008fe80000100800 */
[----:B------:R-:W-:Y:S04]  /*a820*/  STL [R1+0x1aa0], R26 ;  /* 0x001aa01a01007387 */ /* 0x000fe80000100800 */
[----:B------:R-:W-:Y:S04]  /*a830*/  STL [R1+0x1aa4], R26 ;  /* 0x001aa41a01007387 */ /* 0x000fe80000100800 */
[----:B------:R-:W-:Y:S04]  /*a840*/  STL [R1+0x1aa8], R26 ;  /* 0x001aa81a01007387 */ /* 0x000fe80000100800 */
[----:B--2---:R0:W-:Y:S04]  /*a850*/  STL [R1+0xc4], R23 ;  /* 0x0000c41701007387 */ /* 0x0041e80000100800 */
[----:B0-----:R-:W2:Y:S04]  /*a860*/  LDL.LU R23, [R1+0x1b10] ;  /* 0x001b100001177983 */ /* 0x001ea80000300800 */
[----:B------:R-:W0:Y:S02]  /*a870*/  S2R R5, SR_TID.X ;  /* 0x0000000000057919 */ /* 0x000e240000002100 */
[----:B0-----:R-:W-:-:S04]  /*a880*/  SHF.R.U32.HI R5, RZ, 0x8, R5 ;  /* 0x00000008ff057819 */ /* 0x001fc80000011605 */
[----:B------:R-:W-:-:S04]  /*a890*/  SGXT.U32 R5, R5, 0x1 ;  /* 0x000000010505781a */ /* 0x000fc80000000000 */
[----:B------:R-:W-:-:S05]  /*a8a0*/  LOP3.LUT R5, R5, 0x56, RZ, 0xfc, !PT ;  /* 0x0000005605057812 */ /* 0x000fca00078efcff */
[----:B------:R-:W-:-:S04]  /*a8b0*/  IMAD R5, R5, c[0x0][0x188], RZ ;  /* 0x0000620005057a24 */ /* 0x000fc800078e02ff */
[----:B------:R-:W-:Y:S01]  /*a8c0*/  IMAD.WIDE R4, R5, 0x2, R2 ;  /* 0x0000000205047825 */ /* 0x000fe200078e0202 */
[----:B--2---:R-:W-:-:S06]  /*a8d0*/  PRMT R23, RZ, 0x7610, R23 ;  /* 0x00007610ff177816 */ /* 0x004fcc0000000017 */
[----:B------:R0:W2:Y:S01]  /*a8e0*/  @!P1 LDG.E.U16 R23, [R4.64] ;  /* 0x0000000604179981 */ /* 0x0000a2000c1e1500 */
[----:B------:R-:W-:-:S04]  /*a8f0*/  SHF.R.U32.HI R7, RZ, 0x8, R7 ;  /* 0x00000008ff077819 */ /* 0x000fc80000011607 */
[----:B------:R-:W-:-:S04]  /*a900*/  SGXT.U32 R7, R7, 0x1 ;  /* 0x000000010707781a */ /* 0x000fc80000000000 */
[----:B------:R-:W-:-:S04]  /*a910*/  LOP3.LUT R7, R7, 0x58, RZ, 0xfc, !PT ;  /* 0x0000005807077812 */ /* 0x000fc800078efcff */
[----:B------:R-:W-:Y:S02]  /*a920*/  ISETP.GE.AND P0, PT, R7, UR4, PT ;  /* 0x0000000407007c0c */ /* 0x000fe4000bf06270 */
[----:B------:R-:W0:Y:S01]  /*a930*/  S2R R7, SR_TID.X ;  /* 0x0000000000077919 */ /* 0x000e220000002100 */
[----:B------:R-:W-:Y:S02]  /*a940*/  PRMT R10, RZ, 0x7610, R10 ;  /* 0x00007610ff0a7816 */ /* 0x000fe4000000000a */
[----:B0-----:R-:W-:-:S04]  /*a950*/  SHF.R.U32.HI R5, RZ, 0x8, R7 ;  /* 0x00000008ff057819 */ /* 0x001fc80000011607 */
[----:B------:R-:W-:-:S04]  /*a960*/  SGXT.U32 R5, R5, 0x1 ;  /* 0x000000010505781a */ /* 0x000fc80000000000 */
[C---:B------:R-:W-:Y:S02]  /*a970*/  LOP3.LUT R4, R5.reuse, 0x5a, RZ, 0xfc, !PT ;  /* 0x0000005a05047812 */ /* 0x040fe400078efcff */
[----:B------:R-:W-:Y:S01]  /*a980*/  LOP3.LUT R5, R5, 0x58, RZ, 0xfc, !PT ;  /* 0x0000005805057812 */ /* 0x000fe200078efcff */
[----:B--2---:R0:W-:Y:S04]  /*a990*/  STL [R1+0x10c], R23 ;  /* 0x00010c1701007387 */ /* 0x0041e80000100800 */
[----:B0-----:R-:W2:Y:S01]  /*a9a0*/  LDL.LU R23, [R1+0x1b0c] ;  /* 0x001b0c0001177983 */ /* 0x001ea20000300800 */
[----:B------:R-:W-:Y:S01]  /*a9b0*/  IMAD R5, R5, c[0x0][0x188], RZ ;  /* 0x0000620005057a24 */ /* 0x000fe200078e02ff */
[----:B------:R-:W-:-:S03]  /*a9c0*/  ISETP.GE.AND P1, PT, R4, UR4, PT ;  /* 0x0000000404007c0c */ /* 0x000fc6000bf26270 */
[----:B------:R-:W-:-:S05]  /*a9d0*/  IMAD.WIDE R4, R5, 0x2, R2 ;  /* 0x0000000205047825 */ /* 0x000fca00078e0202 */
[----:B------:R0:W3:Y:S04]  /*a9e0*/  @!P0 LDG.E.U16 R10, [R4.64] ;  /* 0x00000006040a8981 */ /* 0x0000e8000c1e1500 */
[----:B0-----:R-:W0:Y:S01]  /*a9f0*/  S2R R5, SR_TID.X ;  /* 0x0000000000057919 */ /* 0x001e220000002100 */
[----:B------:R-:W-:-:S04]  /*aa00*/  SHF.R.U32.HI R7, RZ, 0x8, R7 ;  /* 0x00000008ff077819 */ /* 0x000fc80000011607 */
[----:B------:R-:W-:Y:S02]  /*aa10*/  SGXT.U32 R7, R7, 0x1 ;  /* 0x000000010707781a */ /* 0x000fe40000000000 */
[----:B0-----:R-:W-:-:S04]  /*aa20*/  SHF.R.U32.HI R5, RZ, 0x8, R5 ;  /* 0x00000008ff057819 */ /* 0x001fc80000011605 */
[----:B------:R-:W-:-:S04]  /*aa30*/  SGXT.U32 R5, R5, 0x1 ;  /* 0x000000010505781a */ /* 0x000fc80000000000 */
[----:B------:R-:W-:-:S05]  /*aa40*/  LOP3.LUT R5, R5, 0x5a, RZ, 0xfc, !PT ;  /* 0x0000005a05057812 */ /* 0x000fca00078efcff */
[----:B------:R-:W-:-:S04]  /*aa50*/  IMAD R5, R5, c[0x0][0x188], RZ ;  /* 0x0000620005057a24 */ /* 0x000fc800078e02ff */
[----:B------:R-:W-:Y:S01]  /*aa60*/  IMAD.WIDE R4, R5, 0x2, R2 ;  /* 0x0000000205047825 */ /* 0x000fe200078e0202 */
[----:B------:R-:W-:-:S04]  /*aa70*/  LOP3.LUT R7, R7, 0x5c, RZ, 0xfc, !PT ;  /* 0x0000005c07077812 */ /* 0x000fc800078efcff */
[----:B------:R-:W-:Y:S02]  /*aa80*/  ISETP.GE.AND P0, PT, R7, UR4, PT ;  /* 0x0000000407007c0c */ /* 0x000fe4000bf06270 */
[----:B------:R-:W0:Y:S01]  /*aa90*/  S2R R7, SR_TID.X ;  /* 0x0000000000077919 */ /* 0x000e220000002100 */
[----:B------:R-:W-:Y:S02]  /*aaa0*/  PRMT R6, RZ, 0x7610, R6 ;  /* 0x00007610ff067816 */ /* 0x000fe40000000006 */
[----:B0-----:R-:W-:-:S04]  /*aab0*/  SHF.R.U32.HI R7, RZ, 0x8, R7 ;  /* 0x00000008ff077819 */ /* 0x001fc80000011607 */
[----:B------:R-:W-:Y:S02]  /*aac0*/  SGXT.U32 R7, R7, 0x1 ;  /* 0x000000010707781a */ /* 0x000fe40000000000 */
[----:B--2---:R-:W-:-:S06]  /*aad0*/  PRMT R23, RZ, 0x7610, R23 ;  /* 0x00007610ff177816 */ /* 0x004fcc0000000017 */
[----:B------:R0:W2:Y:S04]  /*aae0*/  @!P1 LDG.E.U16 R23, [R4.64] ;  /* 0x0000000604179981 */ /* 0x0000a8000c1e1500 */
[----:B0-----:R-:W0:Y:S01]  /*aaf0*/  S2R R5, SR_TID.X ;  /* 0x0000000000057919 */ /* 0x001e220000002100 */
[----:B------:R-:W-:-:S04]  /*ab00*/  LOP3.LUT R4, R7, 0x5e, RZ, 0xfc, !PT ;  /* 0x0000005e07047812 */ /* 0x000fc800078efcff */
[----:B------:R-:W-:Y:S02]  /*ab10*/  ISETP.GE.AND P1, PT, R4, UR4, PT ;  /* 0x0000000404007c0c */ /* 0x000fe4000bf26270 */
[----:B0-----:R-:W-:-:S04]  /*ab20*/  SHF.R.U32.HI R5, RZ, 0x8, R5 ;  /* 0x00000008ff057819 */ /* 0x001fc80000011605 */
[----:B------:R-:W-:-:S04]  /*ab30*/  SGXT.U32 R5, R5, 0x1 ;  /* 0x000000010505781a */ /* 0x000fc80000000000 */
[----:B------:R-:W-:-:S05]  /*ab40*/  LOP3.LUT R5, R5, 0x5c, RZ, 0xfc, !PT ;  /* 0x0000005c05057812 */ /* 0x000fca00078efcff */
[----:B------:R-:W-:-:S04]  /*ab50*/  IMAD R5, R5, c[0x0][0x188], RZ ;  /* 0x0000620005057a24 */ /* 0x000fc800078e02ff */
[----:B------:R-:W-:-:S05]  /*ab60*/  IMAD.WIDE R4, R5, 0x2, R2 ;  /* 0x0000000205047825 */ /* 0x000fca00078e0202 */
[----:B------:R0:W4:Y:S04]  /*ab70*/  @!P0 LDG.E.U16 R6, [R4.64] ;  /* 0x0000000604068981 */ /* 0x000128000c1e1500 */
[----:B------:R-:W1:Y:S01]  /*ab80*/  S2R R7, SR_TID.X ;  /* 0x0000000000077919 */ /* 0x000e620000002100 */
[----:B------:R-:W-:Y:S02]  /*ab90*/  PRMT R22, RZ, 0x7610, R22 ;  /* 0x00007610ff167816 */ /* 0x000fe40000000016 */
[----:B-1----:R-:W-:-:S04]  /*aba0*/  SHF.R.U32.HI R7, RZ, 0x8, R7 ;  /* 0x00000008ff077819 */ /* 0x002fc80000011607 */
[----:B------:R-:W-:-:S04]  /*abb0*/  SGXT.U32 R7, R7, 0x1 ;  /* 0x000000010707781a */ /* 0x000fc80000000000 */
[----:B0-----:R-:W-:-:S04]  /*abc0*/  LOP3.LUT R5, R7, 0x60, RZ, 0xfc, !PT ;  /* 0x0000006007057812 */ /* 0x001fc800078efcff */
[----:B------:R-:W-:Y:S01]  /*abd0*/  ISETP.GE.AND P0, PT, R5, UR4, PT ;  /* 0x0000000405007c0c */ /* 0x000fe2000bf06270 */
[----:B--2---:R-:W-:Y:S04]  /*abe0*/  STL [R1+0x1a70], R23 ;  /* 0x001a701701007387 */ /* 0x004fe80000100800 */
[----:B----4-:R0:W-:Y:S02]  /*abf0*/  STL [R1+0xb8], R6 ;  /* 0x0000b80601007387 */ /* 0x0101e40000100800 */
[----:B0-----:R-:W-:-:S05]  /*ac00*/  LOP3.LUT R6, R7, 0x5e, RZ, 0xfc, !PT ;  /* 0x0000005e07067812 */ /* 0x001fca00078efcff */
[----:B------:R-:W-:-:S04]  /*ac10*/  IMAD R6, R6, c[0x0][0x188], RZ ;  /* 0x0000620006067a24 */ /* 0x000fc800078e02ff */
[----:B------:R-:W-:-:S05]  /*ac20*/  IMAD.WIDE R4, R6, 0x2, R2 ;  /* 0x0000000206047825 */ /* 0x000fca00078e0202 */
[----:B------:R0:W2:Y:S04]  /*ac30*/  @!P1 LDG.E.U16 R22, [R4.64] ;  /* 0x0000000604169981 */ /* 0x0000a8000c1e1500 */
[----:B------:R-:W1:Y:S04]  /*ac40*/  S2R R7, SR_TID.X ;  /* 0x0000000000077919 */ /* 0x000e680000002100 */
[----:B0-----:R-:W0:Y:S01]  /*ac50*/  S2R R5, SR_TID.X ;  /* 0x0000000000057919 */ /* 0x001e220000002100 */
[----:B------:R-:W-:Y:S02]  /*ac60*/  PRMT R9, RZ, 0x7610, R9 ;  /* 0x00007610ff097816 */ /* 0x000fe40000000009 */
[----:B-1----:R-:W-:-:S02]  /*ac70*/  SHF.R.U32.HI R6, RZ, 0x8, R7 ;  /* 0x00000008ff067819 */ /* 0x002fc40000011607 */
[----:B0-----:R-:W-:-:S04]  /*ac80*/  SHF.R.U32.HI R5, RZ, 0x8, R5 ;  /* 0x00000008ff057819 */ /* 0x001fc80000011605 */
[----:B------:R-:W-:Y:S02]  /*ac90*/  SGXT.U32 R5, R5, 0x1 ;  /* 0x000000010505781a */ /* 0x000fe40000000000 */
[----:B------:R-:W-:Y:S02]  /*aca0*/  SGXT.U32 R6, R6, 0x1 ;  /* 0x000000010606781a */ /* 0x000fe40000000000 */
[----:B------:R-:W-:Y:S01]  /*acb0*/  LOP3.LUT R5, R5, 0x62, RZ, 0xfc, !PT ;  /* 0x0000006205057812 */ /* 0x000fe200078efcff */
[----:B--2---:R0:W-:Y:S04]  /*acc0*/  STL [R1+0x104], R22 ;  /* 0x0001041601007387 */ /* 0x0041e80000100800 */
[----:B0-----:R-:W2:Y:S01]  /*acd0*/  LDL.LU R22, [R1+0x1b08] ;  /* 0x001b080001167983 */ /* 0x001ea20000300800 */
[----:B------:R-:W-:-:S02]  /*ace0*/  ISETP.GE.AND P1, PT, R5, UR4, PT ;  /* 0x0000000405007c0c */ /* 0x000fc4000bf26270 */
[----:B------:R-:W-:Y:S02]  /*acf0*/  LOP3.LUT R5, R6, 0x60, RZ, 0xfc, !PT ;  /* 0x0000006006057812 */ /* 0x000fe400078efcff */
[----:B------:R-:W-:Y:S01]  /*ad00*/  SHF.R.U32.HI R7, RZ, 0x8, R7 ;  /* 0x00000008ff077819 */ /* 0x000fe20000011607 */
[----:B------:R-:W0:Y:S02]  /*ad10*/  S2R R6, SR_TID.X ;  /* 0x0000000000067919 */ /* 0x000e240000002100 */
[----:B------:R-:W-:Y:S01]  /*ad20*/  IMAD R5, R5, c[0x0][0x188], RZ ;  /* 0x0000620005057a24 */ /* 0x000fe200078e02ff */
[----:B------:R-:W-:-:S03]  /*ad30*/  SGXT.U32 R7, R7, 0x1 ;  /* 0x000000010707781a */ /* 0x000fc60000000000 */
[----:B------:R-:W-:Y:S01]  /*ad40*/  IMAD.WIDE R4, R5, 0x2, R2 ;  /* 0x0000000205047825 */ /* 0x000fe200078e0202 */
[----:B------:R-:W-:-:S04]  /*ad50*/  LOP3.LUT R7, R7, 0x64, RZ, 0xfc, !PT ;  /* 0x0000006407077812 */ /* 0x000fc800078efcff */
[----:B------:R1:W4:Y:S01]  /*ad60*/  @!P0 LDG.E.U16 R9, [R4.64] ;  /* 0x0000000604098981 */ /* 0x000322000c1e1500 */
[----:B------:R-:W-:-:S03]  /*ad70*/  ISETP.GE.AND P0, PT, R7, UR4, PT ;  /* 0x0000000407007c0c */ /* 0x000fc6000bf06270 */
[----:B------:R-:W1:Y:S01]  /*ad80*/  S2R R7, SR_TID.X ;  /* 0x0000000000077919 */ /* 0x000e620000002100 */
[----:B0-----:R-:W-:-:S04]  /*ad90*/  SHF.R.U32.HI R6, RZ, 0x8, R6 ;  /* 0x00000008ff067819 */ /* 0x001fc80000011606 */
[----:B------:R-:W-:-:S04]  /*ada0*/  SGXT.U32 R6, R6, 0x1 ;  /* 0x000000010606781a */ /* 0x000fc80000000000 */
[----:B------:R-:W-:-:S05]  /*adb0*/  LOP3.LUT R6, R6, 0x62, RZ, 0xfc, !PT ;  /* 0x0000006206067812 */ /* 0x000fca00078efcff */
[----:B------:R-:W-:Y:S01]  /*adc0*/  IMAD R6, R6, c[0x0][0x188], RZ ;  /* 0x0000620006067a24 */ /* 0x000fe200078e02ff */
[----:B-1----:R-:W-:-:S03]  /*add0*/  SHF.R.U32.HI R7, RZ, 0x8, R7 ;  /* 0x00000008ff077819 */ /* 0x002fc60000011607 */
[----:B------:R-:W-:Y:S01]  /*ade0*/  IMAD.WIDE R4, R6, 0x2, R2 ;  /* 0x0000000206047825 */ /* 0x000fe200078e0202 */
[----:B------:R-:W-:-:S04]  /*adf0*/  SGXT.U32 R7, R7, 0x1 ;  /* 0x000000010707781a */ /* 0x000fc80000000000 */
[----:B------:R-:W-:Y:S02]  /*ae00*/  LOP3.LUT R6, R7, 0x64, RZ, 0xfc, !PT ;  /* 0x0000006407067812 */ /* 0x000fe400078efcff */
[----:B------:R-:W-:-:S03]  /*ae10*/  PRMT R17, RZ, 0x7610, R17 ;  /* 0x00007610ff117816 */ /* 0x000fc60000000011 */
[----:B------:R-:W-:Y:S01]  /*ae20*/  IMAD R6, R6, c[0x0][0x188], RZ ;  /* 0x0000620006067a24 */ /* 0x000fe200078e02ff */
[----:B--2---:R-:W-:-:S06]  /*ae30*/  PRMT R22, RZ, 0x7610, R22 ;  /* 0x00007610ff167816 */ /* 0x004fcc0000000016 */
[----:B------:R0:W2:Y:S02]  /*ae40*/  @!P1 LDG.E.U16 R22, [R4.64] ;  /* 0x0000000604169981 */ /* 0x0000a4000c1e1500 */
[----:B0-----:R-:W-:-:S04]  /*ae50*/  LOP3.LUT R5, R7, 0x66, RZ, 0xfc, !PT ;  /* 0x0000006607057812 */ /* 0x001fc800078efcff */
[----:B------:R-:W-:Y:S01]  /*ae60*/  ISETP.GE.AND P1, PT, R5, UR4, PT ;  /* 0x0000000405007c0c */ /* 0x000fe2000bf26270 */
[----:B------:R-:W-:-:S05]  /*ae70*/  IMAD.WIDE R4, R6, 0x2, R2 ;  /* 0x0000000206047825 */ /* 0x000fca00078e0202 */
[----:B------:R0:W3:Y:S04]  /*ae80*/  @!P0 LDG.E.U16 R17, [R4.64] ;  /* 0x0000000604118981 */ /* 0x0000e8000c1e1500 */
[----:B------:R-:W1:Y:S04]  /*ae90*/  S2R R7, SR_TID.X ;  /* 0x0000000000077919 */ /* 0x000e680000002100 */
[----:B0-----:R-:W0:Y:S04]  /*aea0*/  S2R R5, SR_TID.X ;  /* 0x0000000000057919 */ /* 0x001e280000002100 */
[----:B--2---:R-:W-:Y:S04]  /*aeb0*/  STL [R1+0x1a6c], R22 ;  /* 0x001a6c1601007387 */ /* 0x004fe80000100800 */
[----:B---3--:R2:W-:Y:S04]  /*aec0*/  STL [R1+0x98], R17 ;  /* 0x0000981101007387 */ /* 0x0085e80000100800 */
[----:B--2---:R-:W2:Y:S01]  /*aed0*/  LDL.LU R17, [R1+0x1b04] ;  /* 0x001b040001117983 */ /* 0x004ea20000300800 */
[----:B0-----:R-:W-:-:S02]  /*aee0*/  SHF.R.U32.HI R5, RZ, 0x8, R5 ;  /* 0x00000008ff057819 */ /* 0x001fc40000011605 */
[----:B-1----:R-:W-:Y:S02]  /*aef0*/  SHF.R.U32.HI R7, RZ, 0x8, R7 ;  /* 0x00000008ff077819 */ /* 0x002fe40000011607 */
[----:B------:R-:W-:Y:S02]  /*af00*/  SGXT.U32 R5, R5, 0x1 ;  /* 0x000000010505781a */ /* 0x000fe40000000000 */
[----:B------:R-:W-:Y:S02]  /*af10*/  SGXT.U32 R7, R7, 0x1 ;  /* 0x000000010707781a */ /* 0x000fe40000000000 */
[----:B------:R-:W-:-:S04]  /*af20*/  LOP3.LUT R5, R5, 0x68, RZ, 0xfc, !PT ;  /* 0x0000006805057812 */ /* 0x000fc800078efcff */
[----:B------:R-:W-:Y:S02]  /*af30*/  ISETP.GE.AND P0, PT, R5, UR4, PT ;  /* 0x0000000405007c0c */ /* 0x000fe4000bf06270 */
[----:B------:R-:W-:-:S05]  /*af40*/  LOP3.LUT R5, R7, 0x66, RZ, 0xfc, !PT ;  /* 0x0000006607057812 */ /* 0x000fca00078efcff */
[----:B------:R-:W-:-:S04]  /*af50*/  IMAD R5, R5, c[0x0][0x188], RZ ;  /* 0x0000620005057a24 */ /* 0x000fc800078e02ff */
[----:B------:R-:W-:Y:S01]  /*af60*/  IMAD.WIDE R4, R5, 0x2, R2 ;  /* 0x0000000205047825 */ /* 0x000fe200078e0202 */
[----:B--2---:R-:W-:-:S06]  /*af70*/  PRMT R17, RZ, 0x7610, R17 ;  /* 0x00007610ff117816 */ /* 0x004fcc0000000011 */
[----:B------:R0:W2:Y:S04]  /*af80*/  @!P1 LDG.E.U16 R17, [R4.64] ;  /* 0x0000000604119981 */ /* 0x0000a8000c1e1500 */
[----:B------:R-:W1:Y:S01]  /*af90*/  S2R R6, SR_TID.X ;  /* 0x0000000000067919 */ /* 0x000e620000002100 */
[----:B------:R-:W-:Y:S02]  /*afa0*/  PRMT R8, RZ, 0x7610, R8 ;  /* 0x00007610ff087816 */ /* 0x000fe40000000008 */
[----:B-1----:R-:W-:-:S04]  /*afb0*/  SHF.R.U32.HI R7, RZ, 0x8, R6 ;  /* 0x00000008ff077819 */ /* 0x002fc80000011606 */
[----:B------:R-:W-:-:S04]  /*afc0*/  SGXT.U32 R7, R7, 0x1 ;  /* 0x000000010707781a */ /* 0x000fc80000000000 */
[C---:B0-----:R-:W-:Y:S02]  /*afd0*/  LOP3.LUT R5, R7.reuse, 0x6a, RZ, 0xfc, !PT ;  /* 0x0000006a07057812 */ /* 0x041fe400078efcff */
[----:B------:R-:W-:Y:S02]  /*afe0*/  LOP3.LUT R7, R7, 0x68, RZ, 0xfc, !PT ;  /* 0x0000006807077812 */ /* 0x000fe400078efcff */
[----:B------:R-:W-:-:S03]  /*aff0*/  SHF.R.U32.HI R6, RZ, 0x8, R6 ;  /* 0x00000008ff067819 */ /* 0x000fc60000011606 */
[----:B------:R-:W-:Y:S01]  /*b000*/  IMAD R7, R7, c[0x0][0x188], RZ ;  /* 0x0000620007077a24 */ /* 0x000fe200078e02ff */
[----:B------:R-:W-:Y:S02]  /*b010*/  SGXT.U32 R6, R6, 0x1 ;  /* 0x000000010606781a */ /* 0x000fe40000000000 */
[----:B------:R-:W-:Y:S01]  /*b020*/  ISETP.GE.AND P1, PT, R5, UR4, PT ;  /* 0x0000000405007c0c */ /* 0x000fe2000bf26270 */
[----:B------:R-:W-:Y:S01]  /*b030*/  IMAD.WIDE R4, R7, 0x2, R2 ;  /* 0x0000000207047825 */ /* 0x000fe200078e0202 */
[C---:B------:R-:W-:Y:S02]  /*b040*/  LOP3.LUT R7, R6.reuse, 0x6c, RZ, 0xfc, !PT ;  /* 0x0000006c06077812 */ /* 0x040fe400078efcff */
[----:B------:R-:W-:Y:S02]  /*b050*/  LOP3.LUT R6, R6, 0x6a, RZ, 0xfc, !PT ;  /* 0x0000006a06067812 */ /* 0x000fe400078efcff */
[----:B------:R0:W3:Y:S04]  /*b060*/  @!P0 LDG.E.U16 R8, [R4.64] ;  /* 0x0000000604088981 */ /* 0x0000e8000c1e1500 */
[----:B--2---:R1:W-:Y:S04]  /*b070*/  STL [R1+0xf8], R17 ;  /* 0x0000f81101007387 */ /* 0x0043e80000100800 */
[----:B-1----:R-:W2:Y:S01]  /*b080*/  LDL.LU R17, [R1+0x1b00] ;  /* 0x001b000001117983 */ /* 0x002ea20000300800 */
[----:B------:R-:W-:Y:S01]  /*b090*/  IMAD R6, R6, c[0x0][0x188], RZ ;  /* 0x0000620006067a24 */ /* 0x000fe200078e02ff */
[----:B------:R-:W-:-:S02]  /*b0a0*/  ISETP.GE.AND P0, PT, R7, UR4, PT ;  /* 0x0000000407007c0c */ /* 0x000fc4000bf06270 */
[----:B0-----:R-:W-:Y:S01]  /*b0b0*/  PRMT R5, RZ, 0x7610, R5 ;  /* 0x00007610ff057816 */ /* 0x001fe20000000005 */
[----:B------:R-:W-:-:S05]  /*b0c0*/  IMAD.WIDE R6, R6, 0x2, R2 ;  /* 0x0000000206067825 */ /* 0x000fca00078e0202 */
[----:B------:R0:W3:Y:S04]  /*b0d0*/  @!P1 LDG.E.U16 R5, [R6.64] ;  /* 0x0000000606059981 */ /* 0x0000e8000c1e1500 */
[----:B0-----:R-:W0:Y:S02]  /*b0e0*/  S2R R7, SR_TID.X ;  /* 0x0000000000077919 */ /* 0x001e240000002100 */
[----:B0-----:R-:W-:-:S04]  /*b0f0*/  SHF.R.U32.HI R7, RZ, 0x8, R7 ;  /* 0x00000008ff077819 */ /* 0x001fc80000011607 */
[----:B------:R-:W-:-:S04]  /*b100*/  SGXT.U32 R7, R7, 0x1 ;  /* 0x000000010707781a */ /* 0x000fc80000000000 */
[C---:B------:R-:W-:Y:S02]  /*b110*/  LOP3.LUT R6, R7.reuse, 0x6e, RZ, 0xfc, !PT ;  /* 0x0000006e07067812 */ /* 0x040fe400078efcff */
[----:B------:R-:W-:Y:S02]  /*b120*/  LOP3.LUT R7, R7, 0x6c, RZ, 0xfc, !PT ;  /* 0x0000006c07077812 */ /* 0x000fe400078efcff */
[----:B------:R-:W-:-:S03]  /*b130*/  ISETP.GE.AND P1, PT, R6, UR4, PT ;  /* 0x0000000406007c0c */ /* 0x000fc6000bf26270 */
[----:B------:R-:W-:-:S04]  /*b140*/  IMAD R7, R7, c[0x0][0x188], RZ ;  /* 0x0000620007077a24 */ /* 0x000fc800078e02ff */
[----:B------:R-:W-:Y:S01]  /*b150*/  IMAD.WIDE R6, R7, 0x2, R2 ;  /* 0x0000000207067825 */ /* 0x000fe200078e0202 */
[----:B--2---:R-:W-:-:S06]  /*b160*/  PRMT R17, RZ, 0x7610, R17 ;  /* 0x00007610ff117816 */ /* 0x004fcc0000000011 */
[----:B------:R0:W2:Y:S04]  /*b170*/  @!P0 LDG.E.U16 R17, [R6.64] ;  /* 0x0000000606118981 */ /* 0x0000a8000c1e1500 */
[----:B0-----:R-:W0:Y:S01]  /*b180*/  S2R R7, SR_TID.X ;  /* 0x0000000000077919 */ /* 0x001e220000002100 */
[----:B------:R-:W-:Y:S02]  /*b190*/  PRMT R14, RZ, 0x7610, R14 ;  /* 0x00007610ff0e7816 */ /* 0x000fe4000000000e */
[----:B0-----:R-:W-:-:S04]  /*b1a0*/  SHF.R.U32.HI R7, RZ, 0x8, R7 ;  /* 0x00000008ff077819 */ /* 0x001fc80000011607 */
[----:B------:R-:W-:-:S04]  /*b1b0*/  SGXT.U32 R7, R7, 0x1 ;  /* 0x000000010707781a */ /* 0x000fc80000000000 */
[C---:B------:R-:W-:Y:S02]  /*b1c0*/  LOP3.LUT R6, R7.reuse, 0x70, RZ, 0xfc, !PT ;  /* 0x0000007007067812 */ /* 0x040fe400078efcff */
[----:B------:R-:W-:Y:S02]  /*b1d0*/  LOP3.LUT R7, R7, 0x6e, RZ, 0xfc, !PT ;  /* 0x0000006e07077812 */ /* 0x000fe400078efcff */
[----:B------:R-:W-:-:S03]  /*b1e0*/  ISETP.GE.AND P0, PT, R6, UR4, PT ;  /* 0x0000000406007c0c */ /* 0x000fc6000bf06270 */
[----:B------:R-:W-:-:S04]  /*b1f0*/  IMAD R7, R7, c[0x0][0x188], RZ ;  /* 0x0000620007077a24 */ /* 0x000fc800078e02ff */
[----:B------:R-:W-:Y:S01]  /*b200*/  IMAD.WIDE R6, R7, 0x2, R2 ;  /* 0x0000000207067825 */ /* 0x000fe200078e0202 */
[----:B---3--:R-:W-:Y:S04]  /*b210*/  STL [R1+0x1a68], R5 ;  /* 0x001a680501007387 */ /* 0x008fe80000100800 */
[----:B------:R0:W3:Y:S04]  /*b220*/  @!P1 LDG.E.U16 R14, [R6.64] ;  /* 0x00000006060e9981 */ /* 0x0000e8000c1e1500 */
[----:B--2---:R1:W-:Y:S04]  /*b230*/  STL [R1+0x8c], R17 ;  /* 0x00008c1101007387 */ /* 0x0043e80000100800 */
[----:B-1----:R-:W2:Y:S01]  /*b240*/  LDL.LU R17, [R1+0x1afc] ;  /* 0x001afc0001117983 */ /* 0x002ea20000300800 */
[----:B0-----:R-:W-:-:S03]  /*b250*/  PRMT R7, RZ, 0x7610, R7 ;  /* 0x00007610ff077816 */ /* 0x001fc60000000007 */
[----:B---3--:R2:W-:Y:S01]  /*b260*/  STL [R1+0xec], R14 ;  /* 0x0000ec0e01007387 */ /* 0x0085e20000100800 */
[----:B------:R-:W-:Y:S02]  /*b270*/  PRMT R4, RZ, 0x7610, R4 ;  /* 0x00007610ff047816 */ /* 0x000fe40000000004 */
[----:B------:R-:W-:Y:S02]  /*b280*/  PRMT R6, RZ, 0x7610, R6 ;  /* 0x00007610ff067816 */ /* 0x000fe40000000006 */
[----:B------:R-:W-:Y:S02]  /*b290*/  PRMT R0, RZ, 0x7610, R0 ;  /* 0x00007610ff007816 */ /* 0x000fe40000000000 */
[----:B--2---:R-:W-:Y:S02]  /*b2a0*/  SHF.R.U32.HI R14, RZ, 0x8, R17 ;  /* 0x00000008ff0e7819 */ /* 0x004fe40000011611 */
[C---:B------:R-:W-:Y:S02]  /*b2b0*/  LOP3.LUT R17, R16.reuse, 0x72, RZ, 0xfc, !PT ;  /* 0x0000007210117812 */ /* 0x040fe400078efcff */
[----:B------:R-:W-:-:S02]  /*b2c0*/  LOP3.LUT R16, R16, 0x70, RZ, 0xfc, !PT ;  /* 0x0000007010107812 */ /* 0x000fc400078efcff */
[----:B------:R-:W-:-:S03]  /*b2d0*/  ISETP.GE.AND P1, PT, R17, UR4, PT ;  /* 0x0000000411007c0c */ /* 0x000fc6000bf26270 */
[----:B------:R-:W-:-:S04]  /*b2e0*/  IMAD R16, R16, c[0x0][0x188], RZ ;  /* 0x0000620010107a24 */ /* 0x000fc800078e02ff */
[----:B------:R-:W-:-:S05]  /*b2f0*/  IMAD.WIDE R16, R16, 0x2, R2 ;  /* 0x0000000210107825 */ /* 0x000fca00078e0202 */
[----:B------:R0:W2:Y:S04]  /*b300*/  @!P0 LDG.E.U16 R7, [R16.64] ;  /* 0x0000000610078981 */ /* 0x0000a8000c1e1500 */
[----:B0-----:R-:W0:Y:S01]  /*b310*/  S2R R17, SR_TID.X ;  /* 0x0000000000117919 */ /* 0x001e220000002100 */
[----:B------:R-:W-:-:S04]  /*b320*/  SGXT.U32 R14, R14, 0x1 ;  /* 0x000000010e0e781a */ /* 0x000fc80000000000 */
[----:B------:R-:W-:-:S04]  /*b330*/  LOP3.LUT R14, R14, 0x78, RZ, 0xfc, !PT ;  /* 0x000000780e0e7812 */ /* 0x000fc800078efcff */
[----:B------:R-:W-:Y:S02]  /*b340*/  ISETP.GE.AND P2, PT, R14, UR4, PT ;  /* 0x000000040e007c0c */ /* 0x000fe4000bf46270 */
[----:B------:R-:W1:Y:S01]  /*b350*/  S2R R14, SR_TID.X ;  /* 0x00000000000e7919 */ /* 0x000e620000002100 */
[----:B0-----:R-:W-:-:S04]  /*b360*/  SHF.R.U32.HI R17, RZ, 0x8, R17 ;  /* 0x00000008ff117819 */ /* 0x001fc80000011611 */
[----:B------:R-:W-:-:S04]  /*b370*/  SGXT.U32 R17, R17, 0x1 ;  /* 0x000000011111781a */ /* 0x000fc80000000000 */
[----:B------:R-:W-:-:S05]  /*b380*/  LOP3.LUT R17, R17, 0x72, RZ, 0xfc, !PT ;  /* 0x0000007211117812 */ /* 0x000fca00078efcff */
[----:B------:R-:W-:-:S04]  /*b390*/  IMAD R17, R17, c[0x0][0x188], RZ ;  /* 0x0000620011117a24 */ /* 0x000fc800078e02ff */
[----:B------:R-:W-:-:S05]  /*b3a0*/  IMAD.WIDE R16, R17, 0x2, R2 ;  /* 0x0000000211107825 */ /* 0x000fca00078e0202 */
[----:B------:R1:W3:Y:S02]  /*b3b0*/  @!P1 LDG.E.U16 R4, [R16.64] ;  /* 0x0000000610049981 */ /* 0x0002e4000c1e1500 */
[----:B-1----:R-:W-:-:S04]  /*b3c0*/  SHF.R.U32.HI R17, RZ, 0x8, R14 ;  /* 0x00000008ff117819 */ /* 0x002fc8000001160e */
[----:B------:R-:W-:-:S04]  /*b3d0*/  SGXT.U32 R17, R17, 0x1 ;  /* 0x000000011111781a */ /* 0x000fc80000000000 */
[----:B------:R-:W-:-:S04]  /*b3e0*/  LOP3.LUT R14, R17, 0x74, RZ, 0xfc, !PT ;  /* 0x00000074110e7812 */ /* 0x000fc800078efcff */
[----:B------:R-:W-:Y:S02]  /*b3f0*/  ISETP.GE.AND P0, PT, R14, UR4, PT ;  /* 0x000000040e007c0c */ /* 0x000fe4000bf06270 */
[----:B------:R-:W0:Y:S01]  /*b400*/  S2R R14, SR_TID.X ;  /* 0x00000000000e7919 */ /* 0x000e220000002100 */
[----:B------:R-:W-:-:S05]  /*b410*/  LOP3.LUT R17, R17, 0x78, RZ, 0xfc, !PT ;  /* 0x0000007811117812 */ /* 0x000fca00078efcff */
[----:B------:R-:W-:-:S04]  /*b420*/  IMAD R17, R17, c[0x0][0x188], RZ ;  /* 0x0000620011117a24 */ /* 0x000fc800078e02ff */
[----:B------:R-:W-:-:S05]  /*b430*/  IMAD.WIDE R16, R17, 0x2, R2 ;  /* 0x0000000211107825 */ /* 0x000fca00078e0202 */
[----:B------:R0:W2:Y:S02]  /*b440*/  @!P2 LDG.E.U16 R6, [R16.64] ;  /* 0x000000061006a981 */ /* 0x0000a4000c1e1500 */
[----:B0-----:R-:W-:-:S04]  /*b450*/  SHF.R.U32.HI R17, RZ, 0x8, R14 ;  /* 0x00000008ff117819 */ /* 0x001fc8000001160e */
[----:B------:R-:W-:-:S04]  /*b460*/  SGXT.U32 R17, R17, 0x1 ;  /* 0x000000011111781a */ /* 0x000fc80000000000 */
[C---:B------:R-:W-:Y:S02]  /*b470*/  LOP3.LUT R16, R17.reuse, 0x76, RZ, 0xfc, !PT ;  /* 0x0000007611107812 */ /* 0x040fe400078efcff */
[----:B------:R-:W-:Y:S02]  /*b480*/  LOP3.LUT R17, R17, 0x74, RZ, 0xfc, !PT ;  /* 0x0000007411117812 */ /* 0x000fe400078efcff */
[----:B------:R-:W-:-:S03]  /*b490*/  ISETP.GE.AND P1, PT, R16, UR4, PT ;  /* 0x0000000410007c0c */ /* 0x000fc6000bf26270 */
[----:B------:R-:W-:-:S04]  /*b4a0*/  IMAD R17, R17, c[0x0][0x188], RZ ;  /* 0x0000620011117a24 */ /* 0x000fc800078e02ff */
[----:B------:R-:W-:-:S05]  /*b4b0*/  IMAD.WIDE R16, R17, 0x2, R2 ;  /* 0x0000000211107825 */ /* 0x000fca00078e0202 */
[----:B------:R-:W2:Y:S04]  /*b4c0*/  @!P0 LDG.E.U16 R0, [R16.64] ;  /* 0x0000000610008981 */ /* 0x000ea8000c1e1500 */
[----:B---3--:R-:W-:Y:S04]  /*b4d0*/  STL [R1+0x1a64], R4 ;  /* 0x001a640401007387 */ /* 0x008fe80000100800 */
        /* <DEDUP_REMOVED lines=9> */
[----:B------:R-:W2:Y:S01]  /*b570*/  @!P1 LDG.E.U16 R0, [R16.64] ;  /* 0x0000000610009981 */ /* 0x000ea2000c1e1500 */
[----:B------:R-:W-:-:S04]  /*b580*/  SHF.R.U32.HI R14, RZ, 0x8, R14 ;  /* 0x00000008ff0e7819 */ /* 0x000fc8000001160e */
[----:B------:R-:W-:-:S04]  /*b590*/  SGXT.U32 R14, R14, 0x1 ;  /* 0x000000010e0e781a */ /* 0x000fc80000000000 */
[----:B------:R-:W-:-:S04]  /*b5a0*/  LOP3.LUT R14, R14, 0x7a, RZ, 0xfc, !PT ;  /* 0x0000007a0e0e7812 */ /* 0x000fc800078efcff */
[----:B------:R-:W-:Y:S02]  /*b5b0*/  ISETP.GE.AND P0, PT, R14, UR4, PT ;  /* 0x000000040e007c0c */ /* 0x000fe4000bf06270 */
[----:B------:R-:W0:Y:S04]  /*b5c0*/  S2R R14, SR_TID.X ;  /* 0x00000000000e7919 */ /* 0x000e280000002100 */
[----:B--2---:R1:W-:Y:S04]  /*b5d0*/  STL [R1+0xe4], R0 ;  /* 0x0000e40001007387 */ /* 0x0043e80000100800 */
[----:B-1----:R-:W2:Y:S01]  /*b5e0*/  LDL.LU R0, [R1+0x1af4] ;  /* 0x001af40001007983 */ /* 0x002ea20000300800 */
[----:B0-----:R-:W-:-:S04]  /*b5f0*/  SHF.R.U32.HI R17, RZ, 0x8, R14 ;  /* 0x00000008ff117819 */ /* 0x001fc8000001160e */
[----:B------:R-:W-:-:S04]  /*b600*/  SGXT.U32 R17, R17, 0x1 ;  /* 0x000000011111781a */ /* 0x000fc80000000000 */
[C---:B------:R-:W-:Y:S02]  /*b610*/  LOP3.LUT R16, R17.reuse, 0x7c, RZ, 0xfc, !PT ;  /* 0x0000007c11107812 */ /* 0x040fe400078efcff */
[----:B------:R-:W-:Y:S02]  /*b620*/  LOP3.LUT R17, R17, 0x7a, RZ, 0xfc, !PT ;  /* 0x0000007a11117812 */ /* 0x000fe400078efcff */
[----:B------:R-:W-:-:S03]  /*b630*/  ISETP.GE.AND P1, PT, R16, UR4, PT ;  /* 0x0000000410007c0c */ /* 0x000fc6000bf26270 */
[----:B------:R-:W-:-:S04]  /*b640*/  IMAD R17, R17, c[0x0][0x188], RZ ;  /* 0x0000620011117a24 */ /* 0x000fc800078e02ff */
[----:B------:R-:W-:Y:S01]  /*b650*/  IMAD.WIDE R16, R17, 0x2, R2 ;  /* 0x0000000211107825 */ /* 0x000fe200078e0202 */
[----:B------:R-:W-:Y:S02]  /*b660*/  PRMT R29, RZ, 0x7610, R29 ;  /* 0x00007610ff1d7816 */ /* 0x000fe4000000001d */
[----:B------:R-:W-:-:S04]  /*b670*/  SHF.R.U32.HI R14, RZ, 0x8, R14 ;  /* 0x00000008ff0e7819 */ /* 0x000fc8000001160e */
[----:B------:R-:W-:-:S04]  /*b680*/  SGXT.U32 R14, R14, 0x1 ;  /* 0x000000010e0e781a */ /* 0x000fc80000000000 */
[----:B------:R-:W-:Y:S02]  /*b690*/  LOP3.LUT R14, R14, 0x7e, RZ, 0xfc, !PT ;  /* 0x0000007e0e0e7812 */ /* 0x000fe400078efcff */
[----:B------:R-:W-:Y:S02]  /*b6a0*/  PRMT R28, RZ, 0x7610, R28 ;  /* 0x00007610ff1c7816 */ /* 0x000fe4000000001c */
[----:B--2---:R-:W-:-:S06]  /*b6b0*/  PRMT R0, RZ, 0x7610, R0 ;  /* 0x00007610ff007816 */ /* 0x004fcc0000000000 */
[----:B------:R0:W2:Y:S04]  /*b6c0*/  @!P0 LDG.E.U16 R0, [R16.64] ;  /* 0x0000000610008981 */ /* 0x0000a8000c1e1500 */
[----:B0-----:R-:W0:Y:S02]  /*b6d0*/  S2R R17, SR_TID.X ;  /* 0x0000000000117919 */ /* 0x001e240000002100 */
[----:B0-----:R-:W-:-:S04]  /*b6e0*/  SHF.R.U32.HI R17, RZ, 0x8, R17 ;  /* 0x00000008ff117819 */ /* 0x001fc80000011611 */
[----:B------:R-:W-:-:S04]  /*b6f0*/  SGXT.U32 R17, R17, 0x1 ;  /* 0x000000011111781a */ /* 0x000fc80000000000 */
[----:B------:R-:W-:-:S05]  /*b700*/  LOP3.LUT R17, R17, 0x7c, RZ, 0xfc, !PT ;  /* 0x0000007c11117812 */ /* 0x000fca00078efcff */
[----:B------:R-:W-:-:S04]  /*b710*/  IMAD R17, R17, c[0x0][0x188], RZ ;  /* 0x0000620011117a24 */ /* 0x000fc800078e02ff */
[----:B------:R-:W-:-:S05]  /*b720*/  IMAD.WIDE R16, R17, 0x2, R2 ;  /* 0x0000000211107825 */ /* 0x000fca00078e0202 */
[----:B------:R0:W3:Y:S04]  /*b730*/  @!P1 LDG.E.U16 R29, [R16.64] ;  /* 0x00000006101d9981 */ /* 0x0000e8000c1e1500 */
[----:B0-----:R-:W0:Y:S01]  /*b740*/  S2R R17, SR_TID.X ;  /* 0x0000000000117919 */ /* 0x001e220000002100 */
[----:B------:R-:W-:-:S03]  /*b750*/  ISETP.GE.AND P0, PT, R14, UR4, PT ;  /* 0x000000040e007c0c */ /* 0x000fc6000bf06270 */
[----:B------:R-:W2:Y:S01]  /*b760*/  LDL R14, [R1+0x54c] ;  /* 0x00054c00010e7983 */ /* 0x000ea20000100800 */
[----:B0-----:R-:W-:-:S04]  /*b770*/  SHF.R.U32.HI R17, RZ, 0x8, R17 ;  /* 0x00000008ff117819 */ /* 0x001fc80000011611 */
[----:B------:R-:W-:-:S04]  /*b780*/  SGXT.U32 R17, R17, 0x1 ;  /* 0x000000011111781a */ /* 0x000fc80000000000 */
[----:B------:R-:W-:-:S05]  /*b790*/  LOP3.LUT R17, R17, 0x7e, RZ, 0xfc, !PT ;  /* 0x0000007e11117812 */ /* 0x000fca00078efcff */
[----:B------:R-:W-:-:S04]  /*b7a0*/  IMAD R17, R17, c[0x0][0x188], RZ ;  /* 0x0000620011117a24 */ /* 0x000fc800078e02ff */
[----:B------:R-:W-:-:S05]  /*b7b0*/  IMAD.WIDE R16, R17, 0x2, R2 ;  /* 0x0000000211107825 */ /* 0x000fca00078e0202 */
[----:B------:R0:W2:Y:S04]  /*b7c0*/  @!P0 LDG.E.U16 R28, [R16.64] ;  /* 0x00000006101c8981 */ /* 0x0000a8000c1e1500 */
[----:B0-----:R-:W0:Y:S02]  /*b7d0*/  S2R R17, SR_TID.X ;  /* 0x0000000000117919 */ /* 0x001e240000002100 */
[----:B0-----:R-:W-:Y:S02]  /*b7e0*/  LOP3.LUT R16, R17, 0x7f, RZ, 0xc0, !PT ;  /* 0x0000007f11107812 */ /* 0x001fe400078ec0ff */
[----:B---3--:R0:W-:Y:S04]  /*b7f0*/  STL [R1+0x78], R29 ;  /* 0x0000781d01007387 */ /* 0x0081e80000100800 */
[----:B0-----:R-:W3:Y:S04]  /*b800*/  LDL.LU R29, [R1+0x1af0] ;  /* 0x001af000011d7983 */ /* 0x001ee80000300800 */
[----:B------:R0:W-:Y:S04]  /*b810*/  STL [R1+0x85c], R2 ;  /* 0x00085c0201007387 */ /* 0x0001e80000100800 */
[----:B0-----:R-:W3:Y:S04]  /*b820*/  LDL.LU R2, [R1+0x544] ;  /* 0x0005440001027983 */ /* 0x001ee80000300800 */
[----:B------:R0:W-:Y:S04]  /*b830*/  STL [R1+0x858], R3 ;  /* 0x0008580301007387 */ /* 0x0001e80000100800 */
[----:B0-----:R-:W3:Y:S04]  /*b840*/  LDL.LU R3, [R1+0x5e4] ;  /* 0x0005e40001037983 */ /* 0x001ee80000300800 */
[----:B--2---:R0:W-:Y:S04]  /*b850*/  STL [R1+0xcc], R28 ;  /* 0x0000cc1c01007387 */ /* 0x0041e80000100800 */
[----:B0-----:R-:W2:Y:S04]  /*b860*/  LDL.LU R28, [R1+0x1aec] ;  /* 0x001aec00011c7983 */ /* 0x001ea80000300800 */
[----:B------:R-:W3:Y:S01]  /*b870*/  LDL R17, [R1+0x5f0] ;  /* 0x0005f00001117983 */ /* 0x000ee20000100800 */
[----:B------:R-:W-:-:S02]  /*b880*/  ISETP.GE.AND P0, PT, R16, UR4, PT ;  /* 0x0000000410007c0c */ /* 0x000fc4000bf06270 */
[----:B------:R-:W-:Y:S01]  /*b890*/  PRMT R15, RZ, 0x7610, R15 ;  /* 0x00007610ff0f7816 */ /* 0x000fe2000000000f */
[----:B------:R-:W-:Y:S01]  /*b8a0*/  BAR.SYNC.DEFER_BLOCKING 0x0 ;  /* 0x0000000000007b1d */ /* 0x000fe20000010000 */
[----:B---3--:R-:W-:-:S05]  /*b8b0*/  IADD3 R16, P1, R17, R29, RZ ;  /* 0x0000001d11107210 */ /* 0x008fca0007f3e0ff */
[----:B------:R-:W2:Y:S02]  /*b8c0*/  LDL R17, [R1+0x498] ;  /* 0x0004980001117983 */ /* 0x000ea40000100800 */
[----:B--2---:R-:W-:-:S05]  /*b8d0*/  IMAD.X R17, R17, 0x1, R28, P1 ;  /* 0x0000000111117824 */ /* 0x004fca00008e061c */
[----:B------:R-:W2:Y:S04]  /*b8e0*/  @!P0 LDG.E.U16 R15, [R16.64] ;  /* 0x00000006100f8981 */ /* 0x000ea8000c1e1500 */
[----:B--2---:R0:W-:Y:S04]  /*b8f0*/  STL [R1+0xc8], R15 ;  /* 0x0000c80f01007387 */ /* 0x0041e80000100800 */
[----:B0-----:R-:W2:Y:S04]  /*b900*/  LDL.LU R15, [R1+0x1ae8] ;  /* 0x001ae800010f7983 */ /* 0x001ea80000300800 */
[----:B------:R-:W3:Y:S01]  /*b910*/  LDL R17, [R1+0x5ec] ;  /* 0x0005ec0001117983 */ /* 0x000ee20000100800 */
[----:B--2---:R-:W-:-:S02]  /*b920*/  PRMT R15, RZ, 0x7610, R15 ;  /* 0x00007610ff0f7816 */ /* 0x004fc4000000000f */
[----:B---3--:R-:W-:-:S05]  /*b930*/  IADD3 R16, P1, R17, R29, RZ ;  /* 0x0000001d11107210 */ /* 0x008fca0007f3e0ff */
[----:B------:R-:W-:Y:S02]  /*b940*/  IMAD.X R17, R14, 0x1, R28, P1 ;  /* 0x000000010e117824 */ /* 0x000fe400008e061c */
[----:B------:R-:W2:Y:S04]  /*b950*/  LDL R14, [R1+0x5d4] ;  /* 0x0005d400010e7983 */ /* 0x000ea80000100800 */
[----:B------:R-:W3:Y:S04]  /*b960*/  @!P0 LDG.E.U16 R15, [R16.64] ;  /* 0x00000006100f8981 */ /* 0x000ee8000c1e1500 */
[----:B---3--:R0:W-:Y:S04]  /*b970*/  STL [R1+0xc0], R15 ;  /* 0x0000c00f01007387 */ /* 0x0081e80000100800 */
[----:B0-----:R-:W3:Y:S01]  /*b980*/  LDL.LU R15, [R1+0x1ae4] ;  /* 0x001ae400010f7983 */ /* 0x001ee20000300800 */
[----:B------:R-:W-:-:S05]  /*b990*/  IADD3 R16, P1, R3, R29, RZ ;  /* 0x0000001d03107210 */ /* 0x000fca0007f3e0ff */
[----:B------:R-:W-:Y:S01]  /*b9a0*/  IMAD.X R17, R2, 0x1, R28, P1 ;  /* 0x0000000102117824 */ /* 0x000fe200008e061c */
[----:B---3--:R-:W-:-:S06]  /*b9b0*/  PRMT R15, RZ, 0x7610, R15 ;  /* 0x00007610ff0f7816 */ /* 0x008fcc000000000f */
[----:B------:R-:W3:Y:S04]  /*b9c0*/  @!P0 LDG.E.U16 R15, [R16.64] ;  /* 0x00000006100f8981 */ /* 0x000ee8000c1e1500 */
[----:B------:R-:W-:Y:S04]  /*b9d0*/  STL [R1+0x870], R3 ;  /* 0x0008700301007387 */ /* 0x000fe80000100800 */
[----:B------:R-:W-:Y:S04]  /*b9e0*/  STL [R1+0x874], R2 ;  /* 0x0008740201007387 */ /* 0x000fe80000100800 */
[----:B---3--:R0:W-:Y:S04]  /*b9f0*/  STL [R1+0xbc], R15 ;  /* 0x0000bc0f01007387 */ /* 0x0081e80000100800 */
[----:B0-----:R-:W3:Y:S04]  /*ba00*/  LDL.LU R15, [R1+0x1ae0] ;  /* 0x001ae000010f7983 */ /* 0x001ee80000300800 */
[----:B------:R-:W2:Y:S02]  /*ba10*/  LDL R17, [R1+0x53c] ;  /* 0x00053c0001117983 */ /* 0x000ea40000100800 */
[----:B--2---:R-:W-:-:S02]  /*ba20*/  IADD3 R16, P1, R17, R29, RZ ;  /* 0x0000001d11107210 */ /* 0x004fc40007f3e0ff */
[----:B------:R-:W2:Y:S01]  /*ba30*/  LDL R17, [R1+0x494] ;  /* 0x0004940001117983 */ /* 0x000ea20000100800 */
[----:B---3--:R-:W-:Y:S02]  /*ba40*/  PRMT R15, RZ, 0x7610, R15 ;  /* 0x00007610ff0f7816 */ /* 0x008fe4000000000f */
[----:B--2---:R-:W-:-:S05]  /*ba50*/  IMAD.X R17, R17, 0x1, R28, P1 ;  /* 0x0000000111117824 */ /* 0x004fca00008e061c */
[----:B------:R-:W2:Y:S04]  /*ba60*/  @!P0 LDG.E.U16 R15, [R16.64] ;  /* 0x00000006100f8981 */ /* 0x000ea8000c1e1500 */
[----:B--2---:R0:W-:Y:S04]  /*ba70*/  STL [R1+0xb4], R15 ;  /* 0x0000b40f01007387 */ /* 0x0041e80000100800 */
[----:B0-----:R-:W2:Y:S04]  /*ba80*/  LDL.LU R15, [R1+0x1adc] ;  /* 0x001adc00010f7983 */ /* 0x001ea80000300800 */
[----:B------:R-:W3:Y:S02]  /*ba90*/  LDL R17, [R1+0x5d8] ;  /* 0x0005d80001117983 */ /* 0x000ee40000100800 */
[----:B---3--:R-:W-:-:S02]  /*baa0*/  IADD3 R16, P1, R17, R29, RZ ;  /* 0x0000001d11107210 */ /* 0x008fc40007f3e0ff */
[----:B------:R-:W3:Y:S01]  /*bab0*/  LDL R17, [R1+0x538] ;  /* 0x0005380001117983 */ /* 0x000ee20000100800 */
[----:B--2---:R-:W-:Y:S02]  /*bac0*/  PRMT R15, RZ, 0x7610, R15 ;  /* 0x00007610ff0f7816 */ /* 0x004fe4000000000f */
[----:B---3--:R-:W-:-:S05]  /*bad0*/  IMAD.X R17, R17, 0x1, R28, P1 ;  /* 0x0000000111117824 */ /* 0x008fca00008e061c */
[----:B------:R-:W2:Y:S04]  /*bae0*/  @!P0 LDG.E.U16 R15, [R16.64] ;  /* 0x00000006100f8981 */ /* 0x000ea8000c1e1500 */
[----:B--2---:R0:W-:Y:S04]  /*baf0*/  STL [R1+0xb0], R15 ;  /* 0x0000b00f01007387 */ /* 0x0041e80000100800 */
[----:B0-----:R-:W2:Y:S04]  /*bb00*/  LDL.LU R15, [R1+0x1ad8] ;  /* 0x001ad800010f7983 */ /* 0x001ea80000300800 */
[----:B------:R-:W3:Y:S01]  /*bb10*/  LDL R17, [R1+0x620] ;  /* 0x0006200001117983 */ /* 0x000ee20000100800 */
[----:B--2---:R-:W-:-:S02]  /*bb20*/  PRMT R15, RZ, 0x7610, R15 ;  /* 0x00007610ff0f7816 */ /* 0x004fc4000000000f */
[----:B---3--:R-:W-:-:S05]  /*bb30*/  IADD3 R16, P1, R17, R29, RZ ;  /* 0x0000001d11107210 */ /* 0x008fca0007f3e0ff */
[----:B------:R-:W-:-:S05]  /*bb40*/  IMAD.X R17, R14, 0x1, R28, P1 ;  /* 0x000000010e117824 */ /* 0x000fca00008e061c */
        /* <DEDUP_REMOVED lines=8> */
[----:B------:R0:W2:Y:S04]  /*bbd0*/  @!P0 LDG.E.U16 R15, [R16.64] ;  /* 0x00000006100f8981 */ /* 0x0000a8000c1e1500 */
[----:B0-----:R-:W0:Y:S02]  /*bbe0*/  S2R R17, SR_TID.X ;  /* 0x0000000000117919 */ /* 0x001e240000002100 */
[----:B0-----:R-:W-:Y:S02]  /*bbf0*/  LOP3.LUT P1, RZ, R17, 0x100, RZ, 0xc0, !PT ;  /* 0x0000010011ff7812 */ /* 0x001fe4000782c0ff */
[----:B------:R-:W0:Y:S04]  /*bc00*/  S2R R14, SR_TID.X ;  /* 0x00000000000e7919 */ /* 0x000e280000002100 */
[----:B--2---:R1:W-:Y:S04]  /*bc10*/  STL [R1+0x94], R15 ;  /* 0x0000940f01007387 */ /* 0x0043e80000100800 */
[----:B-1----:R-:W2:Y:S04]  /*bc20*/  LDL.LU R15, [R1+0x1ad0] ;  /* 0x001ad000010f7983 */ /* 0x002ea80000300800 */
[----:B------:R-:W3:Y:S01]  /*bc30*/  LDL R17, [R1+0x5c8] ;  /* 0x0005c80001117983 */ /* 0x000ee20000100800 */
[----:B0-----:R-:W-:-:S02]  /*bc40*/  LOP3.LUT R14, R14, 0xff, RZ, 0xc0, !PT ;  /* 0x000000ff0e0e7812 */ /* 0x001fc400078ec0ff */
[----:B------:R-:W-:-:S03]  /*bc50*/  SEL R16, RZ, 0x210, !P1 ;  /* 0x00000210ff107807 */ /* 0x000fc60004800000 */
[----:B------:R-:W-:-:S05]  /*bc60*/  IMAD.SHL.U32 R14, R14, 0x2, RZ ;  /* 0x000000020e0e7824 */ /* 0x000fca00078e00ff */
[----:B------:R-:W-:-:S05]  /*bc70*/  LOP3.LUT R16, R16, R14, RZ, 0x3c, !PT ;  /* 0x0000000e10107212 */ /* 0x000fca00078e3cff */
[----:B--2---:R3:W-:Y:S02]  /*bc80*/  STS.U16 [R16], R15 ;  /* 0x0000000f10007388 */ /* 0x0047e40000000400 */
[----:B---3--:R-:W-:Y:S02]  /*bc90*/  IADD3 R16, P1, R17, R29, RZ ;  /* 0x0000001d11107210 */ /* 0x008fe40007f3e0ff */
[----:B------:R-:W-:Y:S01]  /*bca0*/  PRMT R13, RZ, 0x7610, R13 ;  /* 0x00007610ff0d7816 */ /* 0x000fe2000000000d */
[----:B------:R-:W2:Y:S04]  /*bcb0*/  LDL R17, [R1+0x528] ;  /* 0x0005280001117983 */ /* 0x000ea80000100800 */
[----:B------:R-:W0:Y:S04]  /*bcc0*/  S2R R14, SR_TID.X ;  /* 0x00000000000e7919 */ /* 0x000e280000002100 */
[----:B------:R-:W3:Y:S01]  /*bcd0*/  LDL R15, [R1+0x618] ;  /* 0x00061800010f7983 */ /* 0x000ee20000100800 */
[----:B--2---:R-:W-:-:S05]  /*bce0*/  IMAD.X R17, R17, 0x1, R28, P1 ;  /* 0x0000000111117824 */ /* 0x004fca00008e061c */
[----:B------:R1:W2:Y:S04]  /*bcf0*/  @!P0 LDG.E.U16 R13, [R16.64] ;  /* 0x00000006100d8981 */ /* 0x0002a8000c1e1500 */
[----:B-1----:R-:W1:Y:S01]  /*bd00*/  S2R R17, SR_TID.X ;  /* 0x0000000000117919 */ /* 0x002e620000002100 */
[----:B0-----:R-:W-:-:S05]  /*bd10*/  LOP3.LUT R14, R14, 0xff, RZ, 0xc0, !PT ;  /* 0x000000ff0e0e7812 */ /* 0x001fca00078ec0ff */
[----:B------:R-:W-:Y:S01]  /*bd20*/  IMAD.SHL.U32 R14, R14, 0x2, RZ ;  /* 0x000000020e0e7824 */ /* 0x000fe200078e00ff */
[----:B-1----:R-:W-:-:S04]  /*bd30*/  LOP3.LUT P2, RZ, R17, 0x100, RZ, 0xc0, !PT ;  /* 0x0000010011ff7812 */ /* 0x002fc8000784c0ff */
[----:B------:R-:W-:-:S04]  /*bd40*/  SEL R17, RZ, 0x210, !P2 ;  /* 0x00000210ff117807 */ /* 0x000fc80005000000 */
[----:B------:R-:W-:Y:S01]  /*bd50*/  LOP3.LUT R17, R17, R14, RZ, 0x3c, !PT ;  /* 0x0000000e11117212 */ /* 0x000fe200078e3cff */
[----:B--2---:R0:W-:Y:S04]  /*bd60*/  STL [R1+0x90], R13 ;  /* 0x0000900d01007387 */ /* 0x0041e80000100800 */
[----:B0-----:R-:W2:Y:S04]  /*bd70*/  LDL.LU R13, [R1+0x1acc] ;  /* 0x001acc00010d7983 */ /* 0x001ea80000300800 */
[----:B------:R-:W2:Y:S04]  /*bd80*/  LDL.LU R14, [R1+0x1ac8] ;  /* 0x001ac800010e7983 */ /* 0x000ea80000300800 */
[----:B--2---:R3:W-:Y:S02]  /*bd90*/  STS.U16 [R17+0x1000], R14 ;  /* 0x0010000e11007388 */ /* 0x0047e40000000400 */
[----:B---3--:R-:W-:-:S02]  /*bda0*/  IADD3 R14, P1, R15, R29, RZ ;  /* 0x0000001d0f0e7210 */ /* 0x008fc40007f3e0ff */
[----:B------:R-:W2:Y:S01]  /*bdb0*/  LDL R15, [R1+0x5c4] ;  /* 0x0005c400010f7983 */ /* 0x000ea20000100800 */
[----:B------:R-:W-:Y:S02]  /*bdc0*/  PRMT R13, RZ, 0x7610, R13 ;  /* 0x00007610ff0d7816 */ /* 0x000fe4000000000d */
[----:B--2---:R-:W-:-:S05]  /*bdd0*/  IMAD.X R15, R15, 0x1, R28, P1 ;  /* 0x000000010f0f7824 */ /* 0x004fca00008e061c */
[----:B------:R-:W2:Y:S04]  /*bde0*/  @!P0 LDG.E.U16 R13, [R14.64] ;  /* 0x000000060e0d8981 */ /* 0x000ea8000c1e1500 */
[----:B--2---:R0:W-:Y:S04]  /*bdf0*/  STL [R1+0x88], R13 ;  /* 0x0000880d01007387 */ /* 0x0041e80000100800 */
[----:B0-----:R-:W2:Y:S04]  /*be00*/  LDL.LU R13, [R1+0x1ac4] ;  /* 0x001ac400010d7983 */ /* 0x001ea80000300800 */
[----:B------:R-:W3:Y:S02]  /*be10*/  LDL R15, [R1+0x51c] ;  /* 0x00051c00010f7983 */ /* 0x000ee40000100800 */
[----:B---3--:R-:W-:-:S02]  /*be20*/  IADD3 R14, P1, R15, R29, RZ ;  /* 0x0000001d0f0e7210 */ /* 0x008fc40007f3e0ff */
[----:B------:R-:W3:Y:S01]  /*be30*/  LDL R15, [R1+0x484] ;  /* 0x00048400010f7983 */ /* 0x000ee20000100800 */
[----:B------:R-:W-:Y:S02]  /*be40*/  PRMT R18, RZ, 0x7610, R18 ;  /* 0x00007610ff127816 */ /* 0x000fe40000000012 */
[----:B---3--:R-:W-:-:S05]  /*be50*/  IMAD.X R15, R15, 0x1, R28, P1 ;  /* 0x000000010f0f7824 */ /* 0x008fca00008e061c */
[----:B------:R-:W3:Y:S04]  /*be60*/  @!P0 LDG.E.U16 R18, [R14.64] ;  /* 0x000000060e128981 */ /* 0x000ee8000c1e1500 */
[----:B---3--:R0:W-:Y:S04]  /*be70*/  STL [R1+0x84], R18 ;  /* 0x0000841201007387 */ /* 0x0081e80000100800 */
[----:B0-----:R-:W3:Y:S04]  /*be80*/  LDL.LU R18, [R1+0x1ac0] ;  /* 0x001ac00001127983 */ /* 0x001ee80000300800 */
[----:B------:R-:W2:Y:S04]  /*be90*/  LDL R15, [R1+0x5b8] ;  /* 0x0005b800010f7983 */ /* 0x000ea80000100800 */
[----:B---3--:R-:W-:Y:S01]  /*bea0*/  STL [R1+0x1a60], R18 ;  /* 0x001a601201007387 */ /* 0x008fe20000100800 */
[----:B--2---:R-:W-:-:S03]  /*beb0*/  IADD3 R14, P1, R15, R29, RZ ;  /* 0x0000001d0f0e7210 */ /* 0x004fc60007f3e0ff */
[----:B------:R-:W2:Y:S01]  /*bec0*/  LDL R15, [R1+0x518] ;  /* 0x00051800010f7983 */ /* 0x000ea20000100800 */
[----:B------:R-:W-:Y:S01]  /*bed0*/  PRMT R19, RZ, 0x7610, R19 ;  /* 0x00007610ff137816 */ /* 0x000fe20000000013 */
        /* <DEDUP_REMOVED lines=12> */
[----:B------:R-:W2:Y:S02]  /*bfa0*/  LDL R15, [R1+0x50c] ;  /* 0x00050c00010f7983 */ /* 0x000ea40000100800 */
[----:B--2---:R-:W-:-:S02]  /*bfb0*/  IADD3 R14, P1, R15, R29, RZ ;  /* 0x0000001d0f0e7210 */ /* 0x004fc40007f3e0ff */
[----:B------:R-:W2:Y:S04]  /*bfc0*/  LDL R15, [R1+0x47c] ;  /* 0x00047c00010f7983 */ /* 0x000ea80000100800 */
[----:B------:R0:W-:Y:S02]  /*bfd0*/  STS.U16 [R17+0x2000], R13 ;  /* 0x0020000d11007388 */ /* 0x0001e40000000400 */
[----:B0-----:R-:W-:Y:S01]  /*bfe0*/  PRMT R13, RZ, 0x7610, R13 ;  /* 0x00007610ff0d7816 */ /* 0x001fe2000000000d */
[----:B--2---:R-:W-:-:S05]  /*bff0*/  IMAD.X R15, R15, 0x1, R28, P1 ;  /* 0x000000010f0f7824 */ /* 0x004fca00008e061c */
[----:B------:R0:W2:Y:S04]  /*c000*/  @!P0 LDG.E.U16 R13, [R14.64] ;  /* 0x000000060e0d8981 */ /* 0x0000a8000c1e1500 */
[----:B0-----:R-:W3:Y:S04]  /*c010*/  LDL R15, [R1+0x5a8] ;  /* 0x0005a800010f7983 */ /* 0x001ee80000100800 */
[----:B--2---:R0:W-:Y:S01]  /*c020*/  STL [R1+0x70], R13 ;  /* 0x0000700d01007387 */ /* 0x0041e20000100800 */
[----:B---3--:R-:W-:-:S03]  /*c030*/  IADD3 R14, P1, R15, R29, RZ ;  /* 0x0000001d0f0e7210 */ /* 0x008fc60007f3e0ff */
[----:B0-----:R-:W2:Y:S04]  /*c040*/  LDL R13, [R1+0x4f4] ;  /* 0x0004f400010d7983 */ /* 0x001ea80000100800 */
[----:B------:R-:W3:Y:S01]  /*c050*/  LDL R15, [R1+0x508] ;  /* 0x00050800010f7983 */ /* 0x000ee20000100800 */
[----:B------:R-:W-:Y:S01]  /*c060*/  PRMT R21, RZ, 0x7610, R21 ;  /* 0x00007610ff157816 */ /* 0x000fe20000000015 */
[----:B---3--:R-:W-:-:S05]  /*c070*/  IMAD.X R15, R15, 0x1, R28, P1 ;  /* 0x000000010f0f7824 */ /* 0x008fca00008e061c */
[----:B------:R-:W3:Y:S04]  /*c080*/  @!P0 LDG.E.U16 R21, [R14.64] ;  /* 0x000000060e158981 */ /* 0x000ee8000c1e1500 */
[----:B---3--:R0:W-:Y:S04]  /*c090*/  STL [R1+0x6c], R21 ;  /* 0x00006c1501007387 */ /* 0x0081e80000100800 */
[----:B0-----:R-:W3:Y:S04]  /*c0a0*/  LDL.LU R21, [R1+0x1ab4] ;  /* 0x001ab40001157983 */ /* 0x001ee80000300800 */
[----:B------:R-:W2:Y:S02]  /*c0b0*/  LDL R15, [R1+0x5a4] ;  /* 0x0005a400010f7983 */ /* 0x000ea40000100800 */
[----:B--2---:R-:W-:-:S02]  /*c0c0*/  IADD3 R14, P1, R15, R29, RZ ;  /* 0x0000001d0f0e7210 */ /* 0x004fc40007f3e0ff */
[----:B------:R-:W2:Y:S01]  /*c0d0*/  LDL R15, [R1+0x500] ;  /* 0x00050000010f7983 */ /* 0x000ea20000100800 */
[----:B------:R-:W-:Y:S02]  /*c0e0*/  PRMT R27, RZ, 0x7610, R27 ;  /* 0x00007610ff1b7816 */ /* 0x000fe4000000001b */
        /* <DEDUP_REMOVED lines=10> */
[----:B------:R-:W-:Y:S04]  /*c190*/  STS.U16 [R17+0x3000], R18 ;  /* 0x0030001211007388 */ /* 0x000fe80000000400 */
[----:B---3--:R0:W-:Y:S04]  /*c1a0*/  STL [R1+0x64], R12 ;  /* 0x0000640c01007387 */ /* 0x0081e80000100800 */
[----:B0-----:R-:W3:Y:S04]  /*c1b0*/  LDL.LU R12, [R1+0x1ab0] ;  /* 0x001ab000010c7983 */ /* 0x001ee80000300800 */
[----:B------:R-:W-:Y:S04]  /*c1c0*/  STS.U16 [R17+0x4000], R19 ;  /* 0x0040001311007388 */ /* 0x000fe80000000400 */
[----:B------:R-:W-:Y:S04]  /*c1d0*/  STS.U16 [R17+0x5000], R20 ;  /* 0x0050001411007388 */ /* 0x000fe80000000400 */
[----:B------:R-:W-:Y:S04]  /*c1e0*/  STS.U16 [R17+0x6000], R25 ;  /* 0x0060001911007388 */ /* 0x000fe80000000400 */
[----:B------:R-:W-:Y:S04]  /*c1f0*/  STS.U16 [R17+0x7000], R21 ;  /* 0x0070001511007388 */ /* 0x000fe80000000400 */
[----:B------:R-:W-:Y:S04]  /*c200*/  STS.U16 [R17+0x8000], R24 ;  /* 0x0080001811007388 */ /* 0x000fe80000000400 */
[----:B---3--:R0:W-:Y:S02]  /*c210*/  STS.U16 [R17+0x9000], R12 ;  /* 0x0090000c11007388 */ /* 0x0081e40000000400 */
[----:B0-----:R-:W-:-:S02]  /*c220*/  IADD3 R12, P1, R13, R29, RZ ;  /* 0x0000001d0d0c7210 */ /* 0x001fc40007f3e0ff */
        /* <DEDUP_REMOVED lines=11> */
[----:B------:R-:W2:Y:S04]  /*c2e0*/  @!P0 LDG.E.U16 R26, [R12.64] ;  /* 0x000000060c1a8981 */ /* 0x000ea8000c1e1500 */
[----:B---3--:R0:W-:Y:S04]  /*c2f0*/  STS.U16 [R17+0xa000], R11 ;  /* 0x00a0000b11007388 */ /* 0x0081e80000000400 */
[----:B0-----:R-:W3:Y:S04]  /*c300*/  LDL R11, [R1+0x4e8] ;  /* 0x0004e800010b7983 */ /* 0x001ee80000100800 */
[----:B--2---:R0:W-:Y:S04]  /*c310*/  STL [R1+0x5c], R26 ;  /* 0x00005c1a01007387 */ /* 0x0041e80000100800 */
[----:B0-----:R-:W2:Y:S04]  /*c320*/  LDL.LU R26, [R1+0x1aa8] ;  /* 0x001aa800011a7983 */ /* 0x001ea80000300800 */
[----:B------:R3:W-:Y:S02]  /*c330*/  STS.U16 [R17+0xb000], R10 ;  /* 0x00b0000a11007388 */ /* 0x0007e40000000400 */
[----:B---3--:R-:W-:-:S05]  /*c340*/  IADD3 R10, P1, R11, R29, RZ ;  /* 0x0000001d0b0a7210 */ /* 0x008fca0007f3e0ff */
[----:B------:R-:W-:Y:S02]  /*c350*/  IMAD.X R11, R27, 0x1, R28, P1 ;  /* 0x000000011b0b7824 */ /* 0x000fe400008e061c */
[----:B------:R-:W3:Y:S01]  /*c360*/  LDL R27, [R1+0x45c] ;  /* 0x00045c00011b7983 */ /* 0x000ee20000100800 */
[----:B--2---:R-:W-:-:S06]  /*c370*/  PRMT R26, RZ, 0x7610, R26 ;  /* 0x00007610ff1a7816 */ /* 0x004fcc000000001a */
[----:B------:R-:W2:Y:S04]  /*c380*/  @!P0 LDG.E.U16 R26, [R10.64] ;  /* 0x000000060a1a8981 */ /* 0x000ea8000c1e1500 */
[----:B--2---:R0:W-:Y:S04]  /*c390*/  STL [R1+0x58], R26 ;  /* 0x0000581a01007387 */ /* 0x0041e80000100800 */
[----:B0-----:R-:W2:Y:S04]  /*c3a0*/  LDL.LU R26, [R1+0x1aa4] ;  /* 0x001aa400011a7983 */ /* 0x001ea80000300800 */
[----:B------:R-:W2:Y:S02]  /*c3b0*/  LDL R11, [R1+0x590] ;  /* 0x00059000010b7983 */ /* 0x000ea40000100800 */
[----:B--2---:R-:W-:-:S02]  /*c3c0*/  IADD3 R10, P1, R11, R29, RZ ;  /* 0x0000001d0b0a7210 */ /* 0x004fc40007f3e0ff */
[----:B------:R-:W2:Y:S01]  /*c3d0*/  LDL R11, [R1+0x4e0] ;  /* 0x0004e000010b7983 */ /* 0x000ea20000100800 */
[----:B------:R-:W-:-:S03]  /*c3e0*/  PRMT R3, RZ, 0x7610, R3 ;  /* 0x00007610ff037816 */ /* 0x000fc60000000003 */
[----:B----4-:R0:W-:Y:S04]  /*c3f0*/  STS.U16 [R17+0xc000], R9 ;  /* 0x00c0000911007388 */ /* 0x0101e80000000400 */
[----:B0-----:R-:W4:Y:S01]  /*c400*/  LDL R9, [R1+0x600] ;  /* 0x0006000001097983 */ /* 0x001f220000100800 */
[----:B--2---:R-:W-:-:S05]  /*c410*/  IMAD.X R11, R11, 0x1, R28, P1 ;  /* 0x000000010b0b7824 */ /* 0x004fca00008e061c */
[----:B------:R-:W2:Y:S04]  /*c420*/  @!P0 LDG.E.U16 R3, [R10.64] ;  /* 0x000000060a038981 */ /* 0x000ea8000c1e1500 */
[----:B------:R4:W-:Y:S02]  /*c430*/  STS.U16 [R17+0xd000], R8 ;  /* 0x00d0000811007388 */ /* 0x0009e40000000400 */
[----:B----4-:R-:W-:Y:S02]  /*c440*/  IADD3 R8, P1, R9, R29, RZ ;  /* 0x0000001d09087210 */ /* 0x010fe40007f3e0ff */
[----:B--2---:R0:W-:Y:S04]  /*c450*/  STL [R1+0x54], R3 ;  /* 0x0000540301007387 */ /* 0x0041e80000100800 */
[----:B0-----:R-:W2:Y:S04]  /*c460*/  LDL.LU R3, [R1+0x18] ;  /* 0x0000180001037983 */ /* 0x001ea80000300800 */
[----:B------:R-:W4:Y:S01]  /*c470*/  LDL R9, [R1+0x58c] ;  /* 0x00058c0001097983 */ /* 0x000f220000100800 */
[----:B------:R-:W-:Y:S01]  /*c480*/  PRMT R26, RZ, 0x7610, R26 ;  /* 0x00007610ff1a7816 */ /* 0x000fe2000000001a */
[----:B----4-:R-:W-:-:S05]  /*c490*/  IMAD.X R9, R9, 0x1, R28, P1 ;  /* 0x0000000109097824 */ /* 0x010fca00008e061c */
[----:B------:R-:W4:Y:S04]  /*c4a0*/  @!P0 LDG.E.U16 R26, [R8.64] ;  /* 0x00000006081a8981 */ /* 0x000f28000c1e1500 */
[----:B----4-:R0:W-:Y:S04]  /*c4b0*/  STL [R1+0x50], R26 ;  /* 0x0000501a01007387 */ /* 0x0101e80000100800 */
[----:B0-----:R-:W4:Y:S04]  /*c4c0*/  LDL.LU R26, [R1+0x1aa0] ;  /* 0x001aa000011a7983 */ /* 0x001f280000300800 */
[----:B------:R-:W2:Y:S01]  /*c4d0*/  LDL R9, [R1+0x4d4] ;  /* 0x0004d40001097983 */ /* 0x000ea20000100800 */
[----:B------:R-:W-:-:S03]  /*c4e0*/  PRMT R16, RZ, 0x7610, R16 ;  /* 0x00007610ff107816 */ /* 0x000fc60000000010 */
[----:B------:R0:W-:Y:S04]  /*c4f0*/  STS.U16 [R17+0xe000], R7 ;  /* 0x00e0000711007388 */ /* 0x0001e80000000400 */
[----:B0-----:R-:W4:Y:S01]  /*c500*/  LDL R7, [R1+0x4cc] ;  /* 0x0004cc0001077983 */ /* 0x001f220000100800 */
[----:B--2---:R-:W-:-:S05]  /*c510*/  IADD3 R8, P1, R9, R29, RZ ;  /* 0x0000001d09087210 */ /* 0x004fca0007f3e0ff */
[----:B---3--:R-:W-:-:S05]  /*c520*/  IMAD.X R9, R27, 0x1, R28, P1 ;  /* 0x000000011b097824 */ /* 0x008fca00008e061c */
[----:B------:R-:W2:Y:S04]  /*c530*/  @!P0 LDG.E.U16 R16, [R8.64] ;  /* 0x0000000608108981 */ /* 0x000ea8000c1e1500 */
[----:B------:R0:W-:Y:S04]  /*c540*/  STS.U16 [R17+0xf000], R6 ;  /* 0x00f0000611007388 */ /* 0x0001e80000000400 */
[----:B------:R-:W1:Y:S04]  /*c550*/  S2R R27, SR_TID.X ;  /* 0x00000000001b7919 */ /* 0x000e680000002100 */
[----:B0-----:R-:W3:Y:S01]  /*c560*/  LDL.LU R17, [R1+0x10] ;  /* 0x0000100001117983 */ /* 0x001ee20000300800 */
[----:B----4-:R-:W-:-:S02]  /*c570*/  IADD3 R6, P1, R7, R29, RZ ;  /* 0x0000001d07067210 */ /* 0x010fc40007f3e0ff */
[----:B-1----:R-:W-:-:S05]  /*c580*/  LOP3.LUT R27, R27, 0xff, RZ, 0xc0, !PT ;  /* 0x000000ff1b1b7812 */ /* 0x002fca00078ec0ff */
[----:B------:R-:W-:Y:S01]  /*c590*/  IMAD.SHL.U32 R27, R27, 0x2, RZ ;  /* 0x000000021b1b7824 */ /* 0x000fe200078e00ff */
[----:B--2---:R0:W-:Y:S04]  /*c5a0*/  STL [R1+0x4c], R16 ;  /* 0x00004c1001007387 */ /* 0x0041e80000100800 */
[----:B------:R-:W2:Y:S04]  /*c5b0*/  LDL R7, [R1+0x458] ;  /* 0x0004580001077983 */ /* 0x000ea80000100800 */
[----:B0-----:R-:W0:Y:S02]  /*c5c0*/  S2R R16, SR_TID.X ;  /* 0x0000000000107919 */ /* 0x001e240000002100 */
[----:B0-----:R-:W-:-:S04]  /*c5d0*/  LOP3.LUT P2, RZ, R16, 0x100, RZ, 0xc0, !PT ;  /* 0x0000010010ff7812 */ /* 0x001fc8000784c0ff */
[----:B------:R-:W-:-:S04]  /*c5e0*/  SEL R16, RZ, 0x210, !P2 ;  /* 0x00000210ff107807 */ /* 0x000fc80005000000 */
[----:B------:R-:W-:Y:S02]  /*c5f0*/  LOP3.LUT R16, R16, R27, RZ, 0x3c, !PT ;  /* 0x0000001b10107212 */ /* 0x000fe400078e3cff */
[----:B------:R-:W4:Y:S01]  /*c600*/  LDL.LU R27, [R1+0x1a9c] ;  /* 0x001a9c00011b7983 */ /* 0x000f220000300800 */
[----:B--2---:R-:W-:Y:S01]  /*c610*/  IMAD.X R7, R7, 0x1, R28, P1 ;  /* 0x0000000107077824 */ /* 0x004fe200008e061c */
[----:B----4-:R-:W-:-:S06]  /*c620*/  PRMT R27, RZ, 0x7610, R27 ;  /* 0x00007610ff1b7816 */ /* 0x010fcc000000001b */
[----:B------:R-:W2:Y:S01]  /*c630*/  @!P0 LDG.E.U16 R27, [R6.64] ;  /* 0x00000006061b8981 */ /* 0x000ea2000c1e1500 */
[----:B------:R-:W-:-:S03]  /*c640*/  LOP3.LUT R16, R16, 0x20, RZ, 0x3c, !PT ;  /* 0x0000002010107812 */ /* 0x000fc600078e3cff */
[----:B--2---:R0:W-:Y:S04]  /*c650*/  STL [R1+0x48], R27 ;  /* 0x0000481b01007387 */ /* 0x0041e80000100800 */
[----:B0-----:R-:W2:Y:S04]  /*c660*/  LDL.LU R27, [R1+0x1a98] ;  /* 0x001a9800011b7983 */ /* 0x001ea80000300800 */
[----:B------:R-:W4:Y:S04]  /*c670*/  LDL.LU R6, [R1+0x20] ;  /* 0x0000200001067983 */ /* 0x000f280000300800 */
[----:B------:R-:W2:Y:S04]  /*c680*/  LDL R7, [R1+0x5fc] ;  /* 0x0005fc0001077983 */ /* 0x000ea80000100800 */
[----:B----4-:R2:W-:Y:S02]  /*c690*/  STS.U16 [R16+0x400], R6 ;  /* 0x0004000610007388 */ /* 0x0105e40000000400 */
[----:B--2---:R-:W-:-:S02]  /*c6a0*/  IADD3 R6, P1, R7, R29, RZ ;  /* 0x0000001d07067210 */ /* 0x004fc40007f3e0ff */
[----:B------:R-:W2:Y:S01]  /*c6b0*/  LDL R7, [R1+0x580] ;  /* 0x0005800001077983 */ /* 0x000ea20000100800 */
[----:B------:R-:W-:Y:S02]  /*c6c0*/  PRMT R27, RZ, 0x7610, R27 ;  /* 0x00007610ff1b7816 */ /* 0x000fe4000000001b */
[----:B--2---:R-:W-:-:S05]  /*c6d0*/  IMAD.X R7, R7, 0x1, R28, P1 ;  /* 0x0000000107077824 */ /* 0x004fca00008e061c */
[----:B------:R-:W2:Y:S04]  /*c6e0*/  @!P0 LDG.E.U16 R27, [R6.64] ;  /* 0x00000006061b8981 */ /* 0x000ea8000c1e1500 */
        /* <DEDUP_REMOVED lines=12> */
[----:B------:R-:W4:Y:S04]  /*c7b0*/  LDL R7, [R1+0x578] ;  /* 0x0005780001077983 */ /* 0x000f280000100800 */
[----:B------:R0:W-:Y:S04]  /*c7c0*/  STS.U16 [R16+0x2400], R3 ;  /* 0x0024000310007388 */ /* 0x0001e80000000400 */
[----:B0-----:R-:W3:Y:S01]  /*c7d0*/  LDL.LU R3, [R1] ;  /* 0x0000000001037983 */ /* 0x001ee20000300800 */
[----:B----4-:R-:W-:-:S03]  /*c7e0*/  IADD3 R6, P1, R7, R29, RZ ;  /* 0x0000001d07067210 */ /* 0x010fc60007f3e0ff */
[----:B------:R-:W4:Y:S01]  /*c7f0*/  LDL R7, [R1+0x4bc] ;  /* 0x0004bc0001077983 */ /* 0x000f220000100800 */
[----:B--2---:R-:W-:Y:S01]  /*c800*/  PRMT R27, RZ, 0x7610, R27 ;  /* 0x00007610ff1b7816 */ /* 0x004fe2000000001b */
[----:B----4-:R-:W-:-:S05]  /*c810*/  IMAD.X R7, R7, 0x1, R28, P1 ;  /* 0x0000000107077824 */ /* 0x010fca00008e061c */
        /* <DEDUP_REMOVED lines=13> */
[----:B------:R-:W4:Y:S02]  /*c8f0*/  LDL R7, [R1+0x4ac] ;  /* 0x0004ac0001077983 */ /* 0x000f240000100800 */
[----:B----4-:R-:W-:-:S02]  /*c900*/  IADD3 R6, P1, R7, R29, RZ ;  /* 0x0000001d07067210 */ /* 0x010fc40007f3e0ff */
[----:B------:R-:W4:Y:S01]  /*c910*/  LDL R7, [R1+0x444] ;  /* 0x0004440001077983 */ /* 0x000f220000100800 */
[----:B--2---:R-:W-:Y:S02]  /*c920*/  PRMT R27, RZ, 0x7610, R27 ;  /* 0x00007610ff1b7816 */ /* 0x004fe4000000001b */
[----:B----4-:R-:W-:-:S05]  /*c930*/  IMAD.X R7, R7, 0x1, R28, P1 ;  /* 0x0000000107077824 */ /* 0x010fca00008e061c */
[----:B------:R-:W2:Y:S04]  /*c940*/  @!P0 LDG.E.U16 R27, [R6.64] ;  /* 0x00000006061b8981 */ /* 0x000ea8000c1e1500 */
[----:B---3--:R0:W-:Y:S04]  /*c950*/  STS.U16 [R16+0x4400], R17 ;  /* 0x0044001110007388 */ /* 0x0081e80000000400 */
[----:B0-----:R-:W3:Y:S04]  /*c960*/  LDL R17, [R1+0x438] ;  /* 0x0004380001117983 */ /* 0x001ee80000100800 */
        /* <DEDUP_REMOVED lines=23> */
[----:B------:R-:W2:Y:S01]  /*cae0*/  LDL R7, [R1+0x558] ;  /* 0x0005580001077983 */ /* 0x000ea20000100800 */
[----:B------:R-:W-:-:S03]  /*caf0*/  PRMT R2, RZ, 0x7610, R2 ;  /* 0x00007610ff027816 */ /* 0x000fc60000000002 */
[----:B----4-:R2:W-:Y:S02]  /*cb00*/  STS.U16 [R16+0x7400], R6 ;  /* 0x0074000610007388 */ /* 0x0105e40000000400 */
[----:B--2---:R-:W-:-:S05]  /*cb10*/  IADD3 R6, P1, R7, R29, RZ ;  /* 0x0000001d07067210 */ /* 0x004fca0007f3e0ff */
[----:B---3--:R-:W-:Y:S02]  /*cb20*/  IMAD.X R7, R17, 0x1, R28, P1 ;  /* 0x0000000111077824 */ /* 0x008fe400008e061c */
[----:B------:R-:W2:Y:S04]  /*cb30*/  LDL R17, [R1+0x540] ;  /* 0x0005400001117983 */ /* 0x000ea80000100800 */
[----:B------:R0:W3:Y:S04]  /*cb40*/  @!P0 LDG.E.U16 R2, [R6.64] ;  /* 0x0000000606028981 */ /* 0x0000e8000c1e1500 */
[----:B0-----:R-:W4:Y:S04]  /*cb50*/  LDL R7, [R1+0x554] ;  /* 0x0005540001077983 */ /* 0x001f280000100800 */
[----:B------:R-:W-:Y:S04]  /*cb60*/  STS.U16 [R16+0x8400], R3 ;  /* 0x0084000310007388 */ /* 0x000fe80000000400 */
[----:B---3--:R0:W-:Y:S04]  /*cb70*/  STL [R1+0x1c], R2 ;  /* 0x00001c0201007387 */ /* 0x0081e80000100800 */
[----:B0-----:R-:W3:Y:S01]  /*cb80*/  LDL.LU R2, [R1+0x5dc] ;  /* 0x0005dc0001027983 */ /* 0x001ee20000300800 */
[----:B----4-:R-:W-:-:S03]  /*cb90*/  IADD3 R6, P1, R7, R29, RZ ;  /* 0x0000001d07067210 */ /* 0x010fc60007f3e0ff */
[----:B------:R-:W4:Y:S04]  /*cba0*/  LDL.LU R3, [R1+0x624] ;  /* 0x0006240001037983 */ /* 0x000f280000300800 */
[----:B------:R-:W2:Y:S01]  /*cbb0*/  LDL R7, [R1+0x434] ;  /* 0x0004340001077983 */ /* 0x000ea20000100800 */
[----:B------:R-:W-:Y:S01]  /*cbc0*/  PRMT R27, RZ, 0x7610, R27 ;  /* 0x00007610ff1b7816 */ /* 0x000fe2000000001b */
[----:B--2---:R-:W-:-:S05]  /*cbd0*/  IMAD.X R7, R7, 0x1, R28, P1 ;  /* 0x0000000107077824 */ /* 0x004fca00008e061c */
[----:B------:R-:W2:Y:S04]  /*cbe0*/  @!P0 LDG.E.U16 R27, [R6.64] ;  /* 0x00000006061b8981 */ /* 0x000ea8000c1e1500 */
[----:B--2---:R0:W-:Y:S04]  /*cbf0*/  STL [R1+0x18], R27 ;  /* 0x0000181b01007387 */ /* 0x0041e80000100800 */
[----:B0-----:R-:W2:Y:S04]  /*cc00*/  LDL.LU R27, [R1+0x1a78] ;  /* 0x001a7800011b7983 */ /* 0x001ea80000300800 */
[----:B------:R-:W2:Y:S02]  /*cc10*/  LDL R7, [R1+0x628] ;  /* 0x0006280001077983 */ /* 0x000ea40000100800 */
[----:B--2---:R-:W-:-:S02]  /*cc20*/  IADD3 R6, P1, R7, R29, RZ ;  /* 0x0000001d07067210 */ /* 0x004fc40007f3e0ff */
[----:B------:R-:W2:Y:S01]  /*cc30*/  LDL R7, [R1+0x55c] ;  /* 0x00055c0001077983 */ /* 0x000ea20000100800 */
[----:B------:R-:W-:Y:S02]  /*cc40*/  PRMT R26, RZ, 0x7610, R26 ;  /* 0x00007610ff1a7816 */ /* 0x000fe4000000001a */
        /* <DEDUP_REMOVED lines=12> */
[----:B------:R-:W2:Y:S01]  /*cd10*/  LDL R7, [R1+0x5e0] ;  /* 0x0005e00001077983 */ /* 0x000ea20000100800 */
[----:B------:R-:W-:-:S02]  /*cd20*/  PRMT R22, RZ, 0x7610, R22 ;  /* 0x00007610ff167816 */ /* 0x000fc40000000016 */
[----:B------:R-:W-:Y:S02]  /*cd30*/  PRMT R5, RZ, 0x7610, R5 ;  /* 0x00007610ff057816 */ /* 0x000fe40000000005 */
[----:B--2---:R-:W-:-:S05]  /*cd40*/  IADD3 R6, P1, R7, R29, RZ ;  /* 0x0000001d07067210 */ /* 0x004fca0007f3e0ff */
[----:B------:R-:W-:Y:S02]  /*cd50*/  IMAD.X R7, R17, 0x1, R28, P1 ;  /* 0x0000000111077824 */ /* 0x000fe400008e061c */
[----:B------:R-:W2:Y:S04]  /*cd60*/  LDL R17, [R1+0x530] ;  /* 0x0005300001117983 */ /* 0x000ea80000100800 */
[----:B------:R4:W2:Y:S02]  /*cd70*/  @!P0 LDG.E.U16 R22, [R6.64] ;  /* 0x0000000606168981 */ /* 0x0008a4000c1e1500 */
[----:B----4-:R-:W-:-:S05]  /*cd80*/  IADD3 R6, P1, R3, R29, RZ ;  /* 0x0000001d03067210 */ /* 0x010fca0007f3e0ff */
[----:B---3--:R-:W-:-:S05]  /*cd90*/  IMAD.X R7, R2, 0x1, R28, P1 ;  /* 0x0000000102077824 */ /* 0x008fca00008e061c */
[----:B------:R-:W3:Y:S04]  /*cda0*/  @!P0 LDG.E.U16 R5, [R6.64] ;  /* 0x0000000606058981 */ /* 0x000ee8000c1e1500 */
[----:B--2---:R0:W-:Y:S04]  /*cdb0*/  STL [R1+0x2c], R22 ;  /* 0x00002c1601007387 */ /* 0x0041e80000100800 */
[----:B0-----:R-:W2:Y:S04]  /*cdc0*/  LDL.LU R22, [R1+0x1a6c] ;  /* 0x001a6c0001167983 */ /* 0x001ea80000300800 */
[----:B------:R-:W-:Y:S04]  /*cdd0*/  STL [R1+0x888], R3 ;  /* 0x0008880301007387 */ /* 0x000fe80000100800 */
[----:B------:R0:W-:Y:S04]  /*cde0*/  STL [R1+0x88c], R2 ;  /* 0x00088c0201007387 */ /* 0x0001e80000100800 */
[----:B0-----:R-:W4:Y:S04]  /*cdf0*/  LDL R2, [R1+0x534] ;  /* 0x0005340001027983 */ /* 0x001f280000100800 */
[----:B---3--:R0:W-:Y:S04]  /*ce00*/  STL [R1+0x24], R5 ;  /* 0x0000240501007387 */ /* 0x0081e80000100800 */
[----:B0-----:R-:W3:Y:S04]  /*ce10*/  LDL.LU R5, [R1+0x1a68] ;  /* 0x001a680001057983 */ /* 0x001ee80000300800 */
[----:B------:R-:W2:Y:S01]  /*ce20*/  LDL R7, [R1+0x490] ;  /* 0x0004900001077983 */ /* 0x000ea20000100800 */
[----:B------:R-:W-:-:S02]  /*ce30*/  PRMT R4, RZ, 0x7610, R4 ;  /* 0x00007610ff047816 */ /* 0x000fc40000000004 */
[----:B----4-:R-:W-:Y:S01]  /*ce40*/  IADD3 R6, P1, R2, R29, RZ ;  /* 0x0000001d02067210 */ /* 0x010fe20007f3e0ff */
[----:B------:R-:W-:Y:S04]  /*ce50*/  STS.U16 [R16+0x9400], R27 ;  /* 0x0094001b10007388 */ /* 0x000fe80000000400 */
[----:B------:R-:W4:Y:S01]  /*ce60*/  LDL R2, [R1+0x5cc] ;  /* 0x0005cc0001027983 */ /* 0x000f220000100800 */
[----:B--2---:R-:W-:-:S05]  /*ce70*/  IMAD.X R7, R7, 0x1, R28, P1 ;  /* 0x0000000107077824 */ /* 0x004fca00008e061c */
[----:B------:R-:W2:Y:S04]  /*ce80*/  @!P0 LDG.E.U16 R4, [R6.64] ;  /* 0x0000000606048981 */ /* 0x000ea8000c1e1500 */
[----:B------:R-:W-:Y:S04]  /*ce90*/  STS.U16 [R16+0xa400], R26 ;  /* 0x00a4001a10007388 */ /* 0x000fe80000000400 */
[----:B------:R-:W-:Y:S04]  /*cea0*/  STS.U16 [R16+0xb400], R23 ;  /* 0x00b4001710007388 */ /* 0x000fe80000000400 */
[----:B------:R-:W-:Y:S04]  /*ceb0*/  STS.U16 [R16+0xc400], R22 ;  /* 0x00c4001610007388 */ /* 0x000fe80000000400 */
[----:B---3--:R0:W-:Y:S04]  /*cec0*/  STS.U16 [R16+0xd400], R5 ;  /* 0x00d4000510007388 */ /* 0x0081e80000000400 */
[----:B0-----:R-:W3:Y:S04]  /*ced0*/  LDL R5, [R1+0x5d0] ;  /* 0x0005d00001057983 */ /* 0x001ee80000100800 */
[----:B--2---:R0:W-:Y:S04]  /*cee0*/  STL [R1+0x10], R4 ;  /* 0x0000100401007387 */ /* 0x0041e80000100800 */
[----:B0-----:R-:W2:Y:S01]  /*cef0*/  LDL.LU R4, [R1+0x1a64] ;  /* 0x001a640001047983 */ /* 0x001ea20000300800 */
[----:B------:R-:W-:-:S03]  /*cf00*/  PRMT R3, RZ, 0x7610, R3 ;  /* 0x00007610ff037816 */ /* 0x000fc60000000003 */
[----:B--2---:R3:W-:Y:S02]  /*cf10*/  STS.U16 [R16+0xe400], R4 ;  /* 0x00e4000410007388 */ /* 0x0047e40000000400 */
[----:B---3--:R-:W-:-:S05]  /*cf20*/  IADD3 R4, P1, R5, R29, RZ ;  /* 0x0000001d05047210 */ /* 0x008fca0007f3e0ff */
[----:B------:R-:W-:-:S05]  /*cf30*/  IMAD.X R5, R17, 0x1, R28, P1 ;  /* 0x0000000111057824 */ /* 0x000fca00008e061c */
[----:B------:R0:W2:Y:S04]  /*cf40*/  @!P0 LDG.E.U16 R3, [R4.64] ;  /* 0x0000000604038981 */ /* 0x0000a8000c1e1500 */
[----:B0-----:R-:W3:Y:S04]  /*cf50*/  LDL R5, [R1+0x61c] ;  /* 0x00061c0001057983 */ /* 0x001ee80000100800 */
[----:B------:R0:W-:Y:S04]  /*cf60*/  STS.U16 [R16+0xf400], R0 ;  /* 0x00f4000010007388 */ /* 0x0001e80000000400 */
[----:B0-----:R-:W4:Y:S01]  /*cf70*/  LDL R16, [R1+0x5c0] ;  /* 0x0005c00001107983 */ /* 0x001f220000100800 */
[----:B------:R-:W-:-:S03]  /*cf80*/  PRMT R18, RZ, 0x7610, R18 ;  /* 0x00007610ff127816 */ /* 0x000fc60000000012 */
[----:B--2---:R0:W-:Y:S04]  /*cf90*/  STL [R1+0xc], R3 ;  /* 0x00000c0301007387 */ /* 0x0041e80000100800 */
[----:B------:R-:W2:Y:S01]  /*cfa0*/  LDL.LU R17, [R1+0x100] ;  /* 0x0001000001117983 */ /* 0x000ea20000300800 */
[----:B---3--:R-:W-:-:S03]  /*cfb0*/  IADD3 R4, P1, R5, R29, RZ ;  /* 0x0000001d05047210 */ /* 0x008fc60007f3e0ff */
[----:B------:R-:W1:Y:S04]  /*cfc0*/  S2R R5, SR_TID.X ;  /* 0x0000000000057919 */ /* 0x000e680000002100 */
[----:B0-----:R-:W0:Y:S01]  /*cfd0*/  S2R R3, SR_TID.X ;  /* 0x0000000000037919 */ /* 0x001e220000002100 */
[----:B-1----:R-:W-:Y:S02]  /*cfe0*/  LOP3.LUT R5, R5, 0xff, RZ, 0xc0, !PT ;  /* 0x000000ff05057812 */ /* 0x002fe400078ec0ff */
[----:B0-----:R-:W-:-:S03]  /*cff0*/  LOP3.LUT P2, RZ, R3, 0x100, RZ, 0xc0, !PT ;  /* 0x0000010003ff7812 */ /* 0x001fc6000784c0ff */
[----:B------:R-:W-:Y:S01]  /*d000*/  IMAD.SHL.U32 R5, R5, 0x2, RZ ;  /* 0x0000000205057824 */ /* 0x000fe200078e00ff */
[----:B------:R-:W-:-:S04]  /*d010*/  SEL R3, RZ, 0x210, !P2 ;  /* 0x00000210ff037807 */ /* 0x000fc80005000000 */
[----:B------:R-:W-:Y:S01]  /*d020*/  LOP3.LUT R3, R3, R5, RZ, 0x3c, !PT ;  /* 0x0000000503037212 */ /* 0x000fe200078e3cff */
[----:B----4-:R-:W-:Y:S02]  /*d030*/  IMAD.X R5, R2, 0x1, R28, P1 ;  /* 0x0000000102057824 */ /* 0x010fe400008e061c */
[----:B------:R-:W3:Y:S04]  /*d040*/  LDL R2, [R1+0x614] ;  /* 0x0006140001027983 */ /* 0x000ee80000100800 */
[----:B------:R-:W4:Y:S01]  /*d050*/  @!P0 LDG.E.U16 R18, [R4.64] ;  /* 0x0000000604128981 */ /* 0x000f22000c1e1500 */
[----:B------:R-:W-:-:S03]  /*d060*/  LOP3.LUT R3, R3, 0x40, RZ, 0x3c, !PT ;  /* 0x0000004003037812 */ /* 0x000fc600078e3cff */
[----:B----4-:R0:W-:Y:S04]  /*d070*/  STL [R1+0x8], R18 ;  /* 0x0000081201007387 */ /* 0x0101e80000100800 */
[----:B0-----:R-:W4:Y:S04]  /*d080*/  LDL.LU R18, [R1+0x1a60] ;  /* 0x001a600001127983 */ /* 0x001f280000300800 */
[----:B------:R-:W2:Y:S04]  /*d090*/  LDL.LU R4, [R1+0x11c] ;  /* 0x00011c0001047983 */ /* 0x000ea80000300800 */
[----:B------:R-:W3:Y:S04]  /*d0a0*/  LDL R5, [R1+0x524] ;  /* 0x0005240001057983 */ /* 0x000ee80000100800 */
[----:B--2---:R3:W-:Y:S02]  /*d0b0*/  STS.U16 [R3+0x800], R4 ;  /* 0x0008000403007388 */ /* 0x0047e40000000400 */
[----:B---3--:R-:W-:-:S02]  /*d0c0*/  IADD3 R4, P1, R5, R29, RZ ;  /* 0x0000001d05047210 */ /* 0x008fc40007f3e0ff */
[----:B------:R-:W2:Y:S01]  /*d0d0*/  LDL R5, [R1+0x488] ;  /* 0x0004880001057983 */ /* 0x000ea20000100800 */
[----:B------:R-:W-:Y:S02]  /*d0e0*/  PRMT R15, RZ, 0x7610, R15 ;  /* 0x00007610ff0f7816 */ /* 0x000fe4000000000f */
[----:B--2---:R-:W-:-:S05]  /*d0f0*/  IMAD.X R5, R5, 0x1, R28, P1 ;  /* 0x0000000105057824 */ /* 0x004fca00008e061c */
[----:B------:R0:W2:Y:S04]  /*d100*/  @!P0 LDG.E.U16 R15, [R4.64] ;  /* 0x00000006040f8981 */ /* 0x0000a8000c1e1500 */
[----:B0-----:R-:W3:Y:S04]  /*d110*/  LDL.LU R5, [R1+0x114] ;  /* 0x0001140001057983 */ /* 0x001ee80000300800 */
[----:B--2---:R0:W-:Y:S04]  /*d120*/  STL [R1+0x4], R15 ;  /* 0x0000040f01007387 */ /* 0x0041e80000100800 */
[----:B---3--:R1:W-:Y:S01]  /*d130*/  STS.U16 [R3+0x1800], R5 ;  /* 0x0018000503007388 */ /* 0x0083e20000000400 */
[----:B------:R-:W-:-:S02]  /*d140*/  IADD3 R4, P1, R16, R29, RZ ;  /* 0x0000001d10047210 */ /* 0x000fc40007f3e0ff */
[----:B------:R-:W-:Y:S01]  /*d150*/  PRMT R14, RZ, 0x7610, R14 ;  /* 0x00007610ff0e7816 */ /* 0x000fe2000000000e */
[----:B0-----:R-:W2:Y:S04]  /*d160*/  LDL R15, [R1+0x480] ;  /* 0x00048000010f7983 */ /* 0x001ea80000100800 */
[----:B-1----:R-:W3:Y:S04]  /*d170*/  LDL R5, [R1+0x520] ;  /* 0x0005200001057983 */ /* 0x002ee80000100800 */
[----:B------:R-:W2:Y:S01]  /*d180*/  LDL.LU R16, [R1+0xfc] ;  /* 0x0000fc0001107983 */ /* 0x000ea20000300800 */
[----:B---3--:R-:W-:-:S05]  /*d190*/  IMAD.X R5, R5, 0x1, R28, P1 ;  /* 0x0000000105057824 */ /* 0x008fca00008e061c */
[----:B------:R0:W3:Y:S04]  /*d1a0*/  @!P0 LDG.E.U16 R14, [R4.64] ;  /* 0x00000006040e8981 */ /* 0x0000e8000c1e1500 */
[----:B0-----:R-:W2:Y:S04]  /*d1b0*/  LDL.LU R5, [R1+0x110] ;  /* 0x0001100001057983 */ /* 0x001ea80000300800 */
[----:B---3--:R0:W-:Y:S04]  /*d1c0*/  STL [R1], R14 ;  /* 0x0000000e01007387 */ /* 0x0081e80000100800 */
[----:B--2---:R1:W-:Y:S01]  /*d1d0*/  STS.U16 [R3+0x2800], R5 ;  /* 0x0028000503007388 */ /* 0x0043e20000000400 */
[----:B------:R-:W-:-:S02]  /*d1e0*/  IADD3 R4, P1, R2, R29, RZ ;  /* 0x0000001d02047210 */ /* 0x000fc40007f3e0ff */
[----:B------:R-:W-:Y:S01]  /*d1f0*/  PRMT R26, RZ, 0x7610, R26 ;  /* 0x00007610ff1a7816 */ /* 0x000fe2000000001a */
[----:B0-----:R-:W2:Y:S04]  /*d200*/  LDL R14, [R1+0x5b0] ;  /* 0x0005b000010e7983 */ /* 0x001ea80000100800 */
[----:B------:R-:W3:Y:S04]  /*d210*/  LDL R2, [R1+0x510] ;  /* 0x0005100001027983 */ /* 0x000ee80000100800 */
[----:B-1----:R-:W2:Y:S02]  /*d220*/  LDL R5, [R1+0x5bc] ;  /* 0x0005bc0001057983 */ /* 0x002ea40000100800 */
[----:B--2---:R-:W-:-:S05]  /*d230*/  IMAD.X R5, R5, 0x1, R28, P1 ;  /* 0x0000000105057824 */ /* 0x004fca00008e061c */
[----:B------:R0:W2:Y:S04]  /*d240*/  @!P0 LDG.E.U16 R26, [R4.64] ;  /* 0x00000006041a8981 */ /* 0x0000a8000c1e1500 */
[----:B0-----:R-:W2:Y:S04]  /*d250*/  LDL.LU R4, [R1+0x108] ;  /* 0x0001080001047983 */ /* 0x001ea80000300800 */
[----:B------:R-:W3:Y:S01]  /*d260*/  LDL R5, [R1+0x514] ;  /* 0x0005140001057983 */ /* 0x000ee20000100800 */
[----:B------:R-:W-:-:S03]  /*d270*/  PRMT R22, RZ, 0x7610, R22 ;  /* 0x00007610ff167816 */ /* 0x000fc60000000016 */
[----:B--2---:R3:W-:Y:S02]  /*d280*/  STS.U16 [R3+0x3800], R4 ;  /* 0x0038000403007388 */ /* 0x0047e40000000400 */
[----:B---3--:R-:W-:-:S05]  /*d290*/  IADD3 R4, P1, R5, R29, RZ ;  /* 0x0000001d05047210 */ /* 0x008fca0007f3e0ff */
[----:B------:R-:W-:-:S05]  /*d2a0*/  IMAD.X R5, R15, 0x1, R28, P1 ;  /* 0x000000010f057824 */ /* 0x000fca00008e061c */
[----:B------:R0:W2:Y:S01]  /*d2b0*/  @!P0 LDG.E.U16 R22, [R4.64] ;  /* 0x0000000604168981 */ /* 0x0000a2000c1e1500 */
[----:B------:R-:W-:Y:S02]  /*d2c0*/  PRMT R20, RZ, 0x7610, R20 ;  /* 0x00007610ff147816 */ /* 0x000fe40000000014 */
[----:B0-----:R-:W-:-:S05]  /*d2d0*/  IADD3 R4, P1, R14, R29, RZ ;  /* 0x0000001d0e047210 */ /* 0x001fca0007f3e0ff */
[----:B------:R-:W-:-:S05]  /*d2e0*/  IMAD.X R5, R2, 0x1, R28, P1 ;  /* 0x0000000102057824 */ /* 0x000fca00008e061c */
[----:B------:R-:W3:Y:S04]  /*d2f0*/  @!P0 LDG.E.U16 R20, [R4.64] ;  /* 0x0000000604148981 */ /* 0x000ee8000c1e1500 */
[----:B------:R0:W-:Y:S04]  /*d300*/  STL [R1+0x19f8], R26 ;  /* 0x0019f81a01007387 */ /* 0x0001e80000100800 */
[----:B------:R1:W-:Y:S04]  /*d310*/  STS.U16 [R3+0x4800], R17 ;  /* 0x0048001103007388 */ /* 0x0003e80000000400 */
[----:B0-----:R-:W4:Y:S04]  /*d320*/  LDL.LU R26, [R1+0xf0] ;  /* 0x0000f000011a7983 */ /* 0x001f280000300800 */
[----:B--2---:R0:W-:Y:S04]  /*d330*/  STL [R1+0x19fc], R22 ;  /* 0x0019fc1601007387 */ /* 0x0041e80000100800 */
[----:B-1----:R-:W2:Y:S04]  /*d340*/  LDL R3, [R1+0x60c] ;  /* 0x00060c0001037983 */ /* 0x002ea80000100800 */
[----:B------:R-:W2:Y:S04]  /*d350*/  LDL R17, [R1+0x5ac] ;  /* 0x0005ac0001117983 */ /* 0x000ea80000100800 */
[----:B------:R-:W1:Y:S04]  /*d360*/  S2R R14, SR_TID.X ;  /* 0x00000000000e7919 */ /* 0x000e680000002100 */
[----:B------:R-:W1:Y:S04]  /*d370*/  S2R R2, SR_TID.X ;  /* 0x0000000000027919 */ /* 0x000e680000002100 */
[----:B------:R-:W2:Y:S04]  /*d380*/  LDL.LU R15, [R1+0xe8] ;  /* 0x0000e800010f7983 */ /* 0x000ea80000300800 */
[----:B---3--:R3:W-:Y:S01]  /*d390*/  STL [R1+0x1a00], R20 ;  /* 0x001a001401007387 */ /* 0x0087e20000100800 */
[----:B----4-:R-:W-:-:S03]  /*d3a0*/  PRMT R18, RZ, 0x7610, R18 ;  /* 0x00007610ff127816 */ /* 0x010fc60000000012 */
[----:B0-----:R-:W4:Y:S01]  /*d3b0*/  LDL R22, [R1+0x478] ;  /* 0x0004780001167983 */ /* 0x001f220000100800 */
[----:B-1----:R-:W-:Y:S02]  /*d3c0*/  LOP3.LUT R14, R14, 0xff, RZ, 0xc0, !PT ;  /* 0x000000ff0e0e7812 */ /* 0x002fe400078ec0ff */
[----:B------:R-:W-:-:S03]  /*d3d0*/  LOP3.LUT P2, RZ, R2, 0x100, RZ, 0xc0, !PT ;  /* 0x0000010002ff7812 */ /* 0x000fc6000784c0ff */
[----:B------:R-:W-:Y:S01]  /*d3e0*/  IMAD.SHL.U32 R14, R14, 0x2, RZ ;  /* 0x000000020e0e7824 */ /* 0x000fe200078e00ff */
[----:B---3--:R-:W-:-:S04]  /*d3f0*/  SEL R20, RZ, 0x210, !P2 ;  /* 0x00000210ff147807 */ /* 0x008fc80005000000 */
[----:B------:R-:W-:Y:S02]  /*d400*/  LOP3.LUT R20, R20, R14, RZ, 0x3c, !PT ;  /* 0x0000000e14147212 */ /* 0x000fe400078e3cff */
[----:B------:R-:W3:Y:S02]  /*d410*/  LDL R14, [R1+0x474] ;  /* 0x00047400010e7983 */ /* 0x000ee40000100800 */
[----:B------:R-:W-:-:S05]  /*d420*/  LOP3.LUT R20, R20, 0x40, RZ, 0x3c, !PT ;  /* 0x0000004014147812 */ /* 0x000fca00078e3cff */
[----:B------:R0:W-:Y:S04]  /*d430*/  STS.U16 [R20+0x5800], R16 ;  /* 0x0058001014007388 */ /* 0x0001e80000000400 */
[----:B0-----:R-:W3:Y:S04]  /*d440*/  LDL R16, [R1+0x4fc] ;  /* 0x0004fc0001107983 */ /* 0x001ee80000100800 */
[----:B------:R-:W3:Y:S01]  /*d450*/  LDL.LU R2, [R1+0x608] ;  /* 0x0006080001027983 */ /* 0x000ee20000300800 */
[----:B--2---:R-:W-:-:S03]  /*d460*/  IADD3 R4, P1, R3, R29, RZ ;  /* 0x0000001d03047210 */ /* 0x004fc60007f3e0ff */
[----:B------:R-:W2:Y:S02]  /*d470*/  LDL.LU R3, [R1+0x5a0] ;  /* 0x0005a00001037983 */ /* 0x000ea40000300800 */
[----:B------:R-:W-:Y:S02]  /*d480*/  IMAD.X R5, R17, 0x1, R28, P1 ;  /* 0x0000000111057824 */ /* 0x000fe400008e061c */
[----:B------:R-:W2:Y:S04]  /*d490*/  LDL.LU R17, [R1+0xe0] ;  /* 0x0000e00001117983 */ /* 0x000ea80000300800 */
[----:B------:R0:W2:Y:S04]  /*d4a0*/  @!P0 LDG.E.U16 R18, [R4.64] ;  /* 0x0000000604128981 */ /* 0x0000a8000c1e1500 */
[----:B0-----:R-:W2:Y:S04]  /*d4b0*/  LDL.LU R4, [R1+0xf4] ;  /* 0x0000f40001047983 */ /* 0x001ea80000300800 */
[----:B------:R-:W3:Y:S01]  /*d4c0*/  LDL R5, [R1+0x504] ;  /* 0x0005040001057983 */ /* 0x000ee20000100800 */
[----:B------:R-:W-:-:S03]  /*d4d0*/  PRMT R13, RZ, 0x7610, R13 ;  /* 0x00007610ff0d7816 */ /* 0x000fc6000000000d */
[----:B--2---:R3:W-:Y:S02]  /*d4e0*/  STS.U16 [R20+0x6800], R4 ;  /* 0x0068000414007388 */ /* 0x0047e40000000400 */
[----:B---3--:R-:W-:-:S05]  /*d4f0*/  IADD3 R4, P1, R5, R29, RZ ;  /* 0x0000001d05047210 */ /* 0x008fca0007f3e0ff */
[----:B----4-:R-:W-:-:S05]  /*d500*/  IMAD.X R5, R22, 0x1, R28, P1 ;  /* 0x0000000116057824 */ /* 0x010fca00008e061c */
[----:B------:R0:W2:Y:S01]  /*d510*/  @!P0 LDG.E.U16 R13, [R4.64] ;  /* 0x00000006040d8981 */ /* 0x0000a2000c1e1500 */
[----:B------:R-:W-:-:S03]  /*d520*/  PRMT R12, RZ, 0x7610, R12 ;  /* 0x00007610ff0c7816 */ /* 0x000fc6000000000c */
[----:B------:R-:W-:Y:S04]  /*d530*/  STL [R1+0x1a04], R18 ;  /* 0x001a041201007387 */ /* 0x000fe80000100800 */
[----:B------:R-:W3:Y:S01]  /*d540*/  LDL.LU R22, [R1+0xc4] ;  /* 0x0000c40001167983 */ /* 0x000ee20000300800 */
[----:B0-----:R-:W-:-:S05]  /*d550*/  IADD3 R4, P1, R16, R29, RZ ;  /* 0x0000001d10047210 */ /* 0x001fca0007f3e0ff */
[----:B------:R-:W-:-:S05]  /*d560*/  IMAD.X R5, R14, 0x1, R28, P1 ;  /* 0x000000010e057824 */ /* 0x000fca00008e061c */
[----:B------:R0:W4:Y:S04]  /*d570*/  @!P0 LDG.E.U16 R12, [R4.64] ;  /* 0x00000006040c8981 */ /* 0x000128000c1e1500 */
[----:B--2---:R1:W-:Y:S04]  /*d580*/  STL [R1+0x1a08], R13 ;  /* 0x001a080d01007387 */ /* 0x0043e80000100800 */
[----:B------:R-:W2:Y:S04]  /*d590*/  LDL R16, [R1+0x4f0] ;  /* 0x0004f00001107983 */ /* 0x000ea80000100800 */
[----:B-1----:R-:W3:Y:S01]  /*d5a0*/  LDL R13, [R1+0x468] ;  /* 0x00046800010d7983 */ /* 0x002ee20000100800 */
[----:B0-----:R-:W-:-:S02]  /*d5b0*/  IADD3 R4, P1, R2, R29, RZ ;  /* 0x0000001d02047210 */ /* 0x001fc40007f3e0ff */
[----:B------:R-:W-:-:S03]  /*d5c0*/  PRMT R11, RZ, 0x7610, R11 ;  /* 0x00007610ff0b7816 */ /* 0x000fc6000000000b */
[----:B------:R-:W-:Y:S01]  /*d5d0*/  IMAD.X R5, R3, 0x1, R28, P1 ;  /* 0x0000000103057824 */ /* 0x000fe200008e061c */
[----:B------:R0:W-:Y:S04]  /*d5e0*/  STS.U16 [R20+0x7800], R26 ;  /* 0x0078001a14007388 */ /* 0x0001e80000000400 */
[----:B------:R2:W3:Y:S01]  /*d5f0*/  @!P0 LDG.E.U16 R11, [R4.64] ;  /* 0x00000006040b8981 */ /* 0x0004e2000c1e1500 */
[----:B------:R-:W-:-:S03]  /*d600*/  PRMT R10, RZ, 0x7610, R10 ;  /* 0x00007610ff0a7816 */ /* 0x000fc6000000000a */
[----:B------:R1:W-:Y:S04]  /*d610*/  STS.U16 [R20+0x8800], R15 ;  /* 0x0088000f14007388 */ /* 0x0003e80000000400 */
[----:B0-----:R-:W3:Y:S04]  /*d620*/  LDL.LU R26, [R1+0xb8] ;  /* 0x0000b800011a7983 */ /* 0x001ee80000300800 */
[----:B----4-:R0:W-:Y:S04]  /*d630*/  STL [R1+0x1a0c], R12 ;  /* 0x001a0c0c01007387 */ /* 0x0101e80000100800 */
[----:B-1----:R-:W4:Y:S04]  /*d640*/  LDL R15, [R1+0x598] ;  /* 0x00059800010f7983 */ /* 0x002f280000100800 */
[----:B0-----:R-:W4:Y:S04]  /*d650*/  LDL R12, [R1+0x4ec] ;  /* 0x0004ec00010c7983 */ /* 0x001f280000100800 */
[----:B------:R-:W4:Y:S01]  /*d660*/  LDL.LU R14, [R1+0x98] ;  /* 0x00009800010e7983 */ /* 0x000f220000300800 */
[----:B--2---:R-:W-:-:S05]  /*d670*/  IADD3 R4, P1, R16, R29, RZ ;  /* 0x0000001d10047210 */ /* 0x004fca0007f3e0ff */
[----:B---3--:R-:W-:-:S05]  /*d680*/  IMAD.X R5, R13, 0x1, R28, P1 ;  /* 0x000000010d057824 */ /* 0x008fca00008e061c */
[----:B------:R4:W2:Y:S04]  /*d690*/  @!P0 LDG.E.U16 R10, [R4.64] ;  /* 0x00000006040a8981 */ /* 0x0008a8000c1e1500 */
[----:B------:R-:W-:Y:S04]  /*d6a0*/  STL [R1+0x980], R2 ;  /* 0x0009800201007387 */ /* 0x000fe80000100800 */
[----:B------:R-:W-:Y:S04]  /*d6b0*/  STL [R1+0x984], R3 ;  /* 0x0009840301007387 */ /* 0x000fe80000100800 */
[----:B------:R-:W-:Y:S04]  /*d6c0*/  STL [R1+0x1a10], R11 ;  /* 0x001a100b01007387 */ /* 0x000fe80000100800 */
[----:B------:R0:W-:Y:S04]  /*d6d0*/  STS.U16 [R20+0x9800], R17 ;  /* 0x0098001114007388 */ /* 0x0001e80000000400 */
[----:B0-----:R-:W3:Y:S04]  /*d6e0*/  LDL.LU R17, [R1+0x8c] ;  /* 0x00008c0001117983 */ /* 0x001ee80000300800 */
[----:B------:R-:W3:Y:S01]  /*d6f0*/  LDL R16, [R1+0x594] ;  /* 0x0005940001107983 */ /* 0x000ee20000100800 */
[----:B----4-:R-:W-:-:S03]  /*d700*/  IADD3 R4, P1, R15, R29, RZ ;  /* 0x0000001d0f047210 */ /* 0x010fc60007f3e0ff */
[----:B------:R-:W4:Y:S02]  /*d710*/  LDL R13, [R1+0x4e4] ;  /* 0x0004e400010d7983 */ /* 0x000f240000100800 */
[----:B------:R-:W-:Y:S01]  /*d720*/  IMAD.X R5, R12, 0x1, R28, P1 ;  /* 0x000000010c057824 */ /* 0x000fe200008e061c */
[----:B------:R-:W-:-:S06]  /*d730*/  PRMT R9, RZ, 0x7610, R9 ;  /* 0x00007610ff097816 */ /* 0x000fcc0000000009 */
[----:B------:R3:W4:Y:S04]  /*d740*/  @!P0 LDG.E.U16 R9, [R4.64] ;  /* 0x0000000604098981 */ /* 0x000728000c1e1500 */
[----:B--2---:R-:W-:Y:S04]  /*d750*/  STL [R1+0x1a14], R10 ;  /* 0x001a140a01007387 */ /* 0x004fe80000100800 */
[----:B------:R-:W2:Y:S04]  /*d760*/  LDL R12, [R1+0x4dc] ;  /* 0x0004dc00010c7983 */ /* 0x000ea80000100800 */
[----:B------:R-:W2:Y:S01]  /*d770*/  LDL R11, [R1+0x460] ;  /* 0x00046000010b7983 */ /* 0x000ea20000100800 */
[----:B------:R-:W-:-:S02]  /*d780*/  PRMT R8, RZ, 0x7610, R8 ;  /* 0x00007610ff087816 */ /* 0x000fc40000000008 */
[----:B------:R-:W-:Y:S01]  /*d790*/  PRMT R7, RZ, 0x7610, R7 ;  /* 0x00007610ff077816 */ /* 0x000fe20000000007 */
[----:B------:R-:W2:Y:S04]  /*d7a0*/  LDL R2, [R1+0x588] ;  /* 0x0005880001027983 */ /* 0x000ea80000100800 */
[----:B------:R-:W2:Y:S01]  /*d7b0*/  LDL.LU R15, [R1+0x80] ;  /* 0x00008000010f7983 */ /* 0x000ea20000300800 */
[----:B---3--:R-:W-:-:S05]  /*d7c0*/  IADD3 R4, P1, R16, R29, RZ ;  /* 0x0000001d10047210 */ /* 0x008fca0007f3e0ff */
[----:B----4-:R-:W-:-:S05]  /*d7d0*/  IMAD.X R5, R13, 0x1, R28, P1 ;  /* 0x000000010d057824 */ /* 0x010fca00008e061c */
[----:B------:R2:W3:Y:S04]  /*d7e0*/  @!P0 LDG.E.U16 R8, [R4.64] ;  /* 0x0000000604088981 */ /* 0x0004e8000c1e1500 */
[----:B------:R-:W-:Y:S04]  /*d7f0*/  STL [R1+0x1a18], R9 ;  /* 0x001a180901007387 */ /* 0x000fe80000100800 */
[----:B------:R-:W4:Y:S01]  /*d800*/  LDL R3, [R1+0x4d8] ;  /* 0x0004d80001037983 */ /* 0x000f220000100800 */
[----:B--2---:R-:W-:-:S05]  /*d810*/  IADD3 R4, P1, R12, R29, RZ ;  /* 0x0000001d0c047210 */ /* 0x004fca0007f3e0ff */
[----:B------:R-:W-:-:S05]  /*d820*/  IMAD.X R5, R11, 0x1, R28, P1 ;  /* 0x000000010b057824 */ /* 0x000fca00008e061c */
[----:B------:R0:W2:Y:S04]  /*d830*/  @!P0 LDG.E.U16 R7, [R4.64] ;  /* 0x0000000604078981 */ /* 0x0000a8000c1e1500 */
[----:B------:R1:W-:Y:S04]  /*d840*/  STS.U16 [R20+0xa800], R22 ;  /* 0x00a8001614007388 */ /* 0x0003e80000000400 */
[----:B-1----:R-:W2:Y:S04]  /*d850*/  LDL.LU R22, [R1+0x78] ;  /* 0x0000780001167983 */ /* 0x002ea80000300800 */
[----:B------:R-:W2:Y:S04]  /*d860*/  LDL R10, [R1+0x584] ;  /* 0x00058400010a7983 */ /* 0x000ea80000100800 */
[----:B------:R-:W2:Y:S04]  /*d870*/  LDL.LU R16, [R1+0x13c] ;  /* 0x00013c0001107983 */ /* 0x000ea80000300800 */
[----:B---3--:R1:W-:Y:S04]  /*d880*/  STL [R1+0x1a1c], R8 ;  /* 0x001a1c0801007387 */ /* 0x0083e80000100800 */
[----:B------:R-:W3:Y:S01]  /*d890*/  LDL R9, [R1+0x4d0] ;  /* 0x0004d00001097983 */ /* 0x000ee20000100800 */
[----:B0-----:R-:W-:-:S05]  /*d8a0*/  IADD3 R4, P1, R2, R29, RZ ;  /* 0x0000001d02047210 */ /* 0x001fca0007f3e0ff */
[----:B----4-:R-:W-:Y:S01]  /*d8b0*/  IMAD.X R5, R3, 0x1, R28, P1 ;  /* 0x0000000103057824 */ /* 0x010fe200008e061c */
[----:B--2---:R-:W-:Y:S04]  /*d8c0*/  STL [R1+0x1a20], R7 ;  /* 0x001a200701007387 */ /* 0x004fe80000100800 */
[----:B-1----:R-:W2:Y:S04]  /*d8d0*/  LDL R8, [R1+0x4c8] ;  /* 0x0004c80001087983 */ /* 0x002ea80000100800 */
[----:B------:R-:W4:Y:S01]  /*d8e0*/  LDL R3, [R1+0x454] ;  /* 0x0004540001037983 */ /* 0x000f220000100800 */
[----:B------:R-:W-:-:S03]  /*d8f0*/  PRMT R6, RZ, 0x7610, R6 ;  /* 0x00007610ff067816 */ /* 0x000fc60000000006 */
[----:B------:R-:W-:Y:S04]  /*d900*/  STS.U16 [R20+0xb800], R26 ;  /* 0x00b8001a14007388 */ /* 0x000fe80000000400 */
[----:B------:R0:W-:Y:S04]  /*d910*/  STS.U16 [R20+0xc800], R14 ;  /* 0x00c8000e14007388 */ /* 0x0001e80000000400 */
[----:B------:R-:W4:Y:S04]  /*d920*/  LDL R2, [R1+0x4c4] ;  /* 0x0004c40001027983 */ /* 0x000f280000100800 */
[----:B------:R1:W4:Y:S01]  /*d930*/  @!P0 LDG.E.U16 R6, [R4.64] ;  /* 0x0000000604068981 */ /* 0x000322000c1e1500 */
[----:B0-----:R-:W-:-:S03]  /*d940*/  IADD3 R14, P1, R10, R29, RZ ;  /* 0x0000001d0a0e7210 */ /* 0x001fc60007f3e0ff */
[----:B------:R-:W-:Y:S04]  /*d950*/  STS.U16 [R20+0xd800], R17 ;  /* 0x00d8001114007388 */ /* 0x000fe80000000400 */
[----:B------:R3:W-:Y:S01]  /*d960*/  STS.U16 [R20+0xe800], R15 ;  /* 0x00e8000f14007388 */ /* 0x0007e20000000400 */
[----:B-1----:R-:W-:-:S03]  /*d970*/  PRMT R5, RZ, 0x7610, R5 ;  /* 0x00007610ff057816 */ /* 0x002fc60000000005 */
[----:B------:R-:W4:Y:S01]  /*d980*/  LDL R7, [R1+0x450] ;  /* 0x0004500001077983 */ /* 0x000f220000100800 */
[----:B---3--:R-:W-:Y:S01]  /*d990*/  IMAD.X R15, R9, 0x1, R28, P1 ;  /* 0x00000001090f7824 */ /* 0x008fe200008e061c */
[----:B------:R-:W-:Y:S02]  /*d9a0*/  PRMT R4, RZ, 0x7610, R4 ;  /* 0x00007610ff047816 */ /* 0x000fe40000000004 */
[----:B------:R-:W0:Y:S04]  /*d9b0*/  S2R R26, SR_TID.X ;  /* 0x00000000001a7919 */ /* 0x000e280000002100 */
[----:B------:R2:W3:Y:S04]  /*d9c0*/  @!P0 LDG.E.U16 R5, [R14.64] ;  /* 0x000000060e058981 */ /* 0x0004e8000c1e1500 */
[----:B------:R1:W-:Y:S01]  /*d9d0*/  STS.U16 [R20+0xf800], R22 ;  /* 0x00f8001614007388 */ /* 0x0003e20000000400 */
[----:B------:R-:W-:-:S03]  /*d9e0*/  PRMT R0, RZ, 0x7610, R0 ;  /* 0x00007610ff007816 */ /* 0x000fc60000000000 */
[----:B------:R-:W3:Y:S01]  /*d9f0*/  LDL.LU R17, [R1+0x150] ;  /* 0x0001500001117983 */ /* 0x000ee20000300800 */
[----:B--2---:R-:W-:-:S05]  /*da00*/  IADD3 R14, P1, R8, R29, RZ ;  /* 0x0000001d080e7210 */ /* 0x004fca0007f3e0ff */
[----:B----4-:R-:W-:-:S05]  /*da10*/  IMAD.X R15, R3, 0x1, R28, P1 ;  /* 0x00000001030f7824 */ /* 0x010fca00008e061c */
[----:B------:R2:W4:Y:S04]  /*da20*/  @!P0 LDG.E.U16 R4, [R14.64] ;  /* 0x000000060e048981 */ /* 0x000528000c1e1500 */
[----:B-1----:R-:W1:Y:S01]  /*da30*/  S2R R20, SR_TID.X ;  /* 0x0000000000147919 */ /* 0x002e620000002100 */
[----:B0-----:R-:W-:Y:S02]  /*da40*/  LOP3.LUT R22, R26, 0xff, RZ, 0xc0, !PT ;  /* 0x000000ff1a167812 */ /* 0x001fe400078ec0ff */
[----:B--2---:R-:W-:-:S03]  /*da50*/  IADD3 R14, P1, R2, R29, RZ ;  /* 0x0000001d020e7210 */ /* 0x004fc60007f3e0ff */
[----:B------:R-:W-:Y:S02]  /*da60*/  IMAD.SHL.U32 R22, R22, 0x2, RZ ;  /* 0x0000000216167824 */ /* 0x000fe400078e00ff */
[----:B------:R-:W-:-:S05]  /*da70*/  IMAD.X R15, R7, 0x1, R28, P1 ;  /* 0x00000001070f7824 */ /* 0x000fca00008e061c */
[----:B------:R-:W2:Y:S01]  /*da80*/  @!P0 LDG.E.U16 R0, [R14.64] ;  /* 0x000000060e008981 */ /* 0x000ea2000c1e1500 */
[----:B-1----:R-:W-:-:S04]  /*da90*/  LOP3.LUT P2, RZ, R20, 0x100, RZ, 0xc0, !PT ;  /* 0x0000010014ff7812 */ /* 0x002fc8000784c0ff */
[----:B------:R-:W-:Y:S01]  /*daa0*/  SEL R3, RZ, 0x210, !P2 ;  /* 0x00000210ff037807 */ /* 0x000fe20005000000 */
[----:B------:R-:W-:Y:S03]  /*dab0*/  STL [R1+0x1a24], R6 ;  /* 0x001a240601007387 */ /* 0x000fe60000100800 */
[----:B------:R-:W-:Y:S01]  /*dac0*/  LOP3.LUT R3, R3, R22, RZ, 0x3c, !PT ;  /* 0x0000001603037212 */ /* 0x000fe200078e3cff */
[----:B---3--:R0:W-:Y:S03]  /*dad0*/  STL [R1+0x1a28], R5 ;  /* 0x001a280501007387 */ /* 0x0081e60000100800 */
[----:B------:R-:W-:Y:S01]  /*dae0*/  LOP3.LUT R3, R3, 0x60, RZ, 0x3c, !PT ;  /* 0x0000006003037812 */ /* 0x000fe200078e3cff */
[----:B------:R-:W3:Y:S04]  /*daf0*/  LDL.LU R26, [R1+0x138] ;  /* 0x00013800011a7983 */ /* 0x000ee80000300800 */
[----:B------:R1:W-:Y:S04]  /*db00*/  STS.U16 [R3+0xc00], R16 ;  /* 0x000c001003007388 */ /* 0x0003e80000000400 */
[----:B----4-:R4:W-:Y:S04]  /*db10*/  STL [R1+0x1a2c], R4 ;  /* 0x001a2c0401007387 */ /* 0x0109e80000100800 */
[----:B0-----:R-:W3:Y:S04]  /*db20*/  LDL R5, [R1+0x5f8] ;  /* 0x0005f80001057983 */ /* 0x001ee80000100800 */
[----:B-1----:R-:W3:Y:S04]  /*db30*/  LDL R3, [R1+0x57c] ;  /* 0x00057c0001037983 */ /* 0x002ee80000100800 */
[----:B------:R-:W0:Y:S04]  /*db40*/  S2R R16, SR_TID.X ;  /* 0x0000000000107919 */ /* 0x000e280000002100 */
[----:B------:R-:W1:Y:S04]  /*db50*/  S2R R9, SR_TID.X ;  /* 0x0000000000097919 */ /* 0x000e680000002100 */
[----:B----4-:R-:W4:Y:S04]  /*db60*/  LDL R4, [R1+0x4b8] ;  /* 0x0004b80001047983 */ /* 0x010f280000100800 */
[----:B------:R-:W4:Y:S04]  /*db70*/  LDL R2, [R1+0x448] ;  /* 0x0004480001027983 */ /* 0x000f280000100800 */
[----:B------:R-:W4:Y:S01]  /*db80*/  LDL.LU R13, [R1+0x134] ;  /* 0x00013400010d7983 */ /* 0x000f220000300800 */
[----:B0-----:R-:W-:-:S03]  /*db90*/  LOP3.LUT R16, R16, 0xff, RZ, 0xc0, !PT ;  /* 0x000000ff10107812 */ /* 0x001fc600078ec0ff */
[----:B--2---:R0:W-:Y:S01]  /*dba0*/  STL [R1+0x1a30], R0 ;  /* 0x001a300001007387 */ /* 0x0041e20000100800 */
[----:B-1----:R-:W-:Y:S01]  /*dbb0*/  LOP3.LUT P2, RZ, R9, 0x100, RZ, 0xc0, !PT ;  /* 0x0000010009ff7812 */ /* 0x002fe2000784c0ff */
[----:B------:R-:W-:Y:S01]  /*dbc0*/  IMAD.SHL.U32 R16, R16, 0x2, RZ ;  /* 0x0000000210107824 */ /* 0x000fe200078e00ff */
[----:B------:R-:W-:Y:S01]  /*dbd0*/  PRMT R14, RZ, 0x7610, R14 ;  /* 0x00007610ff0e7816 */ /* 0x000fe2000000000e */
[----:B------:R-:W2:Y:S01]  /*dbe0*/  LDL.LU R20, [R1+0x130] ;  /* 0x0001300001147983 */ /* 0x000ea20000300800 */
[----:B0-----:R-:W-:-:S03]  /*dbf0*/  SEL R0, RZ, 0x210, !P2 ;  /* 0x00000210ff007807 */ /* 0x001fc60005000000 */
[----:B------:R-:W2:Y:S01]  /*dc00*/  LDL R11, [R1+0x570] ;  /* 0x00057000010b7983 */ /* 0x000ea20000100800 */
[----:B------:R-:W-:-:S04]  /*dc10*/  LOP3.LUT R0, R0, R16, RZ, 0x3c, !PT ;  /* 0x0000001000007212 */ /* 0x000fc800078e3cff */
[----:B------:R-:W-:-:S05]  /*dc20*/  LOP3.LUT R0, R0, 0x60, RZ, 0x3c, !PT ;  /* 0x0000006000007812 */ /* 0x000fca00078e3cff */
[----:B------:R0:W-:Y:S01]  /*dc30*/  STS.U16 [R0+0x1c00], R17 ;  /* 0x001c001100007388 */ /* 0x0001e20000000400 */
[----:B---3--:R-:W-:-:S05]  /*dc40*/  IADD3 R16, P1, R5, R29, RZ ;  /* 0x0000001d05107210 */ /* 0x008fca0007f3e0ff */
[----:B0-----:R-:W-:Y:S02]  /*dc50*/  IMAD.X R17, R3, 0x1, R28, P1 ;  /* 0x0000000103117824 */ /* 0x001fe400008e061c */
[----:B------:R-:W3:Y:S04]  /*dc60*/  LDL R3, [R1+0x4b0] ;  /* 0x0004b00001037983 */ /* 0x000ee80000100800 */
[----:B------:R4:W2:Y:S04]  /*dc70*/  @!P0 LDG.E.U16 R14, [R16.64] ;  /* 0x00000006100e8981 */ /* 0x0008a8000c1e1500 */
[----:B------:R-:W3:Y:S04]  /*dc80*/  LDL.LU R18, [R1+0x12c] ;  /* 0x00012c0001127983 */ /* 0x000ee80000300800 */
[----:B------:R-:W3:Y:S01]  /*dc90*/  LDL.LU R22, [R1+0x128] ;  /* 0x0001280001167983 */ /* 0x000ee20000300800 */
[----:B----4-:R-:W-:-:S02]  /*dca0*/  IADD3 R16, P1, R4, R29, RZ ;  /* 0x0000001d04107210 */ /* 0x010fc40007f3e0ff */
[----:B------:R-:W-:-:S03]  /*dcb0*/  PRMT R15, RZ, 0x7610, R15 ;  /* 0x00007610ff0f7816 */ /* 0x000fc6000000000f */
[----:B------:R-:W-:-:S05]  /*dcc0*/  IMAD.X R17, R2, 0x1, R28, P1 ;  /* 0x0000000102117824 */ /* 0x000fca00008e061c */
[----:B------:R0:W4:Y:S04]  /*dcd0*/  @!P0 LDG.E.U16 R15, [R16.64] ;  /* 0x00000006100f8981 */ /* 0x000128000c1e1500 */
[----:B--2---:R-:W-:Y:S04]  /*dce0*/  STL [R1+0x1a34], R14 ;  /* 0x001a340e01007387 */ /* 0x004fe80000100800 */
[----:B------:R-:W2:Y:S04]  /*dcf0*/  LDL R10, [R1+0x5f4] ;  /* 0x0005f400010a7983 */ /* 0x000ea80000100800 */
[----:B------:R-:W4:Y:S04]  /*dd00*/  LDL R8, [R1+0x56c] ;  /* 0x00056c0001087983 */ /* 0x000f280000100800 */
[----:B------:R-:W4:Y:S04]  /*dd10*/  LDL R7, [R1+0x4a4] ;  /* 0x0004a40001077983 */ /* 0x000f280000100800 */
[----:B------:R-:W4:Y:S04]  /*dd20*/  LDL R6, [R1+0x440] ;  /* 0x0004400001067983 */ /* 0x000f280000100800 */
[----:B------:R-:W4:Y:S04]  /*dd30*/  LDL R5, [R1+0x49c] ;  /* 0x00049c0001057983 */ /* 0x000f280000100800 */
[----:B------:R-:W4:Y:S01]  /*dd40*/  LDL R4, [R1+0x43c] ;  /* 0x00043c0001047983 */ /* 0x000f220000100800 */
[----:B0-----:R-:W-:-:S02]  /*dd50*/  IADD3 R16, P1, R11, R29, RZ ;  /* 0x0000001d0b107210 */ /* 0x001fc40007f3e0ff */
[----:B------:R-:W-:-:S03]  /*dd60*/  PRMT R19, RZ, 0x7610, R19 ;  /* 0x00007610ff137816 */ /* 0x000fc60000000013 */
[----:B---3--:R-:W-:-:S05]  /*dd70*/  IMAD.X R17, R3, 0x1, R28, P1 ;  /* 0x0000000103117824 */ /* 0x008fca00008e061c */
[----:B------:R2:W3:Y:S01]  /*dd80*/  @!P0 LDG.E.U16 R19, [R16.64] ;  /* 0x0000000610138981 */ /* 0x0004e2000c1e1500 */
[----:B------:R-:W-:Y:S02]  /*dd90*/  PRMT R21, RZ, 0x7610, R21 ;  /* 0x00007610ff157816 */ /* 0x000fe40000000015 */
[----:B------:R-:W-:Y:S02]  /*dda0*/  PRMT R23, RZ, 0x7610, R23 ;  /* 0x00007610ff177816 */ /* 0x000fe40000000017 */
[----:B------:R-:W-:Y:S01]  /*ddb0*/  PRMT R24, RZ, 0x7610, R24 ;  /* 0x00007610ff187816 */ /* 0x000fe20000000018 */
[----:B------:R0:W-:Y:S04]  /*ddc0*/  STS.U16 [R0+0x2c00], R26 ;  /* 0x002c001a00007388 */ /* 0x0001e80000000400 */
[----:B0-----:R-:W3:Y:S04]  /*ddd0*/  LDL.LU R26, [R1+0x124] ;  /* 0x00012400011a7983 */ /* 0x001ee80000300800 */
[----:B------:R-:W3:Y:S01]  /*dde0*/  LDL R2, [R1+0x62c] ;  /* 0x00062c0001027983 */ /* 0x000ee20000100800 */
[----:B--2---:R-:W-:-:S05]  /*ddf0*/  IADD3 R16, P1, R10, R29, RZ ;  /* 0x0000001d0a107210 */ /* 0x004fca0007f3e0ff */
[----:B----4-:R-:W-:-:S05]  /*de00*/  IMAD.X R17, R8, 0x1, R28, P1 ;  /* 0x0000000108117824 */ /* 0x010fca00008e061c */
[----:B------:R0:W2:Y:S02]  /*de10*/  @!P0 LDG.E.U16 R21, [R16.64] ;  /* 0x0000000610158981 */ /* 0x0000a4000c1e1500 */
[----:B0-----:R-:W-:-:S05]  /*de20*/  IADD3 R16, P1, R7, R29, RZ ;  /* 0x0000001d07107210 */ /* 0x001fca0007f3e0ff */
[----:B------:R-:W-:-:S05]  /*de30*/  IMAD.X R17, R6, 0x1, R28, P1 ;  /* 0x0000000106117824 */ /* 0x000fca00008e061c */
[----:B------:R0:W4:Y:S02]  /*de40*/  @!P0 LDG.E.U16 R23, [R16.64] ;  /* 0x0000000610178981 */ /* 0x000124000c1e1500 */
[----:B0-----:R-:W-:-:S05]  /*de50*/  IADD3 R16, P1, R5, R29, RZ ;  /* 0x0000001d05107210 */ /* 0x001fca0007f3e0ff */
[----:B------:R-:W-:-:S05]  /*de60*/  IMAD.X R17, R4, 0x1, R28, P1 ;  /* 0x0000000104117824 */ /* 0x000fca00008e061c */
[----:B------:R0:W4:Y:S04]  /*de70*/  @!P0 LDG.E.U16 R24, [R16.64] ;  /* 0x0000000610188981 */ /* 0x000128000c1e1500 */
[----:B------:R-:W-:Y:S04]  /*de80*/  STL [R1+0x1a38], R15 ;  /* 0x001a380f01007387 */ /* 0x000fe80000100800 */
[----:B------:R-:W4:Y:S04]  /*de90*/  LDL R3, [R1+0x560] ;  /* 0x0005600001037983 */ /* 0x000f280000100800 */
[----:B------:R-:W-:Y:S04]  /*dea0*/  STS.U16 [R0+0x3c00], R13 ;  /* 0x003c000d00007388 */ /* 0x000fe80000000400 */
[----:B---3--:R-:W-:Y:S04]  /*deb0*/  STL [R1+0x1a3c], R19 ;  /* 0x001a3c1301007387 */ /* 0x008fe80000100800 */
[----:B------:R1:W-:Y:S01]  /*dec0*/  STS.U16 [R0+0x4c00], R20 ;  /* 0x004c001400007388 */ /* 0x0003e20000000400 */
[----:B0-----:R-:W-:-:S03]  /*ded0*/  IADD3 R16, P1, R2, R29, RZ ;  /* 0x0000001d02107210 */ /* 0x001fc60007f3e0ff */
[----:B-1----:R-:W3:Y:S04]  /*dee0*/  LDL.LU R20, [R1+0x120] ;  /* 0x0001200001147983 */ /* 0x002ee80000300800 */
[----:B--2---:R0:W-:Y:S04]  /*def0*/  STL [R1+0x1a40], R21 ;  /* 0x001a401501007387 */ /* 0x0041e80000100800 */
[----:B----4-:R-:W-:Y:S04]  /*df00*/  STL [R1+0x1a44], R23 ;  /* 0x001a441701007387 */ /* 0x010fe80000100800 */
[----:B------:R-:W-:Y:S04]  /*df10*/  STL [R1+0x1a48], R24 ;  /* 0x001a481801007387 */ /* 0x000fe80000100800 */
[----:B0-----:R-:W2:Y:S04]  /*df20*/  LDL R21, [R1+0x550] ;  /* 0x0005500001157983 */ /* 0x001ea80000100800 */
[----:B------:R-:W4:Y:S01]  /*df30*/  LDL R2, [R1+0x430] ;  /* 0x0004300001027983 */ /* 0x000f220000100800 */
[----:B------:R-:W-:Y:S01]  /*df40*/  PRMT R25, RZ, 0x7610, R25 ;  /* 0x00007610ff197816 */ /* 0x000fe20000000019 */
[----:B------:R-:W-:Y:S01]  /*df50*/  IMAD.X R17, R3, 0x1, R28, P1 ;  /* 0x0000000103117824 */ /* 0x000fe200008e061c */
[----:B------:R-:W-:Y:S01]  /*df60*/  PRMT R27, RZ, 0x7610, R27 ;  /* 0x00007610ff1b7816 */ /* 0x000fe2000000001b */
[----:B------:R-:W3:Y:S04]  /*df70*/  LDL.LU R19, [R1+0x118] ;  /* 0x0001180001137983 */ /* 0x000ee80000300800 */
[----:B------:R2:W3:Y:S04]  /*df80*/  @!P0 LDG.E.U16 R25, [R16.64] ;  /* 0x0000000610198981 */ /* 0x0004e8000c1e1500 */
[----:B------:R-:W3:Y:S04]  /*df90*/  LDL.LU R15, [R1+0x10c] ;  /* 0x00010c00010f7983 */ /* 0x000ee80000300800 */
[----:B------:R-:W-:Y:S04]  /*dfa0*/  STS.U16 [R0+0x5c00], R18 ;  /* 0x005c001200007388 */ /* 0x000fe80000000400 */
[----:B------:R-:W3:Y:S04]  /*dfb0*/  LDL.LU R14, [R1+0x104] ;  /* 0x00010400010e7983 */ /* 0x000ee80000300800 */
[----:B------:R0:W-:Y:S04]  /*dfc0*/  STS.U16 [R0+0x6c00], R22 ;  /* 0x006c001600007388 */ /* 0x0001e80000000400 */
[----:B------:R-:W3:Y:S04]  /*dfd0*/  LDL.LU R12, [R1+0xf8] ;  /* 0x0000f800010c7983 */ /* 0x000ee80000300800 */
[----:B------:R1:W-:Y:S04]  /*dfe0*/  STS.U16 [R0+0x7c00], R26 ;  /* 0x007c001a00007388 */ /* 0x0003e80000000400 */
[----:B0-----:R-:W3:Y:S04]  /*dff0*/  LDL.LU R22, [R1+0xec] ;  /* 0x0000ec0001167983 */ /* 0x001ee80000300800 */
[----:B-1----:R-:W3:Y:S01]  /*e000*/  LDL.LU R26, [R1+0xe4] ;  /* 0x0000e400011a7983 */ /* 0x002ee20000300800 */
[----:B--2---:R-:W-:-:S05]  /*e010*/  IADD3 R16, P1, R21, R29, RZ ;  /* 0x0000001d15107210 */ /* 0x004fca0007f3e0ff */
[----:B----4-:R-:W-:-:S05]  /*e020*/  IMAD.X R17, R2, 0x1, R28, P1 ;  /* 0x0000000102117824 */ /* 0x010fca00008e061c */
[----:B------:R-:W2:Y:S04]  /*e030*/  @!P0 LDG.E.U16 R27, [R16.64] ;  /* 0x00000006101b8981 */ /* 0x000ea8000c1e1500 */
[----:B---3--:R-:W-:Y:S04]  /*e040*/  STL [R1+0x1a4c], R25 ;  /* 0x001a4c1901007387 */ /* 0x008fe80000100800 */
[----:B------:R-:W3:Y:S01]  /*e050*/  LDL.LU R4, [R1+0xcc] ;  /* 0x0000cc0001047983 */ /* 0x000ee20000300800 */
[----:B------:R-:W-:-:S03]  /*e060*/  LOP3.LUT R2, R9, 0x1ff, RZ, 0xc0, !PT ;  /* 0x000001ff09027812 */ /* 0x000fc600078ec0ff */
[----:B------:R-:W4:Y:S04]  /*e070*/  LDL.LU R5, [R1+0xc0] ;  /* 0x0000c00001057983 */ /* 0x000f280000300800 */
[----:B------:R-:W3:Y:S01]  /*e080*/  LDL.LU R6, [R1+0xbc] ;  /* 0x0000bc0001067983 */ /* 0x000ee20000300800 */
[----:B------:R-:W-:-:S03]  /*e090*/  LOP3.LUT R9, R9, 0x180, RZ, 0xc0, !PT ;  /* 0x0000018009097812 */ /* 0x000fc600078ec0ff */
[----:B------:R-:W3:Y:S04]  /*e0a0*/  LDL.LU R7, [R1+0xb4] ;  /* 0x0000b40001077983 */ /* 0x000ee80000300800 */
[----:B------:R-:W3:Y:S04]  /*e0b0*/  LDL.LU R8, [R1+0xb0] ;  /* 0x0000b00001087983 */ /* 0x000ee80000300800 */
[----:B------:R-:W4:Y:S01]  /*e0c0*/  LDL.LU R10, [R1+0x9c] ;  /* 0x00009c00010a7983 */ /* 0x000f220000300800 */
[----:B------:R-:W-:-:S03]  /*e0d0*/  IMAD.SHL.U32 R2, R2, 0x2, RZ ;  /* 0x0000000202027824 */ /* 0x000fc600078e00ff */
[----:B------:R-:W4:Y:S01]  /*e0e0*/  LDL.LU R11, [R1+0x94] ;  /* 0x00009400010b7983 */ /* 0x000f220000300800 */
[----:B------:R-:W-:-:S03]  /*e0f0*/  SHF.R.U32.HI R9, RZ, 0x3, R9 ;  /* 0x00000003ff097819 */ /* 0x000fc60000011609 */
[----:B------:R-:W4:Y:S04]  /*e100*/  LDL.LU R3, [R1+0x90] ;  /* 0x0000900001037983 */ /* 0x000f280000300800 */
[----:B------:R-:W4:Y:S04]  /*e110*/  LDL.LU R13, [R1+0x88] ;  /* 0x00008800010d7983 */ /* 0x000f280000300800 */
[----:B------:R0:W-:Y:S04]  /*e120*/  STS.U16 [R0+0x8c00], R20 ;  /* 0x008c001400007388 */ /* 0x0001e80000000400 */
[----:B------:R-:W4:Y:S04]  /*e130*/  LDL.LU R18, [R1+0x84] ;  /* 0x0000840001127983 */ /* 0x000f280000300800 */
[----:B------:R-:W-:Y:S04]  /*e140*/  STS.U16 [R0+0x9c00], R19 ;  /* 0x009c001300007388 */ /* 0x000fe80000000400 */
[----:B0-----:R-:W4:Y:S04]  /*e150*/  LDL.LU R20, [R1+0x7c] ;  /* 0x00007c0001147983 */ /* 0x001f280000300800 */
[----:B------:R-:W-:Y:S04]  /*e160*/  STL [R1+0x890], R29 ;  /* 0x0008901d01007387 */ /* 0x000fe80000100800 */
[----:B------:R-:W-:Y:S04]  /*e170*/  STL [R1+0x894], R28 ;  /* 0x0008941c01007387 */ /* 0x000fe80000100800 */
[----:B------:R-:W-:Y:S04]  /*e180*/  STS.U16 [R0+0xac00], R15 ;  /* 0x00ac000f00007388 */ /* 0x000fe80000000400 */
[----:B------:R-:W-:Y:S04]  /*e190*/  STS.U16 [R0+0xbc00], R14 ;  /* 0x00bc000e00007388 */ /* 0x000fe80000000400 */
[----:B------:R0:W-:Y:S04]  /*e1a0*/  STS.U16 [R0+0xcc00], R12 ;  /* 0x00cc000c00007388 */ /* 0x0001e80000000400 */
[----:B------:R1:W-:Y:S04]  /*e1b0*/  STS.U16 [R0+0xdc00], R22 ;  /* 0x00dc001600007388 */ /* 0x0003e80000000400 */
[----:B------:R1:W-:Y:S01]  /*e1c0*/  STS.U16 [R0+0xec00], R26 ;  /* 0x00ec001a00007388 */ /* 0x0003e20000000400 */
[----:B0-----:R-:W-:-:S03]  /*e1d0*/  LOP3.LUT R12, R2, R9, RZ, 0x3c, !PT ;  /* 0x00000009020c7212 */ /* 0x001fc600078e3cff */
[----:B--2---:R-:W-:Y:S04]  /*e1e0*/  STL [R1+0x1a50], R27 ;  /* 0x001a501b01007387 */ /* 0x004fe80000100800 */
[----:B------:R0:W-:Y:S04]  /*e1f0*/  STL [R1+0x1a58], R2 ;  /* 0x001a580201007387 */ /* 0x0001e80000100800 */
[----:B------:R-:W-:Y:S04]  /*e200*/  STL [R1+0x1a54], R9 ;  /* 0x001a540901007387 */ /* 0x000fe80000100800 */
[----:B-1----:R-:W2:Y:S04]  /*e210*/  LDL.LU R22, [R1+0x74] ;  /* 0x0000740001167983 */ /* 0x002ea80000300800 */
[----:B------:R-:W2:Y:S04]  /*e220*/  LDL.LU R26, [R1+0x70] ;  /* 0x00007000011a7983 */ /* 0x000ea80000300800 */
[----:B0-----:R-:W2:Y:S04]  /*e230*/  LDL.LU R2, [R1+0x68] ;  /* 0x0000680001027983 */ /* 0x001ea80000300800 */
[----:B---3--:R-:W-:Y:S04]  /*e240*/  STS.U16 [R0+0xfc00], R4 ;  /* 0x00fc000400007388 */ /* 0x008fe80000000400 */
[----:B----4-:R-:W-:Y:S04]  /*e250*/  STS.U16 [R12+0x10000], R5 ;  /* 0x010000050c007388 */ /* 0x010fe80000000400 */
[----:B------:R-:W-:Y:S04]  /*e260*/  STS.U16 [R12+0x10800], R6 ;  /* 0x010800060c007388 */ /* 0x000fe80000000400 */
        /* <DEDUP_REMOVED lines=13> */
[----:B------:R0:W-:Y:S04]  /*e340*/  STS.U16 [R12+0x11000], R7 ;  /* 0x011000070c007388 */ /* 0x0001e80000000400 */
[----:B------:R-:W3:Y:S04]  /*e350*/  LDL.LU R5, [R1+0x38] ;  /* 0x0000380001057983 */ /* 0x000ee80000300800 */
[----:B------:R1:W-:Y:S04]  /*e360*/  STS.U16 [R12+0x11800], R8 ;  /* 0x011800080c007388 */ /* 0x0003e80000000400 */
[----:B------:R-:W3:Y:S04]  /*e370*/  LDL.LU R6, [R1+0x34] ;  /* 0x0000340001067983 */ /* 0x000ee80000300800 */
[----:B------:R1:W-:Y:S04]  /*e380*/  STS.U16 [R12+0x12000], R10 ;  /* 0x0120000a0c007388 */ /* 0x0003e80000000400 */
[----:B0-----:R-:W3:Y:S04]  /*e390*/  LDL.LU R7, [R1+0x28] ;  /* 0x0000280001077983 */ /* 0x001ee80000300800 */
[----:B------:R0:W-:Y:S04]  /*e3a0*/  STS.U16 [R12+0x12800], R11 ;  /* 0x0128000b0c007388 */ /* 0x0001e80000000400 */
[----:B-1----:R-:W3:Y:S04]  /*e3b0*/  LDL.LU R8, [R1+0x20] ;  /* 0x0000200001087983 */ /* 0x002ee80000300800 */
[----:B------:R-:W-:Y:S04]  /*e3c0*/  STS.U16 [R12+0x13000], R3 ;  /* 0x013000030c007388 */ /* 0x000fe80000000400 */
[----:B------:R-:W3:Y:S04]  /*e3d0*/  LDL.LU R10, [R1+0x1c] ;  /* 0x00001c00010a7983 */ /* 0x000ee80000300800 */
[----:B------:R1:W-:Y:S04]  /*e3e0*/  STS.U16 [R12+0x13800], R13 ;  /* 0x0138000d0c007388 */ /* 0x0003e80000000400 */
[----:B0-----:R-:W3:Y:S04]  /*e3f0*/  LDL.LU R11, [R1+0x18] ;  /* 0x00001800010b7983 */ /* 0x001ee80000300800 */
[----:B------:R0:W-:Y:S04]  /*e400*/  STS.U16 [R12+0x14000], R18 ;  /* 0x014000120c007388 */ /* 0x0001e80000000400 */
[----:B-1----:R-:W3:Y:S04]  /*e410*/  LDL.LU R13, [R1+0x14] ;  /* 0x00001400010d7983 */ /* 0x002ee80000300800 */
[----:B------:R1:W-:Y:S04]  /*e420*/  STS.U16 [R12+0x14800], R20 ;  /* 0x014800140c007388 */ /* 0x0003e80000000400 */
[----:B0-----:R-:W3:Y:S04]  /*e430*/  LDL.LU R18, [R1+0xc8] ;  /* 0x0000c80001127983 */ /* 0x001ee80000300800 */
[----:B------:R0:W-:Y:S04]  /*e440*/  STS.U16 [R12+0x15000], R22 ;  /* 0x015000160c007388 */ /* 0x0001e80000000400 */
[----:B-1----:R-:W3:Y:S04]  /*e450*/  LDL.LU R20, [R1+0x30] ;  /* 0x0000300001147983 */ /* 0x002ee80000300800 */
[----:B------:R1:W-:Y:S04]  /*e460*/  STS.U16 [R12+0x15800], R26 ;  /* 0x0158001a0c007388 */ /* 0x0003e80000000400 */
[----:B0-----:R-:W3:Y:S04]  /*e470*/  LDL.LU R22, [R1+0x2c] ;  /* 0x00002c0001167983 */ /* 0x001ee80000300800 */
[----:B-1----:R-:W3:Y:S04]  /*e480*/  LDL.LU R26, [R1+0x24] ;  /* 0x00002400011a7983 */ /* 0x002ee80000300800 */
[----:B------:R-:W3:Y:S04]  /*e490*/  LDL.LU R16, [R1+0x10] ;  /* 0x0000100001107983 */ /* 0x000ee80000300800 */
[----:B------:R-:W3:Y:S04]  /*e4a0*/  LDL.LU R17, [R1+0xc] ;  /* 0x00000c0001117983 */ /* 0x000ee80000300800 */
[----:B------:R-:W3:Y:S04]  /*e4b0*/  LDL.LU R28, [R1+0x8] ;  /* 0x00000800011c7983 */ /* 0x000ee80000300800 */
[----:B------:R-:W3:Y:S04]  /*e4c0*/  LDL.LU R29, [R1+0x4] ;  /* 0x00000400011d7983 */ /* 0x000ee80000300800 */
[----:B------:R-:W3:Y:S04]  /*e4d0*/  LDL.LU R3, [R1] ;  /* 0x0000000001037983 */ /* 0x000ee80000300800 */
[----:B--2---:R0:W-:Y:S04]  /*e4e0*/  STS.U16 [R12+0x16000], R2 ;  /* 0x016000020c007388 */ /* 0x0041e80000000400 */
[----:B0-----:R-:W2:Y:S04]  /*e4f0*/  LDL.LU R2, [R1+0x1a5c] ;  /* 0x001a5c0001027983 */ /* 0x001ea80000300800 */
[----:B--2---:R0:W-:Y:S04]  /*e500*/  STS.U16 [R12+0x16800], R2 ;  /* 0x016800020c007388 */ /* 0x0041e80000000400 */
[----:B---3--:R1:W-:Y:S04]  /*e510*/  STS.U16 [R12+0x17000], R9 ;  /* 0x017000090c007388 */ /* 0x0083e80000000400 */
[----:B0-----:R-:W2:Y:S04]  /*e520*/  LDL.LU R2, [R1+0x1a58] ;  /* 0x001a580001027983 */ /* 0x001ea80000300800 */
[----:B-1----:R-:W2:Y:S04]  /*e530*/  LDL.LU R9, [R1+0x1a54] ;  /* 0x001a540001097983 */ /* 0x002ea80000300800 */
[----:B----4-:R0:W-:Y:S04]  /*e540*/  STS.U16 [R12+0x17800], R27 ;  /* 0x0178001b0c007388 */ /* 0x0101e80000000400 */
[----:B------:R1:W-:Y:S04]  /*e550*/  STS.U16 [R12+0x18000], R25 ;  /* 0x018000190c007388 */ /* 0x0003e80000000400 */
[----:B------:R3:W-:Y:S04]  /*e560*/  STS.U16 [R12+0x18800], R24 ;  /* 0x018800180c007388 */ /* 0x0007e80000000400 */
[----:B0-----:R-:W4:Y:S04]  /*e570*/  LDL.LU R27, [R1+0x1a50] ;  /* 0x001a5000011b7983 */ /* 0x001f280000300800 */
[----:B-1----:R-:W4:Y:S04]  /*e580*/  LDL.LU R25, [R1+0x1a4c] ;  /* 0x001a4c0001197983 */ /* 0x002f280000300800 */
[----:B---3--:R-:W3:Y:S04]  /*e590*/  LDL.LU R24, [R1+0x1a48] ;  /* 0x001a480001187983 */ /* 0x008ee80000300800 */
[----:B------:R0:W-:Y:S04]  /*e5a0*/  STS.U16 [R12+0x19000], R23 ;  /* 0x019000170c007388 */ /* 0x0001e80000000400 */
[----:B------:R1:W-:Y:S04]  /*e5b0*/  STS.U16 [R12+0x19800], R21 ;  /* 0x019800150c007388 */ /* 0x0003e80000000400 */
[----:B------:R1:W-:Y:S04]  /*e5c0*/  STS.U16 [R12+0x1a000], R19 ;  /* 0x01a000130c007388 */ /* 0x0003e80000000400 */
[----:B0-----:R-:W3:Y:S04]  /*e5d0*/  LDL.LU R23, [R1+0x1a44] ;  /* 0x001a440001177983 */ /* 0x001ee80000300800 */
[----:B-1----:R-:W3:Y:S04]  /*e5e0*/  LDL.LU R21, [R1+0x1a40] ;  /* 0x001a400001157983 */ /* 0x002ee80000300800 */
[----:B------:R-:W3:Y:S04]  /*e5f0*/  LDL.LU R19, [R1+0x1a3c] ;  /* 0x001a3c0001137983 */ /* 0x000ee80000300800 */
        /* <DEDUP_REMOVED lines=17> */
[----:B------:R0:W-:Y:S04]  /*e710*/  STS.U16 [R12+0x1f000], R11 ;  /* 0x01f0000b0c007388 */ /* 0x0001e80000000400 */
[----:B------:R1:W-:Y:S01]  /*e720*/  STS.U16 [R12+0x1f800], R13 ;  /* 0x01f8000d0c007388 */ /* 0x0003e20000000400 */
[----:B--2---:R-:W-:-:S03]  /*e730*/  LOP3.LUT R2, R2, R9, RZ, 0x3c, !PT ;  /* 0x0000000902027212 */ /* 0x004fc600078e3cff */
[----:B------:R-:W2:Y:S01]  /*e740*/  LDL.LU R9, [R1+0x1a18] ;  /* 0x001a180001097983 */ /* 0x000ea20000300800 */
[----:B------:R-:W-:-:S03]  /*e750*/  LOP3.LUT R2, R2, 0x40, RZ, 0x3c, !PT ;  /* 0x0000004002027812 */ /* 0x000fc600078e3cff */
[----:B------:R-:W2:Y:S04]  /*e760*/  LDL.LU R10, [R1+0x1a14] ;  /* 0x001a1400010a7983 */ /* 0x000ea80000300800 */
[----:B0-----:R-:W2:Y:S04]  /*e770*/  LDL.LU R11, [R1+0x1a10] ;  /* 0x001a1000010b7983 */ /* 0x001ea80000300800 */
[----:B-1----:R-:W2:Y:S04]  /*e780*/  LDL.LU R12, [R1+0x1a0c] ;  /* 0x001a0c00010c7983 */ /* 0x002ea80000300800 */
[----:B------:R-:W2:Y:S04]  /*e790*/  LDL.LU R13, [R1+0x1a08] ;  /* 0x001a0800010d7983 */ /* 0x000ea80000300800 */
[----:B------:R0:W-:Y:S04]  /*e7a0*/  STS.U16 [R2+0x1fc00], R18 ;  /* 0x01fc001202007388 */ /* 0x0001e80000000400 */
[----:B------:R1:W-:Y:S04]  /*e7b0*/  STS.U16 [R2+0x10400], R20 ;  /* 0x0104001402007388 */ /* 0x0003e80000000400 */
[----:B------:R4:W-:Y:S04]  /*e7c0*/  STS.U16 [R2+0x10c00], R22 ;  /* 0x010c001602007388 */ /* 0x0009e80000000400 */
[----:B0-----:R-:W2:Y:S04]  /*e7d0*/  LDL.LU R18, [R1+0x1a04] ;  /* 0x001a040001127983 */ /* 0x001ea80000300800 */
[----:B-1----:R-:W2:Y:S04]  /*e7e0*/  LDL.LU R20, [R1+0x1a00] ;  /* 0x001a000001147983 */ /* 0x002ea80000300800 */
[----:B----4-:R-:W4:Y:S04]  /*e7f0*/  LDL.LU R22, [R1+0x19fc] ;  /* 0x0019fc0001167983 */ /* 0x010f280000300800 */
[----:B------:R0:W-:Y:S04]  /*e800*/  STS.U16 [R2+0x11400], R26 ;  /* 0x0114001a02007388 */ /* 0x0001e80000000400 */
[----:B0-----:R-:W2:Y:S04]  /*e810*/  LDL.LU R26, [R1+0x19f8] ;  /* 0x0019f800011a7983 */ /* 0x001ea80000300800 */
[----:B------:R-:W-:Y:S04]  /*e820*/  STS.U16 [R2+0x11c00], R16 ;  /* 0x011c001002007388 */ /* 0x000fe80000000400 */
[----:B------:R-:W-:Y:S04]  /*e830*/  STS.U16 [R2+0x12400], R17 ;  /* 0x0124001102007388 */ /* 0x000fe80000000400 */
[----:B------:R-:W-:Y:S04]  /*e840*/  STS.U16 [R2+0x12c00], R28 ;  /* 0x012c001c02007388 */ /* 0x000fe80000000400 */
[----:B------:R-:W-:Y:S04]  /*e850*/  STS.U16 [R2+0x13400], R29 ;  /* 0x0134001d02007388 */ /* 0x000fe80000000400 */
[----:B------:R0:W-:Y:S04]  /*e860*/  STS.U16 [R2+0x13c00], R3 ;  /* 0x013c000302007388 */ /* 0x0001e80000000400 */
[----:B0-----:R-:W3:Y:S04]  /*e870*/  LDL R3, [R1+0x3fc] ;  /* 0x0003fc0001037983 */ /* 0x001ee80000100800 */
[----:B--2---:R0:W-:Y:S04]  /*e880*/  STS.U16 [R2+0x14400], R26 ;  /* 0x0144001a02007388 */ /* 0x0041e80000000400 */
[----:B----4-:R-:W-:Y:S04]  /*e890*/  STS.U16 [R2+0x14c00], R22 ;  /* 0x014c001602007388 */ /* 0x010fe80000000400 */
[----:B------:R-:W-:Y:S04]  /*e8a0*/  STS.U16 [R2+0x15400], R20 ;  /* 0x0154001402007388 */ /* 0x000fe80000000400 */
[----:B------:R-:W-:Y:S04]  /*e8b0*/  STS.U16 [R2+0x15c00], R18 ;  /* 0x015c001202007388 */ /* 0x000fe80000000400 */
[----:B------:R-:W-:Y:S04]  /*e8c0*/  STS.U16 [R2+0x16400], R13 ;  /* 0x0164000d02007388 */ /* 0x000fe80000000400 */
[----:B------:R-:W-:Y:S04]  /*e8d0*/  STS.U16 [R2+0x16c00], R12 ;  /* 0x016c000c02007388 */ /* 0x000fe80000000400 */
[----:B------:R-:W-:Y:S04]  /*e8e0*/  STS.U16 [R2+0x17400], R11 ;  /* 0x0174000b02007388 */ /* 0x000fe80000000400 */
[----:B------:R-:W-:Y:S04]  /*e8f0*/  STS.U16 [R2+0x17c00], R10 ;  /* 0x017c000a02007388 */ /* 0x000fe80000000400 */
[----:B------:R-:W-:Y:S04]  /*e900*/  STS.U16 [R2+0x18400], R9 ;  /* 0x0184000902007388 */ /* 0x000fe80000000400 */
[----:B---3--:R-:W-:Y:S04]  /*e910*/  STS.U16 [R2+0x18c00], R8 ;  /* 0x018c000802007388 */ /* 0x008fe80000000400 */
[----:B------:R-:W-:Y:S04]  /*e920*/  STS.U16 [R2+0x19400], R7 ;  /* 0x0194000702007388 */ /* 0x000fe80000000400 */
        /* <DEDUP_REMOVED lines=12> */
[----:B------:R-:W-:Y:S06]  /*e9f0*/  BAR.SYNC.DEFER_BLOCKING 0x0 ;  /* 0x0000000000007b1d */ /* 0x000fec0000010000 */
[----:B0-----:R-:W2:Y:S04]  /*ea00*/  LDL R26, [R1+0x3f4] ;  /* 0x0003f400011a7983 */ /* 0x001ea80000100800 */
[----:B------:R-:W0:Y:S04]  /*ea10*/  LDSM.16.M88.4 R8, [R3+0x10000] ;  /* 0x010000000308783b */ /* 0x000e280000000200 */
[----:B------:R-:W1:Y:S04]  /*ea20*/  LDSM.16.M88.4 R4, [R3+0x12000] ;  /* 0x012000000304783b */ /* 0x000e680000000200 */
[----:B------:R-:W3:Y:S04]  /*ea30*/  LDSM.16.M88.4 R16, [R3+0x14000] ;  /* 0x014000000310783b */ /* 0x000ee80000000200 */
[----:B0-----:R-:W-:Y:S04]  /*ea40*/  STL.64 [R1+0x60], R8 ;  /* 0x0000600801007387 */ /* 0x001fe80000100a00 */
[----:B------:R-:W-:Y:S01]  /*ea50*/  STL.64 [R1+0x68], R10 ;  /* 0x0000680a01007387 */ /* 0x000fe20000100a00 */
[----:B-1----:R-:W-:-:S02]  /*ea60*/  IMAD.MOV.U32 R2, RZ, RZ, R4 ;  /* 0x000000ffff027224 */ /* 0x002fc400078e0004 */
[----:B------:R-:W-:Y:S01]  /*ea70*/  IMAD.MOV.U32 R0, RZ, RZ, R5 ;  /* 0x000000ffff007224 */ /* 0x000fe200078e0005 */
[----:B------:R-:W-:Y:S04]  /*ea80*/  STL.64 [R1+0x50], R4 ;  /* 0x0000500401007387 */ /* 0x000fe80000100a00 */
[----:B------:R-:W0:Y:S04]  /*ea90*/  LDSM.16.M88.4 R8, [R3+0x16000] ;  /* 0x016000000308783b */ /* 0x000e280000000200 */
[----:B------:R-:W-:Y:S04]  /*eaa0*/  STL.64 [R1+0x58], R6 ;  /* 0x0000580601007387 */ /* 0x000fe80000100a00 */
[----:B------:R-:W1:Y:S04]  /*eab0*/  LDSM.16.M88.4 R4, [R3+0x18000] ;  /* 0x018000000304783b */ /* 0x000e680000000200 */
[----:B---3--:R-:W-:Y:S04]  /*eac0*/  STL.64 [R1+0x40], R16 ;  /* 0x0000401001007387 */ /* 0x008fe80000100a00 */
[----:B------:R-:W-:Y:S04]  /*ead0*/  STL.64 [R1+0x48], R18 ;  /* 0x0000481201007387 */ /* 0x000fe80000100a00 */
[----:B------:R-:W3:Y:S04]  /*eae0*/  LDSM.16.M88.4 R16, [R3+0x1a000] ;  /* 0x01a000000310783b */ /* 0x000ee80000000200 */
[----:B0-----:R-:W-:Y:S04]  /*eaf0*/  STL.64 [R1+0x30], R8 ;  /* 0x0000300801007387 */ /* 0x001fe80000100a00 */
[----:B------:R-:W-:Y:S04]  /*eb00*/  STL.64 [R1+0x38], R10 ;  /* 0x0000380a01007387 */ /* 0x000fe80000100a00 */
[----:B-1----:R-:W-:Y:S04]  /*eb10*/  STL.64 [R1+0x20], R4 ;  /* 0x0000200401007387 */ /* 0x002fe80000100a00 */
[----:B------:R-:W-:Y:S04]  /*eb20*/  STL.64 [R1+0x28], R6 ;  /* 0x0000280601007387 */ /* 0x000fe80000100a00 */
[----:B------:R-:W0:Y:S04]  /*eb30*/  LDSM.16.M88.4 R4, [R3+0x1e000] ;  /* 0x01e000000304783b */ /* 0x000e280000000200 */
[----:B------:R-:W1:Y:S04]  /*eb40*/  LDSM.16.M88.4 R8, [R3+0x1c000] ;  /* 0x01c000000308783b */ /* 0x000e680000000200 */
[----:B---3--:R-:W-:Y:S04]  /*eb50*/  STL.64 [R1+0x10], R16 ;  /* 0x0000101001007387 */ /* 0x008fe80000100a00 */
[----:B------:R-:W-:Y:S04]  /*eb60*/  STL.64 [R1+0x18], R18 ;  /* 0x0000181201007387 */ /* 0x000fe80000100a00 */
[----:B0-----:R-:W-:Y:S04]  /*eb70*/  STL.64 [R1+0x1990], R6 ;  /* 0x0019900601007387 */ /* 0x001fe80000100a00 */
[----:B-1----:R-:W-:Y:S04]  /*eb80*/  STL.64 [R1], R8 ;  /* 0x0000000801007387 */ /* 0x002fe80000100a00 */
[----:B------:R-:W-:Y:S04]  /*eb90*/  STL.64 [R1+0x8], R10 ;  /* 0x0000080a01007387 */ /* 0x000fe80000100a00 */
[----:B------:R0:W-:Y:S04]  /*eba0*/  STL.64 [R1+0x1988], R4 ;  /* 0x0019880401007387 */ /* 0x0001e80000100a00 */
[----:B0-----:R-:W3:Y:S04]  /*ebb0*/  LDL.LU.64 R4, [R1+0x3a0] ;  /* 0x0003a00001047983 */ /* 0x001ee80000300a00 */
[----:B------:R-:W4:Y:S04]  /*ebc0*/  LDL.LU.64 R6, [R1+0x3a8] ;  /* 0x0003a80001067983 */ /* 0x000f280000300a00 */
[----:B--2---:R-:W0:Y:S04]  /*ebd0*/  LDSM.16.MT88.4 R16, [R26+0x80] ;  /* 0x000080001a10783b */ /* 0x004e280000004200 */
[----:B------:R-:W1:Y:S04]  /*ebe0*/  LDSM.16.MT88.4 R20, [R26+0x100] ;  /* 0x000100001a14783b */ /* 0x000e680000004200 */
[----:B------:R-:W2:Y:S04]  /*ebf0*/  LDSM.16.MT88.4 R8, [R26+0x180] ;  /* 0x000180001a08783b */ /* 0x000ea80000004200 */
[----:B------:R-:W0:Y:S04]  /*ec00*/  LDSM.16.MT88.4 R12, [R26] ;  /* 0x000000001a0c783b */ /* 0x000e280000004200 */
[----:B----4-:R-:W-:Y:S04]  /*ec10*/  STL.64 [R1+0x19a0], R6 ;  /* 0x0019a00601007387 */ /* 0x010fe80000100a00 */
[----:B---3--:R3:W-:Y:S04]  /*ec20*/  STL.64 [R1+0x1998], R4 ;  /* 0x0019980401007387 */ /* 0x0087e80000100a00 */
[----:B---3--:R-:W3:Y:S04]  /*ec30*/  LDL.64 R4, [R1+0x10] ;  /* 0x0000100001047983 */ /* 0x008ee80000100a00 */
[----:B---3--:R3:W-:Y:S04]  /*ec40*/  STL.64 [R1+0x19b0], R4 ;  /* 0x0019b00401007387 */ /* 0x0087e80000100a00 */
[----:B---3--:R-:W3:Y:S04]  /*ec50*/  LDL.64 R4, [R1+0x20] ;  /* 0x0000200001047983 */ /* 0x008ee80000100a00 */
[----:B---3--:R3:W-:Y:S04]  /*ec60*/  STL.64 [R1+0x19c8], R4 ;  /* 0x0019c80401007387 */ /* 0x0087e80000100a00 */
[----:B---3--:R-:W3:Y:S04]  /*ec70*/  LDL.64 R4, [R1+0x30] ;  /* 0x0000300001047983 */ /* 0x008ee80000100a00 */
[----:B---3--:R3:W-:Y:S04]  /*ec80*/  STL.64 [R1+0x19d0], R4 ;  /* 0x0019d00401007387 */ /* 0x0087e80000100a00 */
[----:B---3--:R-:W3:Y:S04]  /*ec90*/  LDL.64 R4, [R1+0x40] ;  /* 0x0000400001047983 */ /* 0x008ee80000100a00 */
[----:B---3--:R3:W-:Y:S02]  /*eca0*/  STL.64 [R1+0x19d8], R4 ;  /* 0x0019d80401007387 */ /* 0x0087e40000100a00 */
[----:B---3--:R-:W-:-:S02]  /*ecb0*/  IMAD.MOV.U32 R4, RZ, RZ, R2 ;  /* 0x000000ffff047224 */ /* 0x008fc400078e0002 */
[----:B------:R-:W-:-:S05]  /*ecc0*/  IMAD.MOV.U32 R5, RZ, RZ, R0 ;  /* 0x000000ffff057224 */ /* 0x000fca00078e0000 */
[----:B------:R3:W-:Y:S04]  /*ecd0*/  STL.64 [R1+0x19f0], R4 ;  /* 0x0019f00401007387 */ /* 0x0007e80000100a00 */
[----:B---3--:R-:W3:Y:S04]  /*ece0*/  LDL.LU.64 R4, [R1+0x410] ;  /* 0x0004100001047983 */ /* 0x008ee80000300a00 */
[----:B------:R-:W3:Y:S04]  /*ecf0*/  LDL.LU.64 R6, [R1+0x418] ;  /* 0x0004180001067983 */ /* 0x000ee80000300a00 */
[----:B0-----:R-:W-:Y:S04]  /*ed00*/  STL.64 [R1+0x1980], R18 ;  /* 0x0019801201007387 */ /* 0x001fe80000100a00 */
[----:B------:R0:W-:Y:S04]  /*ed10*/  STL.64 [R1+0x1978], R16 ;  /* 0x0019781001007387 */ /* 0x0001e80000100a00 */
[----:B0-----:R-:W4:Y:S04]  /*ed20*/  LDL.LU.64 R16, [R1+0x3d0] ;  /* 0x0003d00001107983 */ /* 0x001f280000300a00 */
[----:B------:R-:W2:Y:S04]  /*ed30*/  LDL.LU.64 R18, [R1+0x3d8] ;  /* 0x0003d80001127983 */ /* 0x000ea80000300a00 */
[----:B--2---:R-:W-:Y:S04]  /*ed40*/  STL.64 [R1+0x19e8], R18 ;  /* 0x0019e81201007387 */ /* 0x004fe80000100a00 */
[----:B----4-:R0:W-:Y:S04]  /*ed50*/  STL.64 [R1+0x19e0], R16 ;  /* 0x0019e01001007387 */ /* 0x0101e80000100a00 */
[----:B0-----:R-:W2:Y:S04]  /*ed60*/  LDL.LU.64 R16, [R1+0x400] ;  /* 0x0004000001107983 */ /* 0x001ea80000300a00 */
[----:B------:R-:W2:Y:S04]  /*ed70*/  LDL.LU.64 R18, [R1+0x408] ;  /* 0x0004080001127983 */ /* 0x000ea80000300a00 */
[----:B-1----:R-:W-:Y:S04]  /*ed80*/  STL.64 [R1+0x18e8], R22 ;  /* 0x0018e81601007387 */ /* 0x002fe80000100a00 */
[----:B------:R0:W-:Y:S04]  /*ed90*/  STL.64 [R1+0x18e0], R20 ;  /* 0x0018e01401007387 */ /* 0x0001e80000100a00 */
[----:B0-----:R-:W4:Y:S04]  /*eda0*/  LDL.LU.64 R20, [R1+0x3e0] ;  /* 0x0003e00001147983 */ /* 0x001f280000300a00 */
[----:B------:R-:W4:Y:S04]  /*edb0*/  LDL.LU.64 R22, [R1+0x3e8] ;  /* 0x0003e80001167983 */ /* 0x000f280000300a00 */
[----:B------:R-:W-:Y:S04]  /*edc0*/  STL [R1+0x18d8], R26 ;  /* 0x0018d81a01007387 */ /* 0x000fe80000100800 */
[----:B------:R-:W3:Y:S04]  /*edd0*/  LDL.LU.64 R24, [R1+0x60] ;  /* 0x0000600001187983 */ /* 0x000ee80000300a00 */
[----:B------:R-:W-:Y:S04]  /*ede0*/  STL.64 [R1+0x1878], R10 ;  /* 0x0018780a01007387 */ /* 0x000fe80000100a00 */
[----:B------:R0:W-:Y:S04]  /*edf0*/  STL.64 [R1+0x1870], R8 ;  /* 0x0018700801007387 */ /* 0x0001e80000100a00 */
[----:B0-----:R-:W2:Y:S04]  /*ee00*/  LDL.64 R8, [R1] ;  /* 0x0000000001087983 */ /* 0x001ea80000100a00 */
[----:B--2---:R0:W-:Y:S04]  /*ee10*/  STL.64 [R1+0x19a8], R8 ;  /* 0x0019a80801007387 */ /* 0x0041e80000100a00 */
[----:B0-----:R-:W2:Y:S04]  /*ee20*/  LDL.LU.64 R8, [R1+0x3b0] ;  /* 0x0003b00001087983 */ /* 0x001ea80000300a00 */
[----:B------:R-:W2:Y:S01]  /*ee30*/  LDL.LU.64 R10, [R1+0x3b8] ;  /* 0x0003b800010a7983 */ /* 0x000ea20000300a00 */
[C---:B---3--:R-:W-:Y:S03]  /*ee40*/  HMMA.16816.F32 R4, R12.reuse, R24, R4 ;  /* 0x000000180c04723c */ /* 0x048fe60000001804 */
[----:B--2---:R-:W-:Y:S04]  /*ee50*/  STL.64 [R1+0x19c0], R10 ;  /* 0x0019c00a01007387 */ /* 0x004fe80000100a00 */
[----:B------:R0:W-:Y:S04]  /*ee60*/  STL.64 [R1+0x19b8], R8 ;  /* 0x0019b80801007387 */ /* 0x0001e80000100a00 */
[----:B0-----:R-:W2:Y:S04]  /*ee70*/  LDL.LU.64 R8, [R1+0x3c0] ;  /* 0x0003c00001087983 */ /* 0x001ea80000300a00 */
[----:B------:R-:W2:Y:S08]  /*ee80*/  LDL.LU.64 R10, [R1+0x3c8] ;  /* 0x0003c800010a7983 */ /* 0x000eb00000300a00 */
[----:B------:R0:W-:Y:S04]  /*ee90*/  STL.64 [R1+0x250], R4 ;  /* 0x0002500401007387 */ /* 0x0001e80000100a00 */
[----:B------:R1:W-:Y:S04]  /*eea0*/  STL.64 [R1+0x258], R6 ;  /* 0x0002580601007387 */ /* 0x0003e80000100a00 */
[----:B0-----:R-:W1:Y:S02]  /*eeb0*/  LDL.LU.64 R4, [R1+0x19f0] ;  /* 0x0019f00001047983 */ /* 0x001e640000300a00 */
[C---:B-1----:R-:W-:Y:S02]  /*eec0*/  HMMA.16816.F32 R4, R12.reuse, R4, R16 ;  /* 0x000000040c04723c */ /* 0x042fe40000001810 */
[----:B------:R-:W3:Y:S04]  /*eed0*/  LDL.LU.64 R18, [R1+0x19e8] ;  /* 0x0019e80001127983 */ /* 0x000ee80000300a00 */
[----:B------:R-:W3:Y:S11]  /*eee0*/  LDL.LU.64 R16, [R1+0x19e0] ;  /* 0x0019e00001107983 */ /* 0x000ef60000300a00 */
[----:B------:R-:W-:Y:S06]  /*eef0*/  @!UPT UIADD3 URZ, URZ, URZ, URZ ;  /* 0x0000003f3f3ff290 */ /* 0x000fec000fffe03f */
[----:B------:R0:W-:Y:S04]  /*ef00*/  STL.64 [R1+0x240], R4 ;  /* 0x0002400401007387 */ /* 0x0001e80000100a00 */
[----:B------:R-:W-:Y:S04]  /*ef10*/  STL.64 [R1+0x248], R6 ;  /* 0x0002480601007387 */ /* 0x000fe80000100a00 */
[----:B0-----:R-:W4:Y:S02]  /*ef20*/  LDL.LU.64 R4, [R1+0x19d8] ;  /* 0x0019d80001047983 */ /* 0x001f240000300a00 */
[----:B----4-:R-:W-:Y:S01]  /*ef30*/  HMMA.16816.F32 R20, R12, R4, R20 ;  /* 0x000000040c14723c */ /* 0x010fe20000001814 */
[----:B------:R-:W-:Y:S11]  /*ef40*/  IMAD.MOV.U32 R3, RZ, RZ, R5 ;  /* 0x000000ffff037224 */ /* 0x000ff600078e0005 */
[----:B------:R-:W-:Y:S11]  /*ef50*/  @!UPT UIADD3 URZ, URZ, URZ, URZ ;  /* 0x0000003f3f3ff290 */ /* 0x000ff6000fffe03f */
[----:B------:R0:W-:Y:S04]  /*ef60*/  STL.64 [R1+0x230], R20 ;  /* 0x0002301401007387 */ /* 0x0001e80000100a00 */
[----:B------:R-:W-:Y:S01]  /*ef70*/  STL.64 [R1+0x238], R22 ;  /* 0x0002381601007387 */ /* 0x000fe20000100a00 */
[----:B0-----:R-:W-:-:S03]  /*ef80*/  IMAD.MOV.U32 R20, RZ, RZ, R4 ;  /* 0x000000ffff147224 */ /* 0x001fc600078e0004 */
[----:B------:R-:W3:Y:S02]  /*ef90*/  LDL.LU.64 R4, [R1+0x19d0] ;  /* 0x0019d00001047983 */ /* 0x000ee40000300a00 */
[C---:B---3--:R-:W-:Y:S11]  /*efa0*/  HMMA.16816.F32 R16, R12.reuse, R4, R16 ;  /* 0x000000040c10723c */ /* 0x048ff60000001810 */
[----:B------:R-:W-:Y:S11]  /*efb0*/  @!UPT UIADD3 URZ, URZ, URZ, URZ ;  /* 0x0000003f3f3ff290 */ /* 0x000ff6000fffe03f */
[----:B------:R-:W-:Y:S01]  /*efc0*/  @!UPT UIADD3 URZ, URZ, URZ, URZ ;  /* 0x0000003f3f3ff290 */ /* 0x000fe2000fffe03f */
[----:B------:R0:W-:Y:S04]  /*efd0*/  STL.64 [R1+0x220], R16 ;  /* 0x0002201001007387 */ /* 0x0001e80000100a00 */
[----:B------:R1:W-:Y:S01]  /*efe0*/  STL.64 [R1+0x228], R18 ;  /* 0x0002281201007387 */ /* 0x0003e20000100a00 */
[----:B0-----:R-:W-:Y:S02]  /*eff0*/  IMAD.MOV.U32 R17, RZ, RZ, R4 ;  /* 0x000000ffff117224 */ /* 0x001fe400078e0004 */
[----:B------:R-:W-:Y:S02]  /*f000*/  IMAD.MOV.U32 R16, RZ, RZ, R5 ;  /* 0x000000ffff107224 */ /* 0x000fe400078e0005 */
[----:B------:R-:W2:Y:S02]  /*f010*/  LDL.LU.64 R4, [R1+0x19c8] ;  /* 0x0019c80001047983 */ /* 0x000ea40000300a00 */
[----:B--2---:R-:W-:Y:S01]  /*f020*/  HMMA.16816.F32 R8, R12, R4, R8 ;  /* 0x000000040c08723c */ /* 0x004fe20000001808 */
[----:B-1----:R-:W-:-:S02]  /*f030*/  IMAD.MOV.U32 R19, RZ, RZ, R4 ;  /* 0x000000ffff137224 */ /* 0x002fc400078e0004 */
[----:B------:R-:W-:Y:S11]  /*f040*/  IMAD.MOV.U32 R18, RZ, RZ, R5 ;  /* 0x000000ffff127224 */ /* 0x000ff600078e0005 */
[----:B------:R-:W-:Y:S09]  /*f050*/  @!UPT UIADD3 URZ, URZ, URZ, URZ ;  /* 0x0000003f3f3ff290 */ /* 0x000ff2000fffe03f */
[----:B------:R-:W-:Y:S04]  /*f060*/  STL.64 [R1+0x210], R8 ;  /* 0x0002100801007387 */ /* 0x000fe80000100a00 */
[----:B------:R0:W-:Y:S04]  /*f070*/  STL.64 [R1+0x218], R10 ;  /* 0x0002180a01007387 */ /* 0x0001e80000100a00 */
[----:B0-----:R-:W2:Y:S04]  /*f080*/  LDL.LU.64 R10, [R1+0x19c0] ;  /* 0x0019c000010a7983 */ /* 0x001ea80000300a00 */
[----:B------:R-:W2:Y:S04]  /*f090*/  LDL.LU.64 R8, [R1+0x19b8] ;  /* 0x0019b80001087983 */ /* 0x000ea80000300a00 */
[----:B------:R-:W2:Y:S02]  /*f0a0*/  LDL.LU.64 R4, [R1+0x19b0] ;  /* 0x0019b00001047983 */ /* 0x000ea40000300a00 */
[----:B--2---:R-:W-:Y:S01]  /*f0b0*/  HMMA.16816.F32 R8, R12, R4, R8 ;  /* 0x000000040c08723c */ /* 0x004fe20000001808 */
[----:B------:R-:W-:-:S02]  /*f0c0*/  IMAD.MOV.U32 R2, RZ, RZ, R4 ;  /* 0x000000ffff027224 */ /* 0x000fc400078e0004 */
[----:B------:R-:W-:Y:S11]  /*f0d0*/  IMAD.MOV.U32 R0, RZ, RZ, R5 ;  /* 0x000000ffff007224 */ /* 0x000ff600078e0005 */
[----:B------:R-:W-:Y:S09]  /*f0e0*/  @!UPT UIADD3 URZ, URZ, URZ, URZ ;  /* 0x0000003f3f3ff290 */ /* 0x000ff2000fffe03f */
[----:B------:R0:W-:Y:S04]  /*f0f0*/  STL.64 [R1+0x200], R8 ;  /* 0x0002000801007387 */ /* 0x0001e80000100a00 */
[----:B------:R-:W-:Y:S04]  /*f100*/  STL.64 [R1+0x208], R10 ;  /* 0x0002080a01007387 */ /* 0x000fe80000100a00 */
[----:B0-----:R-:W2:Y:S04]  /*f110*/  LDL.LU.64 R8, [R1+0x19a8] ;  /* 0x0019a80001087983 */ /* 0x001ea80000300a00 */
[----:B------:R-:W2:Y:S04]  /*f120*/  LDL.LU.64 R6, [R1+0x19a0] ;  /* 0x0019a00001067983 */ /* 0x000ea80000300a00 */
[----:B------:R-:W2:Y:S02]  /*f130*/  LDL.LU.64 R4, [R1+0x1998] ;  /* 0x0019980001047983 */ /* 0x000ea40000300a00 */
[----:B--2---:R-:W-:Y:S11]  /*f140*/  HMMA.16816.F32 R4, R12, R8, R4 ;  /* 0x000000080c04723c */ /* 0x004ff60000001804 */
[----:B------:R-:W-:Y:S11]  /*f150*/  @!UPT UIADD3 URZ, URZ, URZ, URZ ;  /* 0x0000003f3f3ff290 */ /* 0x000ff6000fffe03f */
[----:B------:R-:W-:Y:S01]  /*f160*/  @!UPT UIADD3 URZ, URZ, URZ, URZ ;  /* 0x0000003f3f3ff290 */ /* 0x000fe2000fffe03f */
[----:B------:R-:W-:Y:S04]  /*f170*/  STL.64 [R1+0x1f0], R4 ;  /* 0x0001f00401007387 */ /* 0x000fe80000100a00 */
[----:B------:R0:W-:Y:S04]  /*f180*/  STL.64 [R1+0x1f8], R6 ;  /* 0x0001f80601007387 */ /* 0x0001e80000100a00 */
[----:B0-----:R-:W2:Y:S04]  /*f190*/  LDL.LU.64 R6, [R1+0x1990] ;  /* 0x0019900001067983 */ /* 0x001ea80000300a00 */
[----:B------:R-:W3:Y:S04]  /*f1a0*/  LDL.LU.64 R4, [R1+0x1988] ;  /* 0x0019880001047983 */ /* 0x000ee80000300a00 */
[----:B------:R0:W-:Y:S04]  /*f1b0*/  STL.64 [R1+0x1900], R8 ;  /* 0x0019000801007387 */ /* 0x0001e80000100a00 */
[----:B0-----:R-:W4:Y:S04]  /*f1c0*/  LDL.LU.64 R8, [R1+0x180] ;  /* 0x0001800001087983 */ /* 0x001f280000300a00 */
[----:B------:R-:W2:Y:S04]  /*f1d0*/  LDL.LU.64 R10, [R1+0x188] ;  /* 0x00018800010a7983 */ /* 0x000ea80000300a00 */
[----:B--2---:R-:W-:Y:S04]  /*f1e0*/  STL.64 [R1+0x1910], R10 ;  /* 0x0019100a01007387 */ /* 0x004fe80000100a00 */
[----:B----4-:R0:W-:Y:S02]  /*f1f0*/  STL.64 [R1+0x1908], R8 ;  /* 0x0019080801007387 */ /* 0x0101e40000100a00 */
[----:B0-----:R-:W-:-:S02]  /*f200*/  IMAD.MOV.U32 R8, RZ, RZ, R19 ;  /* 0x000000ffff087224 */ /* 0x001fc400078e0013 */
[----:B------:R-:W-:-:S05]  /*f210*/  IMAD.MOV.U32 R9, RZ, RZ, R18 ;  /* 0x000000ffff097224 */ /* 0x000fca00078e0012 */
[----:B------:R0:W-:Y:S02]  /*f220*/  STL.64 [R1+0x1928], R8 ;  /* 0x0019280801007387 */ /* 0x0001e40000100a00 */
[----:B0-----:R-:W-:Y:S02]  /*f230*/  IMAD.MOV.U32 R8, RZ, RZ, R17 ;  /* 0x000000ffff087224 */ /* 0x001fe400078e0011 */
[----:B------:R-:W-:Y:S02]  /*f240*/  IMAD.MOV.U32 R9, RZ, RZ, R16 ;  /* 0x000000ffff097224 */ /* 0x000fe400078e0010 */
[----:B------:R-:W3:Y:S04]  /*f250*/  LDL.LU.64 R16, [R1+0x390] ;  /* 0x0003900001107983 */ /* 0x000ee80000300a00 */
[----:B------:R-:W3:Y:S04]  /*f260*/  LDL.LU.64 R18, [R1+0x398] ;  /* 0x0003980001127983 */ /* 0x000ee80000300a00 */
[----:B------:R0:W-:Y:S02]  /*f270*/  STL.64 [R1+0x1940], R8 ;  /* 0x0019400801007387 */ /* 0x0001e40000100a00 */
[----:B0-----:R-:W-:-:S02]  /*f280*/  IMAD.MOV.U32 R8, RZ, RZ, R20 ;  /* 0x000000ffff087224 */ /* 0x001fc400078e0014 */
[----:B------:R-:W-:-:S05]  /*f290*/  IMAD.MOV.U32 R9, RZ, RZ, R3 ;  /* 0x000000ffff097224 */ /* 0x000fca00078e0003 */
[----:B------:R0:W-:Y:S04]  /*f2a0*/  STL.64 [R1+0x1958], R8 ;  /* 0x0019580801007387 */ /* 0x0001e80000100a00 */
[----:B0-----:R-:W2:Y:S04]  /*f2b0*/  LDL.LU.64 R8, [R1+0x50] ;  /* 0x0000500001087983 */ /* 0x001ea80000300a00 */
[----:B--2---:R0:W-:Y:S04]  /*f2c0*/  STL.64 [R1+0x1970], R8 ;  /* 0x0019700801007387 */ /* 0x0041e80000100a00 */
[----:B0-----:R-:W2:Y:S04]  /*f2d0*/  LDL.LU.64 R8, [R1+0x380] ;  /* 0x0003800001087983 */ /* 0x001ea80000300a00 */
[----:B------:R-:W2:Y:S04]  /*f2e0*/  LDL.LU.64 R10, [R1+0x388] ;  /* 0x00038800010a7983 */ /* 0x000ea80000300a00 */
[----:B------:R-:W4:Y:S04]  /*f2f0*/  LDL.LU.64 R20, [R1+0x330] ;  /* 0x0003300001147983 */ /* 0x000f280000300a00 */
[----:B------:R-:W2:Y:S04]  /*f300*/  LDL.LU.64 R22, [R1+0x338] ;  /* 0x0003380001167983 */ /* 0x000ea80000300a00 */
[----:B--2---:R-:W-:Y:S04]  /*f310*/  STL.64 [R1+0x18f8], R22 ;  /* 0x0018f81601007387 */ /* 0x004fe80000100a00 */
[----:B----4-:R0:W-:Y:S04]  /*f320*/  STL.64 [R1+0x18f0], R20 ;  /* 0x0018f01401007387 */ /* 0x0101e80000100a00 */
[----:B0-----:R-:W2:Y:S04]  /*f330*/  LDL.LU.64 R20, [R1+0x170] ;  /* 0x0001700001147983 */ /* 0x001ea80000300a00 */
[----:B------:R-:W4:Y:S04]  /*f340*/  LDL.LU.64 R22, [R1+0x178] ;  /* 0x0001780001167983 */ /* 0x000f280000300a00 */
[----:B----4-:R-:W-:Y:S04]  /*f350*/  STL.64 [R1+0x1920], R22 ;  /* 0x0019201601007387 */ /* 0x010fe80000100a00 */
[----:B--2---:R0:W-:Y:S04]  /*f360*/  STL.64 [R1+0x1918], R20 ;  /* 0x0019181401007387 */ /* 0x0041e80000100a00 */
        /* <DEDUP_REMOVED lines=9> */
[----:B------:R-:W4:Y:S01]  /*f400*/  LDL.LU.64 R22, [R1+0x368] ;  /* 0x0003680001167983 */ /* 0x000f220000300a00 */
[----:B---3--:R-:W-:Y:S03]  /*f410*/  HMMA.16816.F32 R12, R12, R4, R16 ;  /* 0x000000040c0c723c */ /* 0x008fe60000001810 */
[----:B----4-:R-:W-:Y:S04]  /*f420*/  STL.64 [R1+0x1968], R22 ;  /* 0x0019681601007387 */ /* 0x010fe80000100a00 */
[----:B--2---:R0:W-:Y:S04]  /*f430*/  STL.64 [R1+0x1960], R20 ;  /* 0x0019601401007387 */ /* 0x0041e80000100a00 */
[----:B0-----:R-:W2:Y:S04]  /*f440*/  LDL.LU.64 R20, [R1+0x370] ;  /* 0x0003700001147983 */ /* 0x001ea80000300a00 */
[----:B------:R-:W2:Y:S04]  /*f450*/  LDL.LU.64 R22, [R1+0x378] ;  /* 0x0003780001167983 */ /* 0x000ea80000300a00 */
[----:B------:R-:W3:Y:S04]  /*f460*/  LDL.LU.64 R18, [R1+0x1980] ;  /* 0x0019800001127983 */ /* 0x000ee80000300a00 */
[----:B------:R-:W3:Y:S04]  /*f470*/  LDL.LU.64 R16, [R1+0x1978] ;  /* 0x0019780001107983 */ /* 0x000ee80000300a00 */
[----:B------:R-:W-:Y:S04]  /*f480*/  STL.64 [R1+0x1e0], R12 ;  /* 0x0001e00c01007387 */ /* 0x000fe80000100a00 */
[----:B------:R-:W-:Y:S01]  /*f490*/  STL.64 [R1+0x1e8], R14 ;  /* 0x0001e80e01007387 */ /* 0x000fe20000100a00 */
[C---:B---3--:R-:W-:Y:S11]  /*f4a0*/  HMMA.16816.F32 R8, R16.reuse, R24, R8 ;  /* 0x000000181008723c */ /* 0x048ff60000001808 */
[----:B------:R-:W-:Y:S11]  /*f4b0*/  @!UPT UIADD3 URZ, URZ, URZ, URZ ;  /* 0x0000003f3f3ff290 */ /* 0x000ff6000fffe03f */
[----:B------:R-:W-:Y:S01]  /*f4c0*/  @!UPT UIADD3 URZ, URZ, URZ, URZ ;  /* 0x0000003f3f3ff290 */ /* 0x000fe2000fffe03f */
[----:B------:R0:W-:Y:S04]  /*f4d0*/  STL.64 [R1+0x1d0], R8 ;  /* 0x0001d00801007387 */ /* 0x0001e80000100a00 */
[----:B------:R-:W-:Y:S04]  /*f4e0*/  STL.64 [R1+0x1d8], R10 ;  /* 0x0001d80a01007387 */ /* 0x000fe80000100a00 */
[----:B0-----:R-:W2:Y:S01]  /*f4f0*/  LDL.LU.64 R8, [R1+0x1970] ;  /* 0x0019700001087983 */ /* 0x001ea20000300a00 */
[----:B------:R-:W-:Y:S02]  /*f500*/  IMAD.MOV.U32 R12, RZ, RZ, R2 ;  /* 0x000000ffff0c7224 */ /* 0x000fe400078e0002 */
[----:B------:R-:W-:Y:S01]  /*f510*/  IMAD.MOV.U32 R13, RZ, RZ, R0 ;  /* 0x000000ffff0d7224 */ /* 0x000fe200078e0000 */
[----:B--2---:R-:W-:Y:S01]  /*f520*/  HMMA.16816.F32 R20, R16, R8, R20 ;  /* 0x000000081014723c */ /* 0x004fe20000001814 */
[----:B------:R-:W-:-:S02]  /*f530*/  IMAD.MOV.U32 R2, RZ, RZ, R8 ;  /* 0x000000ffff027224 */ /* 0x000fc400078e0008 */
[----:B------:R-:W-:Y:S11]  /*f540*/  IMAD.MOV.U32 R0, RZ, RZ, R9 ;  /* 0x000000ffff007224 */ /* 0x000ff600078e0009 */
[----:B------:R-:W-:Y:S09]  /*f550*/  @!UPT UIADD3 URZ, URZ, URZ, URZ ;  /* 0x0000003f3f3ff290 */ /* 0x000ff2000fffe03f */
[----:B------:R-:W-:Y:S04]  /*f560*/  STL.64 [R1+0x1c0], R20 ;  /* 0x0001c01401007387 */ /* 0x000fe80000100a00 */
[----:B------:R0:W-:Y:S04]  /*f570*/  STL.64 [R1+0x1c8], R22 ;  /* 0x0001c81601007387 */ /* 0x0001e80000100a00 */
[----:B0-----:R-:W2:Y:S04]  /*f580*/  LDL.LU.64 R22, [R1+0x1968] ;  /* 0x0019680001167983 */ /* 0x001ea80000300a00 */
[----:B------:R-:W2:Y:S04]  /*f590*/  LDL.LU.64 R20, [R1+0x1960] ;  /* 0x0019600001147983 */ /* 0x000ea80000300a00 */
[----:B------:R-:W2:Y:S02]  /*f5a0*/  LDL.LU.64 R8, [R1+0x1958] ;  /* 0x0019580001087983 */ /* 0x000ea40000300a00 */
[C---:B--2---:R-:W-:Y:S02]  /*f5b0*/  HMMA.16816.F32 R8, R16.reuse, R8, R20 ;  /* 0x000000081008723c */ /* 0x044fe40000001814 */
[----:B------:R-:W2:Y:S04]  /*f5c0*/  LDL.LU.64 R22, [R1+0x1950] ;  /* 0x0019500001167983 */ /* 0x000ea80000300a00 */
[----:B------:R-:W2:Y:S11]  /*f5d0*/  LDL.LU.64 R20, [R1+0x1948] ;  /* 0x0019480001147983 */ /* 0x000eb60000300a00 */
[----:B------:R-:W-:Y:S06]  /*f5e0*/  @!UPT UIADD3 URZ, URZ, URZ, URZ ;  /* 0x0000003f3f3ff290 */ /* 0x000fec000fffe03f */
[----:B------:R0:W-:Y:S04]  /*f5f0*/  STL.64 [R1+0x1b0], R8 ;  /* 0x0001b00801007387 */ /* 0x0001e80000100a00 */
[----:B------:R2:W-:Y:S04]  /*f600*/  STL.64 [R1+0x1b8], R10 ;  /* 0x0001b80a01007387 */ /* 0x0005e80000100a00 */
[----:B0-----:R-:W2:Y:S02]  /*f610*/  LDL.LU.64 R8, [R1+0x1940] ;  /* 0x0019400001087983 */ /* 0x001ea40000300a00 */
        /* <DEDUP_REMOVED lines=11> */
[----:B------:R-:W-:Y:S04]  /*f6d0*/  STL.64 [R1+0x190], R8 ;  /* 0x0001900801007387 */ /* 0x000fe80000100a00 */
[----:B------:R0:W-:Y:S04]  /*f6e0*/  STL.64 [R1+0x198], R10 ;  /* 0x0001980a01007387 */ /* 0x0001e80000100a00 */
[----:B0-----:R-:W3:Y:S04]  /*f6f0*/  LDL.LU.64 R10, [R1+0x1910] ;  /* 0x00191000010a7983 */ /* 0x001ee80000300a00 */
[----:B------:R-:W3:Y:S02]  /*f700*/  LDL.LU.64 R8, [R1+0x1908] ;  /* 0x0019080001087983 */ /* 0x000ee40000300a00 */
[C---:B---3--:R-:W-:Y:S02]  /*f710*/  HMMA.16816.F32 R12, R16.reuse, R12, R8 ;  /* 0x0000000c100c723c */ /* 0x048fe40000001808 */
[----:B------:R-:W2:Y:S11]  /*f720*/  LDL.LU.64 R8, [R1+0x1900] ;  /* 0x0019000001087983 */ /* 0x000eb60000300a00 */
[----:B------:R-:W-:Y:S10]  /*f730*/  @!UPT UIADD3 URZ, URZ, URZ, URZ ;  /* 0x0000003f3f3ff290 */ /* 0x000ff4000fffe03f */
[----:B------:R0:W-:Y:S04]  /*f740*/  STL.64 [R1+0x180], R12 ;  /* 0x0001800c01007387 */ /* 0x0001e80000100a00 */
[----:B------:R1:W-:Y:S04]  /*f750*/  STL.64 [R1+0x188], R14 ;  /* 0x0001880e01007387 */ /* 0x0003e80000100a00 */
[----:B0-----:R-:W3:Y:S04]  /*f760*/  LDL.LU.64 R12, [R1+0x320] ;  /* 0x00032000010c7983 */ /* 0x001ee80000300a00 */
[----:B-1----:R-:W3:Y:S01]  /*f770*/  LDL.LU.64 R14, [R1+0x328] ;  /* 0x00032800010e7983 */ /* 0x002ee20000300a00 */
[----:B--2---:R-:W-:Y:S11]  /*f780*/  HMMA.16816.F32 R20, R16, R8, R20 ;  /* 0x000000081014723c */ /* 0x004ff60000001814 */
[----:B------:R-:W-:Y:S11]  /*f790*/  @!UPT UIADD3 URZ, URZ, URZ, URZ ;  /* 0x0000003f3f3ff290 */ /* 0x000ff6000fffe03f */
[----:B------:R-:W-:Y:S01]  /*f7a0*/  @!UPT UIADD3 URZ, URZ, URZ, URZ ;  /* 0x0000003f3f3ff290 */ /* 0x000fe2000fffe03f */
[----:B------:R-:W-:Y:S04]  /*f7b0*/  STL.64 [R1+0x170], R20 ;  /* 0x0001701401007387 */ /* 0x000fe80000100a00 */
[----:B------:R0:W-:Y:S04]  /*f7c0*/  STL.64 [R1+0x178], R22 ;  /* 0x0001781601007387 */ /* 0x0001e80000100a00 */
[----:B0-----:R-:W2:Y:S04]  /*f7d0*/  LDL.LU.64 R22, [R1+0x18f8] ;  /* 0x0018f80001167983 */ /* 0x001ea80000300a00 */
[----:B------:R-:W2:Y:S01]  /*f7e0*/  LDL.LU.64 R20, [R1+0x18f0] ;  /* 0x0018f00001147983 */ /* 0x000ea20000300a00 */
[----:B------:R-:W-:-:S02]  /*f7f0*/  IMAD.MOV.U32 R26, RZ, RZ, R8 ;  /* 0x000000ffff1a7224 */ /* 0x000fc400078e0008 */
[----:B------:R-:W-:Y:S02]  /*f800*/  IMAD.MOV.U32 R3, RZ, RZ, R9 ;  /* 0x000000ffff037224 */ /* 0x000fe400078e0009 */
[----:B------:R-:W4:Y:S04]  /*f810*/  LDL.LU.64 R8, [R1+0x140] ;  /* 0x0001400001087983 */ /* 0x000f280000300a00 */
[----:B------:R-:W4:Y:S01]  /*f820*/  LDL.LU.64 R10, [R1+0x148] ;  /* 0x00014800010a7983 */ /* 0x000f220000300a00 */
[----:B--2---:R-:W-:Y:S03]  /*f830*/  HMMA.16816.F32 R16, R16, R4, R20 ;  /* 0x000000041010723c */ /* 0x004fe60000001814 */
[----:B------:R-:W3:Y:S04]  /*f840*/  LDL.LU.64 R22, [R1+0x18e8] ;  /* 0x0018e80001167983 */ /* 0x000ee80000300a00 */
[----:B------:R-:W3:Y:S04]  /*f850*/  LDL.LU.64 R20, [R1+0x18e0] ;  /* 0x0018e00001147983 */ /* 0x000ee80000300a00 */
[----:B------:R-:W-:Y:S04]  /*f860*/  STL.64 [R1+0x1888], R6 ;  /* 0x0018880601007387 */ /* 0x000fe80000100a00 */
[----:B------:R0:W-:Y:S02]  /*f870*/  STL.64 [R1+0x1880], R4 ;  /* 0x0018800401007387 */ /* 0x0001e40000100a00 */
[----:B0-----:R-:W-:-:S02]  /*f880*/  IMAD.MOV.U32 R4, RZ, RZ, R26 ;  /* 0x000000ffff047224 */ /* 0x001fc400078e001a */
[----:B------:R-:W-:-:S04]  /*f890*/  IMAD.MOV.U32 R5, RZ, RZ, R3 ;  /* 0x000000ffff057224 */ /* 0x000fc800078e0003 */
[----:B------:R-:W-:Y:S04]  /*f8a0*/  STL.64 [R1+0x160], R16 ;  /* 0x0001601001007387 */ /* 0x000fe80000100a00 */
[----:B------:R-:W-:Y:S04]  /*f8b0*/  STL.64 [R1+0x168], R18 ;  /* 0x0001681201007387 */ /* 0x000fe80000100a00 */
[----:B------:R0:W-:Y:S04]  /*f8c0*/  STL.64 [R1+0x18a0], R4 ;  /* 0x0018a00401007387 */ /* 0x0001e80000100a00 */
[----:B0-----:R-:W2:Y:S01]  /*f8d0*/  LDL.LU.64 R4, [R1+0x10] ;  /* 0x0000100001047983 */ /* 0x001ea20000300a00 */
[----:B------:R-:W-:-:S02]  /*f8e0*/  IMAD.MOV.U32 R16, RZ, RZ, R2 ;  /* 0x000000ffff107224 */ /* 0x000fc400078e0002 */
[----:B------:R-:W-:Y:S01]  /*f8f0*/  IMAD.MOV.U32 R17, RZ, RZ, R0 ;  /* 0x000000ffff117224 */ /* 0x000fe200078e0000 */
[----:B--2---:R0:W-:Y:S04]  /*f900*/  STL.64 [R1+0x18b8], R4 ;  /* 0x0018b80401007387 */ /* 0x0041e80000100a00 */
[----:B0-----:R-:W2:Y:S01]  /*f910*/  LDL.LU.64 R4, [R1+0x20] ;  /* 0x0000200001047983 */ /* 0x001ea20000300a00 */
[C---:B---3--:R-:W-:Y:S08]  /*f920*/  HMMA.16816.F32 R12, R20.reuse, R24, R12 ;  /* 0x00000018140c723c */ /* 0x048ff0000000180c */
[----:B----4-:R-:W-:Y:S01]  /*f930*/  HMMA.16816.F32 R8, R20, R16, R8 ;  /* 0x000000101408723c */ /* 0x010fe20000001808 */
[----:B------:R-:W-:-:S02]  /*f940*/  IMAD.MOV.U32 R2, RZ, RZ, R24 ;  /* 0x000000ffff027224 */ /* 0x000fc400078e0018 */
[----:B------:R-:W-:Y:S01]  /*f950*/  IMAD.MOV.U32 R0, RZ, RZ, R25 ;  /* 0x000000ffff007224 */ /* 0x000fe200078e0019 */
[----:B--2---:R0:W-:Y:S04]  /*f960*/  STL.64 [R1+0x18d0], R4 ;  /* 0x0018d00401007387 */ /* 0x0041e80000100a00 */
[----:B0-----:R-:W2:Y:S07]  /*f970*/  LDL.LU.64 R4, [R1+0x40] ;  /* 0x0000400001047983 */ /* 0x001eae0000300a00 */
[----:B------:R0:W-:Y:S04]  /*f980*/  STL.64 [R1+0x150], R12 ;  /* 0x0001500c01007387 */ /* 0x0001e80000100a00 */
[----:B------:R1:W-:Y:S04]  /*f990*/  STL.64 [R1+0x158], R14 ;  /* 0x0001580e01007387 */ /* 0x0003e80000100a00 */
[----:B------:R-:W2:Y:S04]  /*f9a0*/  LDL.LU.64 R24, [R1+0x310] ;  /* 0x0003100001187983 */ /* 0x000ea80000300a00 */
[----:B------:R-:W2:Y:S04]  /*f9b0*/  LDL.LU.64 R26, [R1+0x318] ;  /* 0x00031800011a7983 */ /* 0x000ea80000300a00 */
[----:B------:R3:W-:Y:S04]  /*f9c0*/  STL.64 [R1+0x140], R8 ;  /* 0x0001400801007387 */ /* 0x0007e80000100a00 */
[----:B------:R4:W-:Y:S04]  /*f9d0*/  STL.64 [R1+0x148], R10 ;  /* 0x0001480a01007387 */ /* 0x0009e80000100a00 */
[----:B0-----:R-:W2:Y:S04]  /*f9e0*/  LDL.LU.64 R12, [R1+0x300] ;  /* 0x00030000010c7983 */ /* 0x001ea80000300a00 */
[----:B-1----:R-:W2:Y:S04]  /*f9f0*/  LDL.LU.64 R14, [R1+0x308] ;  /* 0x00030800010e7983 */ /* 0x002ea80000300a00 */
[----:B---3--:R-:W3:Y:S04]  /*fa00*/  LDL.LU.64 R8, [R1+0x2c0] ;  /* 0x0002c00001087983 */ /* 0x008ee80000300a00 */
[----:B----4-:R-:W4:Y:S04]  /*fa10*/  LDL.LU.64 R10, [R1+0x2c8] ;  /* 0x0002c800010a7983 */ /* 0x010f280000300a00 */
[----:B----4-:R-:W-:Y:S04]  /*fa20*/  STL.64 [R1+0x1898], R10 ;  /* 0x0018980a01007387 */ /* 0x010fe80000100a00 */
[----:B---3--:R0:W-:Y:S04]  /*fa30*/  STL.64 [R1+0x1890], R8 ;  /* 0x0018900801007387 */ /* 0x0081e80000100a00 */
[----:B0-----:R-:W3:Y:S04]  /*fa40*/  LDL.LU.64 R8, [R1+0x2d0] ;  /* 0x0002d00001087983 */ /* 0x001ee80000300a00 */
[----:B------:R-:W4:Y:S01]  /*fa50*/  LDL.LU.64 R10, [R1+0x2d8] ;  /* 0x0002d800010a7983 */ /* 0x000f220000300a00 */
[----:B--2---:R-:W-:Y:S03]  /*fa60*/  HMMA.16816.F32 R24, R20, R4, R24 ;  /* 0x000000041418723c */ /* 0x004fe60000001818 */
[----:B----4-:R-:W-:Y:S04]  /*fa70*/  STL.64 [R1+0x18b0], R10 ;  /* 0x0018b00a01007387 */ /* 0x010fe80000100a00 */
[----:B---3--:R0:W-:Y:S04]  /*fa80*/  STL.64 [R1+0x18a8], R8 ;  /* 0x0018a80801007387 */ /* 0x0081e80000100a00 */
[----:B0-----:R-:W2:Y:S04]  /*fa90*/  LDL.LU.64 R8, [R1+0x2e0] ;  /* 0x0002e00001087983 */ /* 0x001ea80000300a00 */
[----:B------:R-:W3:Y:S01]  /*faa0*/  LDL.LU.64 R10, [R1+0x2e8] ;  /* 0x0002e800010a7983 */ /* 0x000ee20000300a00 */
[----:B------:R-:W-:-:S03]  /*fab0*/  IMAD.MOV.U32 R3, RZ, RZ, R5 ;  /* 0x000000ffff037224 */ /* 0x000fc600078e0005 */
[----:B---3--:R-:W-:Y:S04]  /*fac0*/  STL.64 [R1+0x18c8], R10 ;  /* 0x0018c80a01007387 */ /* 0x008fe80000100a00 */
[----:B--2---:R0:W-:Y:S04]  /*fad0*/  STL.64 [R1+0x18c0], R8 ;  /* 0x0018c00801007387 */ /* 0x0041e80000100a00 */
[----:B0-----:R-:W2:Y:S04]  /*fae0*/  LDL.LU.64 R8, [R1+0x2f0] ;  /* 0x0002f00001087983 */ /* 0x001ea80000300a00 */
[----:B------:R-:W2:Y:S04]  /*faf0*/  LDL.LU.64 R10, [R1+0x2f8] ;  /* 0x0002f800010a7983 */ /* 0x000ea80000300a00 */
[----:B------:R0:W-:Y:S04]  /*fb00*/  STL.64 [R1+0x1868], R16 ;  /* 0x0018681001007387 */ /* 0x0001e80000100a00 */
[----:B0-----:R-:W3:Y:S04]  /*fb10*/  LDL.LU.64 R16, [R1+0x30] ;  /* 0x0000300001107983 */ /* 0x001ee80000300a00 */
[----:B------:R-:W-:Y:S04]  /*fb20*/  STL.64 [R1+0x130], R24 ;  /* 0x0001301801007387 */ /* 0x000fe80000100a00 */
[----:B------:R0:W-:Y:S04]  /*fb30*/  STL.64 [R1+0x138], R26 ;  /* 0x0001381a01007387 */ /* 0x0001e80000100a00 */
[----:B0-----:R-:W4:Y:S01]  /*fb40*/  LDL.LU R26, [R1+0x18d8] ;  /* 0x0018d800011a7983 */ /* 0x001f220000300800 */
[----:B------:R-:W-:-:S03]  /*fb50*/  IMAD.MOV.U32 R27, RZ, RZ, R4 ;  /* 0x000000ffff1b7224 */ /* 0x000fc600078e0004 */
[----:B------:R-:W2:Y:S01]  /*fb60*/  LDL.LU.64 R4, [R1+0x18d0] ;  /* 0x0018d00001047983 */ /* 0x000ea20000300a00 */
[C---:B---3--:R-:W-:Y:S08]  /*fb70*/  HMMA.16816.F32 R12, R20.reuse, R16, R12 ;  /* 0x00000010140c723c */ /* 0x048ff0000000180c */
[----:B--2---:R-:W-:Y:S11]  /*fb80*/  HMMA.16816.F32 R8, R20, R4, R8 ;  /* 0x000000041408723c */ /* 0x004ff60000001808 */
[----:B------:R-:W-:Y:S04]  /*fb90*/  @!UPT UIADD3 URZ, URZ, URZ, URZ ;  /* 0x0000003f3f3ff290 */ /* 0x000fe8000fffe03f */
[----:B------:R0:W-:Y:S04]  /*fba0*/  STL.64 [R1+0x120], R12 ;  /* 0x0001200c01007387 */ /* 0x0001e80000100a00 */
[----:B------:R1:W-:Y:S01]  /*fbb0*/  STL.64 [R1+0x128], R14 ;  /* 0x0001280e01007387 */ /* 0x0003e20000100a00 */
[----:B0-----:R-:W-:Y:S02]  /*fbc0*/  IMAD.MOV.U32 R13, RZ, RZ, R16 ;  /* 0x000000ffff0d7224 */ /* 0x001fe400078e0010 */
[----:B------:R-:W-:Y:S02]  /*fbd0*/  IMAD.MOV.U32 R12, RZ, RZ, R17 ;  /* 0x000000ffff0c7224 */ /* 0x000fe400078e0011 */
[----:B------:R-:W2:Y:S04]  /*fbe0*/  LDL.LU.64 R16, [R1+0xd0] ;  /* 0x0000d00001107983 */ /* 0x000ea80000300a00 */
[----:B------:R-:W2:Y:S01]  /*fbf0*/  LDL.LU.64 R18, [R1+0xd8] ;  /* 0x0000d80001127983 */ /* 0x000ea20000300a00 */
[----:B-1----:R-:W-:-:S03]  /*fc00*/  IMAD.MOV.U32 R15, RZ, RZ, R4 ;  /* 0x000000ffff0f7224 */ /* 0x002fc600078e0004 */
[----:B------:R-:W-:Y:S01]  /*fc10*/  STL.64 [R1+0x110], R8 ;  /* 0x0001100801007387 */ /* 0x000fe20000100a00 */
[----:B------:R-:W-:-:S03]  /*fc20*/  IMAD.MOV.U32 R14, RZ, RZ, R5 ;  /* 0x000000ffff0e7224 */ /* 0x000fc600078e0005 */
[----:B------:R0:W-:Y:S04]  /*fc30*/  STL.64 [R1+0x118], R10 ;  /* 0x0001180a01007387 */ /* 0x0001e80000100a00 */
[----:B0-----:R-:W3:Y:S04]  /*fc40*/  LDL.LU.64 R10, [R1+0x18c8] ;  /* 0x0018c800010a7983 */ /* 0x001ee80000300a00 */
[----:B------:R-:W3:Y:S04]  /*fc50*/  LDL.LU.64 R8, [R1+0x18c0] ;  /* 0x0018c00001087983 */ /* 0x000ee80000300a00 */
[----:B------:R-:W3:Y:S02]  /*fc60*/  LDL.LU.64 R4, [R1+0x18b8] ;  /* 0x0018b80001047983 */ /* 0x000ee40000300a00 */
[----:B---3--:R-:W-:Y:S01]  /*fc70*/  HMMA.16816.F32 R8, R20, R4, R8 ;  /* 0x000000041408723c */ /* 0x008fe20000001808 */
[----:B------:R-:W-:-:S02]  /*fc80*/  IMAD.MOV.U32 R25, RZ, RZ, R4 ;  /* 0x000000ffff197224 */ /* 0x000fc400078e0004 */
[----:B------:R-:W-:Y:S11]  /*fc90*/  IMAD.MOV.U32 R24, RZ, RZ, R5 ;  /* 0x000000ffff187224 */ /* 0x000ff600078e0005 */
[----:B------:R-:W-:Y:S09]  /*fca0*/  @!UPT UIADD3 URZ, URZ, URZ, URZ ;  /* 0x0000003f3f3ff290 */ /* 0x000ff2000fffe03f */
[----:B------:R-:W-:Y:S04]  /*fcb0*/  STL.64 [R1+0x100], R8 ;  /* 0x0001000801007387 */ /* 0x000fe80000100a00 */
[----:B------:R0:W-:Y:S04]  /*fcc0*/  STL.64 [R1+0x108], R10 ;  /* 0x0001080a01007387 */ /* 0x0001e80000100a00 */
[----:B0-----:R-:W3:Y:S04]  /*fcd0*/  LDL.LU.64 R10, [R1+0x18b0] ;  /* 0x0018b000010a7983 */ /* 0x001ee80000300a00 */
[----:B------:R-:W3:Y:S04]  /*fce0*/  LDL.LU.64 R8, [R1+0x18a8] ;  /* 0x0018a80001087983 */ /* 0x000ee80000300a00 */
[----:B------:R-:W3:Y:S02]  /*fcf0*/  LDL.LU.64 R4, [R1+0x18a0] ;  /* 0x0018a00001047983 */ /* 0x000ee40000300a00 */
[C---:B---3--:R-:W-:Y:S02]  /*fd00*/  HMMA.16816.F32 R4, R20.reuse, R4, R8 ;  /* 0x000000041404723c */ /* 0x048fe40000001808 */
[----:B------:R-:W3:Y:S04]  /*fd10*/  LDL.LU.64 R10, [R1+0x1898] ;  /* 0x00189800010a7983 */ /* 0x000ee80000300a00 */
[----:B------:R-:W3:Y:S11]  /*fd20*/  LDL.LU.64 R8, [R1+0x1890] ;  /* 0x0018900001087983 */ /* 0x000ef60000300a00 */
[----:B------:R-:W-:Y:S06]  /*fd30*/  @!UPT UIADD3 URZ, URZ, URZ, URZ ;  /* 0x0000003f3f3ff290 */ /* 0x000fec000fffe03f */
[----:B------:R-:W-:Y:S04]  /*fd40*/  STL.64 [R1+0xf0], R4 ;  /* 0x0000f00401007387 */ /* 0x000fe80000100a00 */
[----:B------:R0:W-:Y:S04]  /*fd50*/  STL.64 [R1+0xf8], R6 ;  /* 0x0000f80601007387 */ /* 0x0001e80000100a00 */
[----:B0-----:R-:W2:Y:S04]  /*fd60*/  LDL.LU.64 R6, [R1+0x1888] ;  /* 0x0018880001067983 */ /* 0x001ea80000300a00 */
[----:B------:R-:W3:Y:S02]  /*fd70*/  LDL.LU.64 R4, [R1+0x1880] ;  /* 0x0018800001047983 */ /* 0x000ee40000300a00 */
[----:B---3--:R-:W-:Y:S02]  /*fd80*/  HMMA.16816.F32 R20, R20, R4, R8 ;  /* 0x000000041414723c */ /* 0x008fe40000001808 */
[----:B------:R-:W3:Y:S04]  /*fd90*/  LDL.LU.64 R10, [R1+0x1878] ;  /* 0x00187800010a7983 */ /* 0x000ee80000300a00 */
[----:B------:R-:W3:Y:S11]  /*fda0*/  LDL.LU.64 R8, [R1+0x1870] ;  /* 0x0018700001087983 */ /* 0x000ef60000300a00 */
[----:B------:R-:W-:Y:S06]  /*fdb0*/  @!UPT UIADD3 URZ, URZ, URZ, URZ ;  /* 0x0000003f3f3ff290 */ /* 0x000fec000fffe03f */
[----:B------:R-:W-:Y:S04]  /*fdc0*/  STL.64 [R1+0xe0], R20 ;  /* 0x0000e01401007387 */ /* 0x000fe80000100a00 */
[----:B------:R-:W-:Y:S04]  /*fdd0*/  STL.64 [R1+0xe8], R22 ;  /* 0x0000e81601007387 */ /* 0x000fe80000100a00 */
[----:B--2---:R-:W-:Y:S04]  /*fde0*/  STL.64 [R1+0x1840], R6 ;  /* 0x0018400601007387 */ /* 0x004fe80000100a00 */
[----:B------:R0:W-:Y:S02]  /*fdf0*/  STL.64 [R1+0x1838], R4 ;  /* 0x0018380401007387 */ /* 0x0001e40000100a00 */
[----:B0-----:R-:W-:-:S02]  /*fe00*/  IMAD.MOV.U32 R4, RZ, RZ, R2 ;  /* 0x000000ffff047224 */ /* 0x001fc400078e0002 */
[----:B------:R-:W-:Y:S02]  /*fe10*/  IMAD.MOV.U32 R5, RZ, RZ, R0 ;  /* 0x000000ffff057224 */ /* 0x000fe400078e0000 */
[----:B------:R-:W-:-:S05]  /*fe20*/  IMAD.MOV.U32 R21, RZ, RZ, R3 ;  /* 0x000000ffff157224 */ /* 0x000fca00078e0003 */
[----:B---3--:R-:W-:Y:S01]  /*fe30*/  HMMA.16816.F32 R4, R8, R4, R16 ;  /* 0x000000040804723c */ /* 0x008fe20000001810 */
[----:B------:R-:W2:Y:S11]  /*fe40*/  LDL.LU.64 R16, [R1+0x1868] ;  /* 0x0018680001107983 */ /* 0x000eb60000300a00 */
[----:B------:R-:W-:Y:S11]  /*fe50*/  @!UPT UIADD3 URZ, URZ, URZ, URZ ;  /* 0x0000003f3f3ff290 */ /* 0x000ff6000fffe03f */
[----:B------:R-:W-:Y:S01]  /*fe60*/  @!UPT UIADD3 URZ, URZ, URZ, URZ ;  /* 0x0000003f3f3ff290 */ /* 0x000fe2000fffe03f */
[----:B------:R-:W-:Y:S02]  /*fe70*/  IMAD.MOV.U32 R28, RZ, RZ, R4 ;  /* 0x000000ffff1c7224 */ /* 0x000fe400078e0004 */
[----:B------:R-:W-:Y:S02]  /*fe80*/  IMAD.MOV.U32 R3, RZ, RZ, R5 ;  /* 0x000000ffff037224 */ /* 0x000fe400078e0005 */
[----:B------:R-:W-:Y:S02]  /*fe90*/  IMAD.MOV.U32 R4, RZ, RZ, R15 ;  /* 0x000000ffff047224 */ /* 0x000fe400078e000f */
[----:B------:R-:W-:-:S05]  /*fea0*/  IMAD.MOV.U32 R5, RZ, RZ, R14 ;  /* 0x000000ffff057224 */ /* 0x000fca00078e000e */
[----:B------:R0:W-:Y:S02]  /*feb0*/  STL.64 [R1+0x1848], R4 ;  /* 0x0018480401007387 */ /* 0x0001e40000100a00 */
[----:B0-----:R-:W-:Y:S02]  /*fec0*/  IMAD.MOV.U32 R4, RZ, RZ, R13 ;  /* 0x000000ffff047224 */ /* 0x001fe400078e000d */
[----:B------:R-:W-:Y:S02]  /*fed0*/  IMAD.MOV.U32 R5, RZ, RZ, R12 ;  /* 0x000000ffff057224 */ /* 0x000fe400078e000c */
[----:B----4-:R-:W0:Y:S01]  /*fee0*/  LDSM.16.MT88.4 R12, [R26+0x2000] ;  /* 0x002000001a0c783b */ /* 0x010e220000004200 */
[----:B------:R-:W-:Y:S02]  /*fef0*/  IMAD.MOV.U32 R0, RZ, RZ, R7 ;  /* 0x000000ffff007224 */ /* 0x000fe400078e0007 */
[----:B------:R-:W-:Y:S01]  /*ff00*/  IMAD.MOV.U32 R2, RZ, RZ, R6 ;  /* 0x000000ffff027224 */ /* 0x000fe200078e0006 */
[----:B------:R1:W-:Y:S04]  /*ff10*/  STL.64 [R1+0x1860], R4 ;  /* 0x0018600401007387 */ /* 0x0003e80000100a00 */
[----:B-1----:R-:W3:Y:S04]  /*ff20*/  LDL.LU.64 R4, [R1+0x2a0] ;  /* 0x0002a00001047983 */ /* 0x002ee80000300a00 */
[----:B------:R-:W3:Y:S04]  /*ff30*/  LDL.LU.64 R6, [R1+0x2a8] ;  /* 0x0002a80001067983 */ /* 0x000ee80000300a00 */
[----:B------:R-:W-:Y:S04]  /*ff40*/  STL [R1+0x16cc], R0 ;  /* 0x0016cc0001007387 */ /* 0x000fe80000100800 */
[----:B------:R-:W-:Y:S04]  /*ff50*/  STL [R1+0x16c8], R2 ;  /* 0x0016c80201007387 */ /* 0x000fe80000100800 */
[----:B------:R-:W-:Y:S04]  /*ff60*/  STL [R1+0x16c4], R3 ;  /* 0x0016c40301007387 */ /* 0x000fe80000100800 */
[----:B------:R-:W-:Y:S04]  /*ff70*/  STL [R1+0x16c0], R28 ;  /* 0x0016c01c01007387 */ /* 0x000fe80000100800 */
[----:B0-----:R-:W-:Y:S04]  /*ff80*/  STL.64 [R1+0x1858], R14 ;  /* 0x0018580e01007387 */ /* 0x001fe80000100a00 */
[----:B------:R0:W-:Y:S04]  /*ff90*/  STL.64 [R1+0x1850], R12 ;  /* 0x0018500c01007387 */ /* 0x0001e80000100a00 */
[----:B0-----:R-:W2:Y:S04]  /*ffa0*/  LDL.LU.64 R12, [R1+0x2b0] ;  /* 0x0002b000010c7983 */ /* 0x001ea80000300a00 */
[----:B------:R-:W2:Y:S01]  /*ffb0*/  LDL.LU.64 R14, [R1+0x2b8] ;  /* 0x0002b800010e7983 */ /* 0x000ea20000300a00 */
[----:B------:R-:W-:Y:S01]  /*ffc0*/  IMAD.MOV.U32 R20, RZ, RZ, R27 ;  /* 0x000000ffff147224 */ /* 0x000fe200078e001b */
[----:B--2---:R-:W-:Y:S11]  /*ffd0*/  HMMA.16816.F32 R16, R8, R16, R12 ;  /* 0x000000100810723c */ /* 0x004ff6000000180c */
[----:B------:R-:W-:Y:S11]  /*ffe0*/  @!UPT UIADD3 URZ, URZ, URZ, URZ ;  /* 0x0000003f3f3ff290 */ /* 0x000ff6000fffe03f */
[----:B------:R-:W-:Y:S01]  /*fff0*/  @!UPT UIADD3 URZ, URZ, URZ, URZ ;  /* 0x0000003f3f3ff290 */ /* 0x000fe2000fffe03f */
[----:B------:R-:W-:Y:S01]  /*10000*/  STL.64 [R1+0xc0], R16 ;  /* 0x0000c01001007387 */ /* 0x000fe20000100a00 */
[----:B------:R-:W-:-:S03]  /*10010*/  IMAD.MOV.U32 R29, RZ, RZ, R19 ;  /* 0x000000ffff1d7224 */ /* 0x000fc600078e0013 */
[----:B------:R-:W-:Y:S04]  /*10020*/  STL [R1+0xc8], R18 ;  /* 0x0000c81201007387 */ /* 0x000fe80000100800 */
[----:B------:R-:W0:Y:S04]  /*10030*/  LDSM.16.MT88.4 R16, [R26+0x2080] ;  /* 0x002080001a10783b */ /* 0x000e280000004200 */
[----:B------:R-:W-:Y:S01]  /*10040*/  STL [R1+0x16d0], R29 ;  /* 0x0016d01d01007387 */ /* 0x000fe20000100800 */
[----:B---3--:R-:W-:Y:S03]  /*10050*/  HMMA.16816.F32 R20, R8, R20, R4 ;  /* 0x000000140814723c */ /* 0x008fe60000001804 */
[----:B0-----:R-:W-:Y:S04]  /*10060*/  STL.64 [R1+0x17d0], R18 ;  /* 0x0017d01201007387 */ /* 0x001fe80000100a00 */
[----:B------:R0:W-:Y:S04]  /*10070*/  STL.64 [R1+0x17c8], R16 ;  /* 0x0017c81001007387 */ /* 0x0001e80000100a00 */
[----:B------:R-:W2:Y:S04]  /*10080*/  LDL.LU.64 R12, [R1+0xa0] ;  /* 0x0000a000010c7983 */ /* 0x000ea80000300a00 */
[----:B------:R-:W2:Y:S04]  /*10090*/  LDL.LU.64 R14, [R1+0xa8] ;  /* 0x0000a800010e7983 */ /* 0x000ea80000300a00 */
[----:B------:R-:W2:Y:S05]  /*100a0*/  LDL.LU.64 R4, [R1+0x1860] ;  /* 0x0018600001047983 */ /* 0x000eaa0000300a00 */
[----:B------:R-:W-:-:S02]  /*100b0*/  IMAD.MOV.U32 R0, RZ, RZ, R20 ;  /* 0x000000ffff007224 */ /* 0x000fc400078e0014 */
[----:B------:R-:W-:Y:S02]  /*100c0*/  IMAD.MOV.U32 R2, RZ, RZ, R21 ;  /* 0x000000ffff027224 */ /* 0x000fe400078e0015 */
[----:B------:R-:W-:Y:S02]  /*100d0*/  IMAD.MOV.U32 R3, RZ, RZ, R22 ;  /* 0x000000ffff037224 */ /* 0x000fe400078e0016 */
[----:B------:R-:W-:Y:S02]  /*100e0*/  IMAD.MOV.U32 R28, RZ, RZ, R23 ;  /* 0x000000ffff1c7224 */ /* 0x000fe400078e0017 */
[----:B------:R-:W1:Y:S01]  /*100f0*/  LDSM.16.MT88.4 R20, [R26+0x2100] ;  /* 0x002100001a14783b */ /* 0x000e620000004200 */
[----:B0-----:R-:W-:Y:S02]  /*10100*/  IMAD.MOV.U32 R16, RZ, RZ, R25 ;  /* 0x000000ffff107224 */ /* 0x001fe400078e0019 */
[----:B------:R-:W-:Y:S02]  /*10110*/  IMAD.MOV.U32 R17, RZ, RZ, R24 ;  /* 0x000000ffff117224 */ /* 0x000fe400078e0018 */
[----:B------:R-:W0:Y:S04]  /*10120*/  LDSM.16.MT88.4 R24, [R26+0x2180] ;  /* 0x002180001a18783b */ /* 0x000e280000004200 */
[----:B------:R-:W-:Y:S04]  /*10130*/  STL [R1+0x1724], R28 ;  /* 0x0017241c01007387 */ /* 0x000fe80000100800 */
[----:B------:R-:W-:Y:S04]  /*10140*/  STL [R1+0x1720], R3 ;  /* 0x0017200301007387 */ /* 0x000fe80000100800 */
[----:B------:R-:W-:Y:S04]  /*10150*/  STL [R1+0x171c], R2 ;  /* 0x00171c0201007387 */ /* 0x000fe80000100800 */
[----:B------:R-:W-:Y:S04]  /*10160*/  STL [R1+0x1718], R0 ;  /* 0x0017180001007387 */ /* 0x000fe80000100800 */
[----:B-1----:R-:W-:Y:S04]  /*10170*/  STL [R1+0x1734], R20 ;  /* 0x0017341401007387 */ /* 0x002fe80000100800 */
[----:B------:R1:W-:Y:S04]  /*10180*/  STL [R1+0x1730], R21 ;  /* 0x0017301501007387 */ /* 0x0003e80000100800 */
[----:B------:R-:W-:Y:S04]  /*10190*/  STL [R1+0x172c], R22 ;  /* 0x00172c1601007387 */ /* 0x000fe80000100800 */
[----:B------:R3:W-:Y:S04]  /*101a0*/  STL [R1+0x1728], R23 ;  /* 0x0017281701007387 */ /* 0x0007e80000100800 */
[----:B-1----:R-:W4:Y:S04]  /*101b0*/  LDL.LU.64 R20, [R1+0x280] ;  /* 0x0002800001147983 */ /* 0x002f280000300a00 */
[----:B---3--:R-:W4:Y:S01]  /*101c0*/  LDL.LU.64 R22, [R1+0x288] ;  /* 0x0002880001167983 */ /* 0x008f220000300a00 */
[C---:B--2---:R-:W-:Y:S03]  /*101d0*/  HMMA.16816.F32 R4, R8.reuse, R4, R12 ;  /* 0x000000040804723c */ /* 0x044fe6000000180c */
[----:B------:R-:W2:Y:S04]  /*101e0*/  LDL.LU.64 R14, [R1+0x1858] ;  /* 0x00185800010e7983 */ /* 0x000ea80000300a00 */
[----:B------:R-:W2:Y:S11]  /*101f0*/  LDL.LU.64 R12, [R1+0x1850] ;  /* 0x00185000010c7983 */ /* 0x000eb60000300a00 */
[----:B------:R-:W-:Y:S06]  /*10200*/  @!UPT UIADD3 URZ, URZ, URZ, URZ ;  /* 0x0000003f3f3ff290 */ /* 0x000fec000fffe03f */
[----:B------:R-:W-:Y:S01]  /*10210*/  IMAD.MOV.U32 R29, RZ, RZ, R7 ;  /* 0x000000ffff1d7224 */ /* 0x000fe200078e0007 */
[----:B------:R1:W-:Y:S04]  /*10220*/  STL.64 [R1+0xa0], R4 ;  /* 0x0000a00401007387 */ /* 0x0003e80000100a00 */
[----:B------:R-:W-:Y:S04]  /*10230*/  STL [R1+0xa8], R6 ;  /* 0x0000a80601007387 */ /* 0x000fe80000100800 */
[----:B-1----:R-:W3:Y:S04]  /*10240*/  LDL.LU.64 R4, [R1+0x1848] ;  /* 0x0018480001047983 */ /* 0x002ee80000300a00 */
[----:B------:R-:W-:Y:S04]  /*10250*/  STL [R1+0x1750], R29 ;  /* 0x0017501d01007387 */ /* 0x000fe80000100800 */
[----:B0-----:R-:W-:Y:S04]  /*10260*/  STL.64 [R1+0x1698], R26 ;  /* 0x0016981a01007387 */ /* 0x001fe80000100a00 */
[----:B------:R0:W-:Y:S04]  /*10270*/  STL.64 [R1+0x1690], R24 ;  /* 0x0016901801007387 */ /* 0x0001e80000100a00 */
[----:B0-----:R-:W3:Y:S04]  /*10280*/  LDL.LU.64 R24, [R1+0x290] ;  /* 0x0002900001187983 */ /* 0x001ee80000300a00 */
[----:B------:R-:W3:Y:S01]  /*10290*/  LDL.LU.64 R26, [R1+0x298] ;  /* 0x00029800011a7983 */ /* 0x000ee20000300a00 */
[C---:B----4-:R-:W-:Y:S08]  /*102a0*/  HMMA.16816.F32 R16, R8.reuse, R16, R20 ;  /* 0x000000100810723c */ /* 0x050ff00000001814 */
[----:B---3--:R-:W-:Y:S11]  /*102b0*/  HMMA.16816.F32 R4, R8, R4, R24 ;  /* 0x000000040804723c */ /* 0x008ff60000001818 */
[----:B------:R-:W-:Y:S05]  /*102c0*/  @!UPT UIADD3 URZ, URZ, URZ, URZ ;  /* 0x0000003f3f3ff290 */ /* 0x000fea000fffe03f */
[----:B------:R-:W-:Y:S02]  /*102d0*/  IMAD.MOV.U32 R27, RZ, RZ, R16 ;  /* 0x000000ffff1b7224 */ /* 0x000fe400078e0010 */
[----:B------:R-:W-:Y:S02]  /*102e0*/  IMAD.MOV.U32 R26, RZ, RZ, R17 ;  /* 0x000000ffff1a7224 */ /* 0x000fe400078e0011 */
[----:B------:R-:W-:Y:S02]  /*102f0*/  IMAD.MOV.U32 R25, RZ, RZ, R18 ;  /* 0x000000ffff197224 */ /* 0x000fe400078e0012 */
[----:B------:R-:W-:Y:S02]  /*10300*/  IMAD.MOV.U32 R24, RZ, RZ, R19 ;  /* 0x000000ffff187224 */ /* 0x000fe400078e0013 */
[----:B------:R-:W-:Y:S02]  /*10310*/  IMAD.MOV.U32 R28, RZ, RZ, R4 ;  /* 0x000000ffff1c7224 */ /* 0x000fe400078e0004 */
[----:B------:R-:W-:Y:S01]  /*10320*/  IMAD.MOV.U32 R3, RZ, RZ, R5 ;  /* 0x000000ffff037224 */ /* 0x000fe200078e0005 */
[----:B------:R-:W3:Y:S04]  /*10330*/  LDL.LU R4, [R1] ;  /* 0x0000000001047983 */ /* 0x000ee80000300800 */
[----:B------:R-:W3:Y:S04]  /*10340*/  LDL.LU R5, [R1+0x4] ;  /* 0x0000040001057983 */ /* 0x000ee80000300800 */
[----:B------:R-:W-:Y:S04]  /*10350*/  STL [R1+0x1754], R28 ;  /* 0x0017541c01007387 */ /* 0x000fe80000100800 */
[----:B------:R-:W3:Y:S04]  /*10360*/  LDL.LU.64 R20, [R1+0x270] ;  /* 0x0002700001147983 */ /* 0x000ee80000300a00 */
[----:B------:R-:W3:Y:S04]  /*10370*/  LDL.LU.64 R22, [R1+0x278] ;  /* 0x0002780001167983 */ /* 0x000ee80000300a00 */
[----:B------:R-:W4:Y:S04]  /*10380*/  LDL.LU R16, [R1+0x220] ;  /* 0x0002200001107983 */ /* 0x000f280000300800 */
[----:B------:R-:W4:Y:S04]  /*10390*/  LDL.LU R17, [R1+0x224] ;  /* 0x0002240001117983 */ /* 0x000f280000300800 */
[----:B------:R-:W2:Y:S04]  /*103a0*/  LDL.LU R18, [R1+0x228] ;  /* 0x0002280001127983 */ /* 0x000ea80000300800 */
[----:B------:R-:W2:Y:S04]  /*103b0*/  LDL.LU R19, [R1+0x22c] ;  /* 0x00022c0001137983 */ /* 0x000ea80000300800 */
[----:B--2---:R0:W-:Y:S04]  /*103c0*/  STL.64 [R1+0x1808], R18 ;  /* 0x0018081201007387 */ /* 0x0041e80000100a00 */
[----:B----4-:R-:W-:Y:S04]  /*103d0*/  STL.64 [R1+0x1800], R16 ;  /* 0x0018001001007387 */ /* 0x010fe80000100a00 */
[----:B0-----:R-:W2:Y:S04]  /*103e0*/  LDL.64 R18, [R1+0x48] ;  /* 0x0000480001127983 */ /* 0x001ea80000100a00 */
[----:B--2---:R0:W-:Y:S04]  /*103f0*/  STL.64 [R1+0x1818], R18 ;  /* 0x0018181201007387 */ /* 0x0041e80000100a00 */
[----:B0-----:R-:W2:Y:S04]  /*10400*/  LDL.64 R18, [R1+0x58] ;  /* 0x0000580001127983 */ /* 0x001ea80000100a00 */
[----:B--2---:R0:W-:Y:S04]  /*10410*/  STL.64 [R1+0x1820], R18 ;  /* 0x0018201201007387 */ /* 0x0041e80000100a00 */
[----:B0-----:R-:W2:Y:S04]  /*10420*/  LDL.64 R18, [R1+0x68] ;  /* 0x0000680001127983 */ /* 0x001ea80000100a00 */
[----:B------:R0:W-:Y:S04]  /*10430*/  STL.64 [R1+0x1760], R26 ;  /* 0x0017601a01007387 */ /* 0x0001e80000100a00 */
[----:B------:R1:W-:Y:S04]  /*10440*/  STL.64 [R1+0x1758], R24 ;  /* 0x0017581801007387 */ /* 0x0003e80000100a00 */
[----:B0-----:R-:W4:Y:S01]  /*10450*/  LDL.LU.64 R26, [R1+0x28] ;  /* 0x00002800011a7983 */ /* 0x001f220000300a00 */
[----:B------:R-:W-:-:S02]  /*10460*/  IMAD.MOV.U32 R2, RZ, RZ, R6 ;  /* 0x000000ffff027224 */ /* 0x000fc400078e0006 */
[----:B------:R-:W-:Y:S02]  /*10470*/  IMAD.MOV.U32 R0, RZ, RZ, R7 ;  /* 0x000000ffff007224 */ /* 0x000fe400078e0007 */
[----:B---3--:R-:W-:Y:S01]  /*10480*/  HMMA.16816.F32 R4, R8, R4, R20 ;  /* 0x000000040804723c */ /* 0x008fe20000001814 */
[----:B----4-:R0:W-:Y:S04]  /*10490*/  STL.64 [R1+0x1810], R26 ;  /* 0x0018101a01007387 */ /* 0x0101e80000100a00 */
[----:B-1----:R-:W3:Y:S04]  /*104a0*/  LDL.LU R24, [R1+0x230] ;  /* 0x0002300001187983 */ /* 0x002ee80000300800 */
[----:B------:R-:W3:Y:S04]  /*104b0*/  LDL.LU R25, [R1+0x234] ;  /* 0x0002340001197983 */ /* 0x000ee80000300800 */
[----:B0-----:R-:W4:Y:S04]  /*104c0*/  LDL.LU R26, [R1+0x238] ;  /* 0x00023800011a7983 */ /* 0x001f280000300800 */
[----:B------:R-:W4:Y:S07]  /*104d0*/  LDL.LU R27, [R1+0x23c] ;  /* 0x00023c00011b7983 */ /* 0x000f2e0000300800 */
[----:B------:R-:W-:-:S02]  /*104e0*/  IMAD.MOV.U32 R22, RZ, RZ, R6 ;  /* 0x000000ffff167224 */ /* 0x000fc400078e0006 */
[----:B------:R-:W-:Y:S02]  /*104f0*/  IMAD.MOV.U32 R23, RZ, RZ, R7 ;  /* 0x000000ffff177224 */ /* 0x000fe400078e0007 */
[----:B------:R-:W-:Y:S02]  /*10500*/  IMAD.MOV.U32 R20, RZ, RZ, R4 ;  /* 0x000000ffff147224 */ /* 0x000fe400078e0004 */
[----:B------:R-:W-:Y:S01]  /*10510*/  IMAD.MOV.U32 R21, RZ, RZ, R5 ;  /* 0x000000ffff157224 */ /* 0x000fe200078e0005 */
[----:B----4-:R-:W-:Y:S04]  /*10520*/  STL.64 [R1+0x1830], R26 ;  /* 0x0018301a01007387 */ /* 0x010fe80000100a00 */
[----:B---3--:R0:W-:Y:S04]  /*10530*/  STL.64 [R1+0x1828], R24 ;  /* 0x0018281801007387 */ /* 0x0081e80000100a00 */
[----:B0-----:R-:W2:Y:S04]  /*10540*/  LDL.LU R24, [R1+0x250] ;  /* 0x0002500001187983 */ /* 0x001ea80000300800 */
[----:B------:R-:W2:Y:S04]  /*10550*/  LDL.LU R25, [R1+0x254] ;  /* 0x0002540001197983 */ /* 0x000ea80000300800 */
[----:B------:R-:W2:Y:S04]  /*10560*/  LDL.LU R26, [R1+0x258] ;  /* 0x00025800011a7983 */ /* 0x000ea80000300800 */
[----:B------:R-:W2:Y:S04]  /*10570*/  LDL.LU R27, [R1+0x25c] ;  /* 0x00025c00011b7983 */ /* 0x000ea80000300800 */
[----:B------:R-:W3:Y:S04]  /*10580*/  LDL.LU.64 R6, [R1+0x1840] ;  /* 0x0018400001067983 */ /* 0x000ee80000300a00 */
[----:B------:R-:W4:Y:S04]  /*10590*/  LDL.LU.64 R4, [R1+0x1838] ;  /* 0x0018380001047983 */ /* 0x000f280000300a00 */
[----:B------:R0:W-:Y:S04]  /*105a0*/  STL.64 [R1+0x1740], R22 ;  /* 0x0017401601007387 */ /* 0x0001e80000100a00 */
[----:B------:R1:W-:Y:S04]  /*105b0*/  STL.64 [R1+0x1738], R20 ;  /* 0x0017381401007387 */ /* 0x0003e80000100a00 */
[----:B0-----:R-:W2:Y:S04]  /*105c0*/  LDL R22, [R1+0x18] ;  /* 0x0000180001167983 */ /* 0x001ea80000100800 */
[----:B------:R-:W2:Y:S04]  /*105d0*/  LDL R23, [R1+0x1c] ;  /* 0x00001c0001177983 */ /* 0x000ea80000100800 */
[----:B--2---:R0:W-:Y:S04]  /*105e0*/  STL.64 [R1+0x17f8], R22 ;  /* 0x0017f81601007387 */ /* 0x0041e80000100a00 */
[----:B-1----:R-:W4:Y:S04]  /*105f0*/  LDL.LU.64 R20, [R1+0x260] ;  /* 0x0002600001147983 */ /* 0x002f280000300a00 */
[----:B0-----:R-:W4:Y:S04]  /*10600*/  LDL.LU.64 R22, [R1+0x268] ;  /* 0x0002680001167983 */ /* 0x001f280000300a00 */
[----:B---3--:R0:W-:Y:S01]  /*10610*/  STL.64 [R1+0x17d8], R6 ;  /* 0x0017d80601007387 */ /* 0x0081e20000100a00 */
[----:B----4-:R-:W-:Y:S03]  /*10620*/  HMMA.16816.F32 R8, R8, R4, R20 ;  /* 0x000000040808723c */ /* 0x010fe60000001814 */
[----:B------:R-:W2:Y:S04]  /*10630*/  LDL.LU R4, [R1+0x240] ;  /* 0x0002400001047983 */ /* 0x000ea80000300800 */
[----:B------:R-:W2:Y:S04]  /*10640*/  LDL.LU R5, [R1+0x244] ;  /* 0x0002440001057983 */ /* 0x000ea80000300800 */
[----:B0-----:R-:W2:Y:S04]  /*10650*/  LDL.LU R6, [R1+0x248] ;  /* 0x0002480001067983 */ /* 0x001ea80000300800 */
[----:B------:R-:W2:Y:S08]  /*10660*/  LDL.LU R7, [R1+0x24c] ;  /* 0x00024c0001077983 */ /* 0x000eb00000300800 */
[----:B------:R-:W-:Y:S04]  /*10670*/  STL.64 [R1+0x1608], R10 ;  /* 0x0016080a01007387 */ /* 0x000fe80000100a00 */
[----:B------:R0:W-:Y:S04]  /*10680*/  STL.64 [R1+0x1600], R8 ;  /* 0x0016000801007387 */ /* 0x0001e80000100a00 */
[----:B0-----:R-:W3:Y:S04]  /*10690*/  LDL.LU R8, [R1+0x180] ;  /* 0x0001800001087983 */ /* 0x001ee80000300800 */
[----:B------:R-:W3:Y:S04]  /*106a0*/  LDL.LU R9, [R1+0x184] ;  /* 0x0001840001097983 */ /* 0x000ee80000300800 */
[----:B------:R-:W4:Y:S04]  /*106b0*/  LDL.LU R10, [R1+0x188] ;  /* 0x00018800010a7983 */ /* 0x000f280000300800 */
[----:B------:R-:W4:Y:S01]  /*106c0*/  LDL.LU R11, [R1+0x18c] ;  /* 0x00018c00010b7983 */ /* 0x000f220000300800 */
[----:B------:R-:W-:Y:S03]  /*106d0*/  HMMA.16816.F32 R24, R12, R18, R24 ;  /* 0x000000120c18723c */ /* 0x000fe60000001818 */
[----:B------:R-:W2:Y:S04]  /*106e0*/  LDL.LU R20, [R1+0x210] ;  /* 0x0002100001147983 */ /* 0x000ea80000300800 */
[----:B------:R-:W2:Y:S04]  /*106f0*/  LDL.LU R21, [R1+0x214] ;  /* 0x0002140001157983 */ /* 0x000ea80000300800 */
[----:B------:R-:W2:Y:S04]  /*10700*/  LDL.LU R22, [R1+0x218] ;  /* 0x0002180001167983 */ /* 0x000ea80000300800 */
[----:B------:R-:W2:Y:S04]  /*10710*/  LDL.LU R23, [R1+0x21c] ;  /* 0x00021c0001177983 */ /* 0x000ea80000300800 */
[----:B----4-:R0:W-:Y:S04]  /*10720*/  STL.64 [R1+0x1770], R10 ;  /* 0x0017700a01007387 */ /* 0x0101e80000100a00 */
[----:B---3--:R1:W-:Y:S04]  /*10730*/  STL.64 [R1+0x1768], R8 ;  /* 0x0017680801007387 */ /* 0x0083e80000100a00 */
[----:B0-----:R-:W3:Y:S04]  /*10740*/  LDL.LU.64 R10, [R1+0x38] ;  /* 0x00003800010a7983 */ /* 0x001ee80000300a00 */
[----:B------:R-:W-:Y:S01]  /*10750*/  STL.64 [R1+0x260], R24 ;  /* 0x0002601801007387 */ /* 0x000fe20000100a00 */
[----:B-1----:R-:W-:-:S03]  /*10760*/  IMAD.MOV.U32 R9, RZ, RZ, R18 ;  /* 0x000000ffff097224 */ /* 0x002fc600078e0012 */
[----:B------:R0:W-:Y:S01]  /*10770*/  STL.64 [R1+0x268], R26 ;  /* 0x0002681a01007387 */ /* 0x0001e20000100a00 */
[----:B------:R-:W-:-:S03]  /*10780*/  IMAD.MOV.U32 R8, RZ, RZ, R19 ;  /* 0x000000ffff087224 */ /* 0x000fc600078e0013 */
[----:B0-----:R-:W4:Y:S04]  /*10790*/  LDL.LU.64 R26, [R1+0x1830] ;  /* 0x00183000011a7983 */ /* 0x001f280000300a00 */
[----:B------:R-:W4:Y:S04]  /*107a0*/  LDL.LU.64 R24, [R1+0x1828] ;  /* 0x0018280001187983 */ /* 0x000f280000300a00 */
[----:B------:R-:W2:Y:S02]  /*107b0*/  LDL.LU.64 R18, [R1+0x1820] ;  /* 0x0018200001127983 */ /* 0x000ea40000300a00 */
[C---:B--2---:R-:W-:Y:S11]  /*107c0*/  HMMA.16816.F32 R4, R12.reuse, R18, R4 ;  /* 0x000000120c04723c */ /* 0x044ff60000001804 */
[----:B------:R-:W-:Y:S11]  /*107d0*/  @!UPT UIADD3 URZ, URZ, URZ, URZ ;  /* 0x0000003f3f3ff290 */ /* 0x000ff6000fffe03f */
[----:B------:R-:W-:Y:S01]  /*107e0*/  @!UPT UIADD3 URZ, URZ, URZ, URZ ;  /* 0x0000003f3f3ff290 */ /* 0x000fe2000fffe03f */
[----:B------:R0:W-:Y:S04]  /*107f0*/  STL.64 [R1+0x250], R4 ;  /* 0x0002500401007387 */ /* 0x0001e80000100a00 */
[----:B------:R1:W-:Y:S01]  /*10800*/  STL.64 [R1+0x258], R6 ;  /* 0x0002580601007387 */ /* 0x0003e20000100a00 */
[----:B0-----:R-:W-:Y:S02]  /*10810*/  IMAD.MOV.U32 R5, RZ, RZ, R18 ;  /* 0x000000ffff057224 */ /* 0x001fe400078e0012 */
[----:B------:R-:W-:Y:S02]  /*10820*/  IMAD.MOV.U32 R4, RZ, RZ, R19 ;  /* 0x000000ffff047224 */ /* 0x000fe400078e0013 */
[----:B------:R-:W4:Y:S02]  /*10830*/  LDL.LU.64 R18, [R1+0x1818] ;  /* 0x0018180001127983 */ /* 0x000f240000300a00 */
[----:B----4-:R-:W-:Y:S01]  /*10840*/  HMMA.16816.F32 R24, R12, R18, R24 ;  /* 0x000000120c18723c */ /* 0x010fe20000001818 */
[----:B-1----:R-:W-:-:S02]  /*10850*/  IMAD.MOV.U32 R7, RZ, RZ, R18 ;  /* 0x000000ffff077224 */ /* 0x002fc400078e0012 */
[----:B------:R-:W-:Y:S11]  /*10860*/  IMAD.MOV.U32 R6, RZ, RZ, R19 ;  /* 0x000000ffff067224 */ /* 0x000ff600078e0013 */
[----:B------:R-:W-:Y:S09]  /*10870*/  @!UPT UIADD3 URZ, URZ, URZ, URZ ;  /* 0x0000003f3f3ff290 */ /* 0x000ff2000fffe03f */
[----:B------:R-:W-:Y:S04]  /*10880*/  STL.64 [R1+0x240], R24 ;  /* 0x0002401801007387 */ /* 0x000fe80000100a00 */
[----:B------:R0:W-:Y:S04]  /*10890*/  STL.64 [R1+0x248], R26 ;  /* 0x0002481a01007387 */ /* 0x0001e80000100a00 */
[----:B0-----:R-:W2:Y:S04]  /*108a0*/  LDL.LU.64 R26, [R1+0x1810] ;  /* 0x00181000011a7983 */ /* 0x001ea80000300a00 */
[----:B------:R-:W4:Y:S04]  /*108b0*/  LDL.LU.64 R18, [R1+0x1808] ;  /* 0x0018080001127983 */ /* 0x000f280000300a00 */
[----:B------:R-:W4:Y:S04]  /*108c0*/  LDL.LU.64 R16, [R1+0x1800] ;  /* 0x0018000001107983 */ /* 0x000f280000300a00 */
[----:B---3--:R0:W-:Y:S01]  /*108d0*/  STL.64 [R1+0x1780], R10 ;  /* 0x0017800a01007387 */ /* 0x0081e20000100a00 */
[----:B----4-:R-:W-:Y:S07]  /*108e0*/  HMMA.16816.F32 R16, R12, R10, R16 ;  /* 0x0000000a0c10723c */ /* 0x010fee0000001810 */
[----:B0-----:R-:W-:-:S02]  /*108f0*/  IMAD.MOV.U32 R10, RZ, RZ, R7 ;  /* 0x000000ffff0a7224 */ /* 0x001fc400078e0007 */
[----:B------:R-:W-:Y:S11]  /*10900*/  IMAD.MOV.U32 R11, RZ, RZ, R6 ;  /* 0x000000ffff0b7224 */ /* 0x000ff600078e0006 */
[----:B------:R-:W-:Y:S03]  /*10910*/  @!UPT UIADD3 URZ, URZ, URZ, URZ ;  /* 0x0000003f3f3ff290 */ /* 0x000fe6000fffe03f */
[----:B------:R0:W-:Y:S04]  /*10920*/  STL.64 [R1+0x230], R16 ;  /* 0x0002301001007387 */ /* 0x0001e80000100a00 */
[----:B------:R1:W-:Y:S04]  /*10930*/  STL.64 [R1+0x238], R18 ;  /* 0x0002381201007387 */ /* 0x0003e80000100a00 */
[----:B------:R3:W-:Y:S04]  /*10940*/  STL.64 [R1+0x1798], R10 ;  /* 0x0017980a01007387 */ /* 0x0007e80000100a00 */
[----:B------:R-:W4:Y:S01]  /*10950*/  LDL.LU.64 R6, [R1+0x8] ;  /* 0x0000080001067983 */ /* 0x000f220000300a00 */
[----:B--2---:R-:W-:Y:S03]  /*10960*/  HMMA.16816.F32 R20, R12, R26, R20 ;  /* 0x0000001a0c14723c */ /* 0x004fe60000001814 */
[----:B----4-:R2:W-:Y:S04]  /*10970*/  STL.64 [R1+0x17f0], R6 ;  /* 0x0017f00601007387 */ /* 0x0105e80000100a00 */
[----:B0-----:R-:W4:Y:S04]  /*10980*/  LDL.LU R16, [R1+0x1e0] ;  /* 0x0001e00001107983 */ /* 0x001f280000300800 */
[----:B------:R-:W4:Y:S04]  /*10990*/  LDL.LU R17, [R1+0x1e4] ;  /* 0x0001e40001117983 */ /* 0x000f280000300800 */
[----:B-1----:R-:W4:Y:S04]  /*109a0*/  LDL.LU R18, [R1+0x1e8] ;  /* 0x0001e80001127983 */ /* 0x002f280000300800 */
[----:B------:R-:W4:Y:S01]  /*109b0*/  LDL.LU R19, [R1+0x1ec] ;  /* 0x0001ec0001137983 */ /* 0x000f220000300800 */
[----:B---3--:R-:W-:-:S02]  /*109c0*/  IMAD.MOV.U32 R11, RZ, RZ, R4 ;  /* 0x000000ffff0b7224 */ /* 0x008fc400078e0004 */
[----:B------:R-:W-:Y:S01]  /*109d0*/  IMAD.MOV.U32 R10, RZ, RZ, R5 ;  /* 0x000000ffff0a7224 */ /* 0x000fe200078e0005 */
[----:B------:R-:W3:Y:S04]  /*109e0*/  LDL.LU R4, [R1+0x200] ;  /* 0x0002000001047983 */ /* 0x000ee80000300800 */
[----:B------:R-:W3:Y:S04]  /*109f0*/  LDL.LU R5, [R1+0x204] ;  /* 0x0002040001057983 */ /* 0x000ee80000300800 */
[----:B--2---:R-:W3:Y:S04]  /*10a00*/  LDL.LU R6, [R1+0x208] ;  /* 0x0002080001067983 */ /* 0x004ee80000300800 */
[----:B------:R-:W3:Y:S04]  /*10a10*/  LDL.LU R7, [R1+0x20c] ;  /* 0x00020c0001077983 */ /* 0x000ee80000300800 */
[----:B----4-:R-:W-:Y:S04]  /*10a20*/  STL.64 [R1+0x17e8], R18 ;  /* 0x0017e81201007387 */ /* 0x010fe80000100a00 */
[----:B------:R0:W-:Y:S04]  /*10a30*/  STL.64 [R1+0x17e0], R16 ;  /* 0x0017e01001007387 */ /* 0x0001e80000100a00 */
[----:B0-----:R-:W2:Y:S04]  /*10a40*/  LDL.LU R16, [R1+0x1f0] ;  /* 0x0001f00001107983 */ /* 0x001ea80000300800 */
[----:B------:R-:W2:Y:S04]  /*10a50*/  LDL.LU R17, [R1+0x1f4] ;  /* 0x0001f40001117983 */ /* 0x000ea80000300800 */
[----:B------:R-:W2:Y:S04]  /*10a60*/  LDL.LU R18, [R1+0x1f8] ;  /* 0x0001f80001127983 */ /* 0x000ea80000300800 */
[----:B------:R-:W2:Y:S04]  /*10a70*/  LDL.LU R19, [R1+0x1fc] ;  /* 0x0001fc0001137983 */ /* 0x000ea80000300800 */
[----:B------:R-:W-:Y:S04]  /*10a80*/  STL.64 [R1+0x17b0], R10 ;  /* 0x0017b00a01007387 */ /* 0x000fe80000100a00 */
[----:B------:R-:W-:Y:S04]  /*10a90*/  STL.64 [R1+0x220], R20 ;  /* 0x0002201401007387 */ /* 0x000fe80000100a00 */
[----:B------:R0:W-:Y:S04]  /*10aa0*/  STL.64 [R1+0x228], R22 ;  /* 0x0002281601007387 */ /* 0x0001e80000100a00 */
[----:B0-----:R-:W3:Y:S04]  /*10ab0*/  LDL.LU.64 R22, [R1+0x17f8] ;  /* 0x0017f80001167983 */ /* 0x001ee80000300a00 */
[----:B------:R0:W-:Y:S04]  /*10ac0*/  STL.64 [R1+0x1778], R26 ;  /* 0x0017781a01007387 */ /* 0x0001e80000100a00 */
[----:B------:R-:W4:Y:S04]  /*10ad0*/  LDL.LU R24, [R1+0x1a0] ;  /* 0x0001a00001187983 */ /* 0x000f280000300800 */
[----:B------:R-:W4:Y:S04]  /*10ae0*/  LDL.LU R25, [R1+0x1a4] ;  /* 0x0001a40001197983 */ /* 0x000f280000300800 */
[----:B0-----:R-:W2:Y:S04]  /*10af0*/  LDL.LU R26, [R1+0x1a8] ;  /* 0x0001a800011a7983 */ /* 0x001ea80000300800 */
[----:B------:R-:W2:Y:S04]  /*10b00*/  LDL.LU R27, [R1+0x1ac] ;  /* 0x0001ac00011b7983 */ /* 0x000ea80000300800 */
[----:B--2---:R-:W-:Y:S04]  /*10b10*/  STL.64 [R1+0x1790], R26 ;  /* 0x0017901a01007387 */ /* 0x004fe80000100a00 */
[----:B----4-:R0:W-:Y:S04]  /*10b20*/  STL.64 [R1+0x1788], R24 ;  /* 0x0017881801007387 */ /* 0x0101e80000100a00 */
[----:B0-----:R-:W2:Y:S04]  /*10b30*/  LDL.LU R24, [R1+0x1b0] ;  /* 0x0001b00001187983 */ /* 0x001ea80000300800 */
[----:B------:R-:W2:Y:S04]  /*10b40*/  LDL.LU R25, [R1+0x1b4] ;  /* 0x0001b40001197983 */ /* 0x000ea80000300800 */
[----:B------:R-:W4:Y:S04]  /*10b50*/  LDL.LU R26, [R1+0x1b8] ;  /* 0x0001b800011a7983 */ /* 0x000f280000300800 */
[----:B------:R-:W4:Y:S01]  /*10b60*/  LDL.LU R27, [R1+0x1bc] ;  /* 0x0001bc00011b7983 */ /* 0x000f220000300800 */
[----:B---3--:R-:W-:Y:S03]  /*10b70*/  HMMA.16816.F32 R4, R12, R22, R4 ;  /* 0x000000160c04723c */ /* 0x008fe60000001804 */
[----:B----4-:R-:W-:Y:S04]  /*10b80*/  STL.64 [R1+0x17a8], R26 ;  /* 0x0017a81a01007387 */ /* 0x010fe80000100a00 */
[----:B--2---:R0:W-:Y:S04]  /*10b90*/  STL.64 [R1+0x17a0], R24 ;  /* 0x0017a01801007387 */ /* 0x0041e80000100a00 */
[----:B0-----:R-:W2:Y:S04]  /*10ba0*/  LDL.LU R24, [R1+0x1c0] ;  /* 0x0001c00001187983 */ /* 0x001ea80000300800 */
[----:B------:R-:W2:Y:S04]  /*10bb0*/  LDL.LU R25, [R1+0x1c4] ;  /* 0x0001c40001197983 */ /* 0x000ea80000300800 */
[----:B------:R-:W3:Y:S04]  /*10bc0*/  LDL.LU R26, [R1+0x1c8] ;  /* 0x0001c800011a7983 */ /* 0x000ee80000300800 */
[----:B------:R-:W3:Y:S04]  /*10bd0*/  LDL.LU R27, [R1+0x1cc] ;  /* 0x0001cc00011b7983 */ /* 0x000ee80000300800 */
[----:B---3--:R-:W-:Y:S04]  /*10be0*/  STL.64 [R1+0x17c0], R26 ;  /* 0x0017c01a01007387 */ /* 0x008fe80000100a00 */
[----:B--2---:R0:W-:Y:S04]  /*10bf0*/  STL.64 [R1+0x17b8], R24 ;  /* 0x0017b81801007387 */ /* 0x0041e80000100a00 */
[----:B0-----:R-:W2:Y:S04]  /*10c00*/  LDL.LU R24, [R1+0x1d0] ;  /* 0x0001d00001187983 */ /* 0x001ea80000300800 */
[----:B------:R-:W2:Y:S04]  /*10c10*/  LDL.LU R25, [R1+0x1d4] ;  /* 0x0001d40001197983 */ /* 0x000ea80000300800 */
[----:B------:R-:W2:Y:S04]  /*10c20*/  LDL.LU R26, [R1+0x1d8] ;  /* 0x0001d800011a7983 */ /* 0x000ea80000300800 */
[----:B------:R-:W2:Y:S04]  /*10c30*/  LDL.LU R27, [R1+0x1dc] ;  /* 0x0001dc00011b7983 */ /* 0x000ea80000300800 */
[----:B------:R-:W-:Y:S04]  /*10c40*/  STL.64 [R1+0x210], R4 ;  /* 0x0002100401007387 */ /* 0x000fe80000100a00 */
[----:B------:R0:W-:Y:S04]  /*10c50*/  STL.64 [R1+0x218], R6 ;  /* 0x0002180601007387 */ /* 0x0001e80000100a00 */
[----:B0-----:R-:W3:Y:S01]  /*10c60*/  LDL.LU.64 R6, [R1+0x17f0] ;  /* 0x0017f00001067983 */ /* 0x001ee20000300a00 */
[----:B------:R-:W-:-:S02]  /*10c70*/  IMAD.MOV.U32 R10, RZ, RZ, R9 ;  /* 0x000000ffff0a7224 */ /* 0x000fc400078e0009 */
[----:B------:R-:W-:Y:S01]  /*10c80*/  IMAD.MOV.U32 R11, RZ, RZ, R8 ;  /* 0x000000ffff0b7224 */ /* 0x000fe200078e0008 */
[C---:B---3--:R-:W-:Y:S01]  /*10c90*/  HMMA.16816.F32 R16, R12.reuse, R6, R16 ;  /* 0x000000060c10723c */ /* 0x048fe20000001810 */
[----:B------:R-:W-:Y:S02]  /*10ca0*/  IMAD.MOV.U32 R9, RZ, RZ, R6 ;  /* 0x000000ffff097224 */ /* 0x000fe400078e0006 */
[----:B------:R-:W-:Y:S11]  /*10cb0*/  IMAD.MOV.U32 R8, RZ, RZ, R7 ;  /* 0x000000ffff087224 */ /* 0x000ff600078e0007 */
[----:B------:R-:W-:Y:S09]  /*10cc0*/  @!UPT UIADD3 URZ, URZ, URZ, URZ ;  /* 0x0000003f3f3ff290 */ /* 0x000ff2000fffe03f */
[----:B------:R-:W-:Y:S04]  /*10cd0*/  STL.64 [R1+0x200], R16 ;  /* 0x0002001001007387 */ /* 0x000fe80000100a00 */
[----:B------:R0:W-:Y:S04]  /*10ce0*/  STL.64 [R1+0x208], R18 ;  /* 0x0002081201007387 */ /* 0x0001e80000100a00 */
[----:B0-----:R-:W3:Y:S04]  /*10cf0*/  LDL.LU.64 R18, [R1+0x17e8] ;  /* 0x0017e80001127983 */ /* 0x001ee80000300a00 */
[----:B------:R-:W3:Y:S04]  /*10d00*/  LDL.LU.64 R16, [R1+0x17e0] ;  /* 0x0017e00001107983 */ /* 0x000ee80000300a00 */
[----:B------:R-:W3:Y:S02]  /*10d10*/  LDL.LU.64 R6, [R1+0x17d8] ;  /* 0x0017d80001067983 */ /* 0x000ee40000300a00 */
[----:B---3--:R-:W-:Y:S02]  /*10d20*/  HMMA.16816.F32 R12, R12, R6, R16 ;  /* 0x000000060c0c723c */ /* 0x008fe40000001810 */
[----:B------:R-:W2:Y:S04]  /*10d30*/  LDL.LU.64 R18, [R1+0x17d0] ;  /* 0x0017d00001127983 */ /* 0x000ea80000300a00 */
[----:B------:R-:W2:Y:S04]  /*10d40*/  LDL.LU.64 R16, [R1+0x17c8] ;  /* 0x0017c80001107983 */ /* 0x000ea80000300a00 */
[----:B------:R0:W-:Y:S04]  /*10d50*/  STL.64 [R1+0x1748], R6 ;  /* 0x0017480601007387 */ /* 0x0001e80000100a00 */
[----:B------:R-:W3:Y:S09]  /*10d60*/  LDL.LU R4, [R1+0x190] ;  /* 0x0001900001047983 */ /* 0x000ef20000300800 */
[----:B------:R-:W-:Y:S04]  /*10d70*/  STL.64 [R1+0x1e0], R12 ;  /* 0x0001e00c01007387 */ /* 0x000fe80000100a00 */
[----:B------:R1:W-:Y:S04]  /*10d80*/  STL.64 [R1+0x1e8], R14 ;  /* 0x0001e80e01007387 */ /* 0x0003e80000100a00 */
[----:B------:R-:W3:Y:S04]  /*10d90*/  LDL.LU R5, [R1+0x194] ;  /* 0x0001940001057983 */ /* 0x000ee80000300800 */
[----:B0-----:R-:W3:Y:S01]  /*10da0*/  LDL.LU R6, [R1+0x198] ;  /* 0x0001980001067983 */ /* 0x001ee20000300800 */
[----:B-1----:R-:W-:-:S03]  /*10db0*/  IMAD.MOV.U32 R14, RZ, RZ, R9 ;  /* 0x000000ffff0e7224 */ /* 0x002fc600078e0009 */
[----:B------:R-:W3:Y:S01]  /*10dc0*/  LDL.LU R7, [R1+0x19c] ;  /* 0x00019c0001077983 */ /* 0x000ee20000300800 */
[----:B------:R-:W-:Y:S02]  /*10dd0*/  IMAD.MOV.U32 R15, RZ, RZ, R8 ;  /* 0x000000ffff0f7224 */ /* 0x000fe400078e0008 */
[C---:B--2---:R-:W-:Y:S01]  /*10de0*/  HMMA.16816.F32 R8, R16.reuse, R10, R24 ;  /* 0x0000000a1008723c */ /* 0x044fe20000001818 */
[----:B------:R-:W2:Y:S04]  /*10df0*/  LDL.LU.64 R26, [R1+0x17c0] ;  /* 0x0017c000011a7983 */ /* 0x000ea80000300a00 */
[----:B------:R-:W2:Y:S11]  /*10e00*/  LDL.LU.64 R24, [R1+0x17b8] ;  /* 0x0017b80001187983 */ /* 0x000eb60000300a00 */
[----:B------:R-:W-:Y:S07]  /*10e10*/  @!UPT UIADD3 URZ, URZ, URZ, URZ ;  /* 0x0000003f3f3ff290 */ /* 0x000fee000fffe03f */
[----:B------:R-:W-:Y:S04]  /*10e20*/  STL.64 [R1+0x1d0], R8 ;  /* 0x0001d00801007387 */ /* 0x000fe80000100a00 */
        /* <DEDUP_REMOVED lines=16> */
[----:B--2---:R-:W-:Y:S11]  /*10f30*/  HMMA.16816.F32 R24, R16, R10, R24 ;  /* 0x0000000a1018723c */ /* 0x004ff60000001818 */
[----:B------:R-:W-:Y:S11]  /*10f40*/  @!UPT UIADD3 URZ, URZ, URZ, URZ ;  /* 0x0000003f3f3ff290 */ /* 0x000ff6000fffe03f */
[----:B------:R-:W-:Y:S01]  /*10f50*/  @!UPT UIADD3 URZ, URZ, URZ, URZ ;  /* 0x0000003f3f3ff290 */ /* 0x000fe2000fffe03f */
[----:B------:R-:W-:Y:S04]  /*10f60*/  STL.64 [R1+0x1a0], R24 ;  /* 0x0001a01801007387 */ /* 0x000fe80000100a00 */
[----:B------:R0:W-:Y:S04]  /*10f70*/  STL.64 [R1+0x1a8], R26 ;  /* 0x0001a81a01007387 */ /* 0x0001e80000100a00 */
[----:B0-----:R-:W3:Y:S01]  /*10f80*/  LDL.LU.64 R26, [R1+0x1778] ;  /* 0x00177800011a7983 */ /* 0x001ee20000300a00 */
[----:B------:R-:W-:Y:S02]  /*10f90*/  IMAD.MOV.U32 R13, RZ, RZ, R10 ;  /* 0x000000ffff0d7224 */ /* 0x000fe400078e000a */
[----:B------:R-:W-:-:S02]  /*10fa0*/  IMAD.MOV.U32 R12, RZ, RZ, R11 ;  /* 0x000000ffff0c7224 */ /* 0x000fc400078e000b */
[----:B------:R-:W2:Y:S04]  /*10fb0*/  LDL.LU.64 R10, [R1+0x1770] ;  /* 0x00177000010a7983 */ /* 0x000ea80000300a00 */
[----:B------:R-:W2:Y:S01]  /*10fc0*/  LDL.LU.64 R8, [R1+0x1768] ;  /* 0x0017680001087983 */ /* 0x000ea20000300a00 */
[C---:B---3--:R-:W-:Y:S01]  /*10fd0*/  HMMA.16816.F32 R4, R16.reuse, R26, R4 ;  /* 0x0000001a1004723c */ /* 0x048fe20000001804 */
[----:B------:R-:W-:Y:S02]  /*10fe0*/  IMAD.MOV.U32 R28, RZ, RZ, R26 ;  /* 0x000000ffff1c7224 */ /* 0x000fe400078e001a */
[----:B------:R-:W-:Y:S11]  /*10ff0*/  IMAD.MOV.U32 R29, RZ, RZ, R27 ;  /* 0x000000ffff1d7224 */ /* 0x000ff600078e001b */
[----:B------:R-:W-:Y:S09]  /*11000*/  @!UPT UIADD3 URZ, URZ, URZ, URZ ;  /* 0x0000003f3f3ff290 */ /* 0x000ff2000fffe03f */
[----:B------:R0:W-:Y:S04]  /*11010*/  STL.64 [R1+0x190], R4 ;  /* 0x0001900401007387 */ /* 0x0001e80000100a00 */
[----:B------:R1:W-:Y:S04]  /*11020*/  STL.64 [R1+0x198], R6 ;  /* 0x0001980601007387 */ /* 0x0003e80000100a00 */
[----:B------:R-:W3:Y:S04]  /*11030*/  LDL.LU.64 R26, [R1+0x1760] ;  /* 0x00176000011a7983 */ /* 0x000ee80000300a00 */
[----:B------:R-:W4:Y:S01]  /*11040*/  LDL.LU.64 R24, [R1+0x1758] ;  /* 0x0017580001187983 */ /* 0x000f220000300a00 */
[----:B--2---:R-:W-:Y:S03]  /*11050*/  HMMA.16816.F32 R8, R16, R22, R8 ;  /* 0x000000161008723c */ /* 0x004fe60000001808 */
[----:B0-----:R-:W2:Y:S11]  /*11060*/  LDL.LU R4, [R1+0x170] ;  /* 0x0001700001047983 */ /* 0x001eb60000300800 */
[----:B------:R-:W-:Y:S09]  /*11070*/  @!UPT UIADD3 URZ, URZ, URZ, URZ ;  /* 0x0000003f3f3ff290 */ /* 0x000ff2000fffe03f */
[----:B------:R3:W-:Y:S04]  /*11080*/  STL.64 [R1+0x180], R8 ;  /* 0x0001800801007387 */ /* 0x0007e80000100a00 */
[----:B------:R4:W-:Y:S04]  /*11090*/  STL.64 [R1+0x188], R10 ;  /* 0x0001880a01007387 */ /* 0x0009e80000100a00 */
[----:B------:R-:W2:Y:S04]  /*110a0*/  LDL.LU R5, [R1+0x174] ;  /* 0x0001740001057983 */ /* 0x000ea80000300800 */
[----:B-1----:R-:W2:Y:S04]  /*110b0*/  LDL.LU R6, [R1+0x178] ;  /* 0x0001780001067983 */ /* 0x002ea80000300800 */
[----:B------:R-:W2:Y:S04]  /*110c0*/  LDL.LU R7, [R1+0x17c] ;  /* 0x00017c0001077983 */ /* 0x000ea80000300800 */
[----:B------:R-:W2:Y:S04]  /*110d0*/  LDL.LU R20, [R1+0x160] ;  /* 0x0001600001147983 */ /* 0x000ea80000300800 */
[----:B------:R-:W2:Y:S04]  /*110e0*/  LDL.LU R21, [R1+0x164] ;  /* 0x0001640001157983 */ /* 0x000ea80000300800 */
[----:B------:R-:W2:Y:S04]  /*110f0*/  LDL.LU R22, [R1+0x168] ;  /* 0x0001680001167983 */ /* 0x000ea80000300800 */
[----:B------:R-:W2:Y:S01]  /*11100*/  LDL.LU R23, [R1+0x16c] ;  /* 0x00016c0001177983 */ /* 0x000ea20000300800 */
[----:B---3--:R-:W-:-:S02]  /*11110*/  IMAD.MOV.U32 R9, RZ, RZ, R26 ;  /* 0x000000ffff097224 */ /* 0x008fc400078e001a */
[----:B----4-:R-:W-:Y:S02]  /*11120*/  IMAD.MOV.U32 R11, RZ, RZ, R24 ;  /* 0x000000ffff0b7224 */ /* 0x010fe400078e0018 */
[----:B------:R-:W-:Y:S01]  /*11130*/  IMAD.MOV.U32 R10, RZ, RZ, R25 ;  /* 0x000000ffff0a7224 */ /* 0x000fe200078e0019 */
[----:B------:R-:W3:Y:S01]  /*11140*/  LDL.LU R24, [R1+0x120] ;  /* 0x0001200001187983 */ /* 0x000ee20000300800 */
[----:B------:R-:W-:-:S03]  /*11150*/  IMAD.MOV.U32 R8, RZ, RZ, R27 ;  /* 0x000000ffff087224 */ /* 0x000fc600078e001b */
[----:B------:R-:W3:Y:S04]  /*11160*/  LDL.LU R25, [R1+0x124] ;  /* 0x0001240001197983 */ /* 0x000ee80000300800 */
[----:B------:R-:W4:Y:S04]  /*11170*/  LDL.LU R26, [R1+0x128] ;  /* 0x00012800011a7983 */ /* 0x000f280000300800 */
[----:B------:R-:W4:Y:S04]  /*11180*/  LDL.LU R27, [R1+0x12c] ;  /* 0x00012c00011b7983 */ /* 0x000f280000300800 */
[----:B----4-:R-:W-:Y:S04]  /*11190*/  STL.64 [R1+0x16f0], R26 ;  /* 0x0016f01a01007387 */ /* 0x010fe80000100a00 */
[----:B---3--:R0:W-:Y:S04]  /*111a0*/  STL.64 [R1+0x16e8], R24 ;  /* 0x0016e81801007387 */ /* 0x0081e80000100a00 */
[----:B0-----:R-:W3:Y:S04]  /*111b0*/  LDL.LU R24, [R1+0x130] ;  /* 0x0001300001187983 */ /* 0x001ee80000300800 */
[----:B------:R-:W3:Y:S04]  /*111c0*/  LDL.LU R25, [R1+0x134] ;  /* 0x0001340001197983 */ /* 0x000ee80000300800 */
[----:B------:R-:W4:Y:S04]  /*111d0*/  LDL.LU R26, [R1+0x138] ;  /* 0x00013800011a7983 */ /* 0x000f280000300800 */
[----:B------:R-:W4:Y:S01]  /*111e0*/  LDL.LU R27, [R1+0x13c] ;  /* 0x00013c00011b7983 */ /* 0x000f220000300800 */
[----:B--2---:R-:W-:Y:S03]  /*111f0*/  HMMA.16816.F32 R4, R16, R14, R4 ;  /* 0x0000000e1004723c */ /* 0x004fe60000001804 */
[----:B----4-:R0:W-:Y:S04]  /*11200*/  STL.64 [R1+0x1700], R26 ;  /* 0x0017001a01007387 */ /* 0x0101e80000100a00 */
[----:B---3--:R-:W-:Y:S04]  /*11210*/  STL.64 [R1+0x16f8], R24 ;  /* 0x0016f81801007387 */ /* 0x008fe80000100a00 */
[----:B0-----:R-:W2:Y:S04]  /*11220*/  LDL.LU.64 R26, [R1+0x58] ;  /* 0x00005800011a7983 */ /* 0x001ea80000300a00 */
[----:B--2---:R0:W-:Y:S04]  /*11230*/  STL.64 [R1+0x1708], R26 ;  /* 0x0017081a01007387 */ /* 0x0041e80000100a00 */
[----:B0-----:R-:W2:Y:S04]  /*11240*/  LDL.LU.64 R26, [R1+0x68] ;  /* 0x00006800011a7983 */ /* 0x001ea80000300a00 */
[----:B------:R0:W-:Y:S04]  /*11250*/  STL.64 [R1+0x1618], R10 ;  /* 0x0016180a01007387 */ /* 0x0001e80000100a00 */
[----:B------:R1:W-:Y:S01]  /*11260*/  STL.64 [R1+0x1610], R8 ;  /* 0x0016100801007387 */ /* 0x0003e20000100a00 */
[----:B0-----:R-:W-:-:S02]  /*11270*/  IMAD.MOV.U32 R10, RZ, RZ, R28 ;  /* 0x000000ffff0a7224 */ /* 0x001fc400078e001c */
[----:B------:R-:W-:Y:S01]  /*11280*/  IMAD.MOV.U32 R11, RZ, RZ, R29 ;  /* 0x000000ffff0b7224 */ /* 0x000fe200078e001d */
[----:B------:R-:W3:Y:S04]  /*11290*/  LDL.LU R28, [R1+0x1754] ;  /* 0x00175400011c7983 */ /* 0x000ee80000300800 */
[----:B------:R-:W4:Y:S04]  /*112a0*/  LDL.LU R29, [R1+0x1750] ;  /* 0x00175000011d7983 */ /* 0x000f280000300800 */
[----:B------:R0:W-:Y:S04]  /*112b0*/  STL.64 [R1+0x1710], R10 ;  /* 0x0017100a01007387 */ /* 0x0001e80000100a00 */
[----:B-1----:R-:W2:Y:S04]  /*112c0*/  LDL.LU R8, [R1+0x150] ;  /* 0x0001500001087983 */ /* 0x002ea80000300800 */
[----:B------:R-:W2:Y:S04]  /*112d0*/  LDL.LU R9, [R1+0x154] ;  /* 0x0001540001097983 */ /* 0x000ea80000300800 */
[----:B0-----:R-:W2:Y:S04]  /*112e0*/  LDL.LU R10, [R1+0x158] ;  /* 0x00015800010a7983 */ /* 0x001ea80000300800 */
[----:B------:R-:W2:Y:S04]  /*112f0*/  LDL.LU R11, [R1+0x15c] ;  /* 0x00015c00010b7983 */ /* 0x000ea80000300800 */
[----:B------:R-:W-:Y:S04]  /*11300*/  STL.64 [R1+0x170], R4 ;  /* 0x0001700401007387 */ /* 0x000fe80000100a00 */
[----:B------:R0:W-:Y:S04]  /*11310*/  STL.64 [R1+0x178], R6 ;  /* 0x0001780601007387 */ /* 0x0001e80000100a00 */
[----:B0-----:R-:W2:Y:S04]  /*11320*/  LDL.LU.64 R6, [R1+0x1748] ;  /* 0x0017480001067983 */ /* 0x001ea80000300a00 */
[----:B------:R0:W-:Y:S04]  /*11330*/  STL.64 [R1+0x16a8], R14 ;  /* 0x0016a80e01007387 */ /* 0x0001e80000100a00 */
[----:B0-----:R-:W3:Y:S01]  /*11340*/  LDL.LU.64 R14, [R1+0x48] ;  /* 0x00004800010e7983 */ /* 0x001ee20000300a00 */
[----:B--2---:R-:W-:Y:S03]  /*11350*/  HMMA.16816.F32 R16, R16, R6, R20 ;  /* 0x000000061010723c */ /* 0x004fe60000001814 */
[----:B------:R-:W2:Y:S04]  /*11360*/  LDL.LU.64 R22, [R1+0x1740] ;  /* 0x0017400001167983 */ /* 0x000ea80000300a00 */
[----:B------:R-:W3:Y:S04]  /*11370*/  LDL.LU.64 R20, [R1+0x1738] ;  /* 0x0017380001147983 */ /* 0x000ee80000300a00 */
[----:B------:R0:W-:Y:S04]  /*11380*/  STL.64 [R1+0x16a0], R6 ;  /* 0x0016a00601007387 */ /* 0x0001e80000100a00 */
[----:B------:R-:W4:Y:S08]  /*11390*/  LDL.LU R4, [R1+0x140] ;  /* 0x0001400001047983 */ /* 0x000f300000300800 */
[----:B------:R-:W-:Y:S04]  /*113a0*/  STL.64 [R1+0x160], R16 ;  /* 0x0001601001007387 */ /* 0x000fe80000100a00 */
[----:B------:R2:W-:Y:S04]  /*113b0*/  STL.64 [R1+0x168], R18 ;  /* 0x0001681201007387 */ /* 0x0005e80000100a00 */
[----:B------:R-:W4:Y:S04]  /*113c0*/  LDL.LU R5, [R1+0x144] ;  /* 0x0001440001057983 */ /* 0x000f280000300800 */
[----:B0-----:R-:W4:Y:S04]  /*113d0*/  LDL.LU R6, [R1+0x148] ;  /* 0x0001480001067983 */ /* 0x001f280000300800 */
[----:B------:R-:W4:Y:S01]  /*113e0*/  LDL.LU R7, [R1+0x14c] ;  /* 0x00014c0001077983 */ /* 0x000f220000300800 */
[----:B--2---:R-:W-:-:S02]  /*113f0*/  IMAD.MOV.U32 R18, RZ, RZ, R22 ;  /* 0x000000ffff127224 */ /* 0x004fc400078e0016 */
[----:B---3--:R-:W-:Y:S02]  /*11400*/  IMAD.MOV.U32 R16, RZ, RZ, R20 ;  /* 0x000000ffff107224 */ /* 0x008fe400078e0014 */
[----:B------:R-:W2:Y:S01]  /*11410*/  LDL.LU R20, [R1+0x1734] ;  /* 0x0017340001147983 */ /* 0x000ea20000300800 */
[----:B------:R-:W-:Y:S02]  /*11420*/  IMAD.MOV.U32 R17, RZ, RZ, R21 ;  /* 0x000000ffff117224 */ /* 0x000fe400078e0015 */
[----:B------:R-:W-:Y:S01]  /*11430*/  IMAD.MOV.U32 R19, RZ, RZ, R23 ;  /* 0x000000ffff137224 */ /* 0x000fe200078e0017 */
[----:B------:R-:W2:Y:S04]  /*11440*/  LDL.LU R21, [R1+0x1730] ;  /* 0x0017300001157983 */ /* 0x000ea80000300800 */
[----:B------:R-:W2:Y:S04]  /*11450*/  LDL.LU R22, [R1+0x172c] ;  /* 0x00172c0001167983 */ /* 0x000ea80000300800 */
[----:B------:R-:W2:Y:S04]  /*11460*/  LDL.LU R23, [R1+0x1728] ;  /* 0x0017280001177983 */ /* 0x000ea80000300800 */
[----:B------:R0:W-:Y:S04]  /*11470*/  STL.64 [R1+0x1628], R18 ;  /* 0x0016281201007387 */ /* 0x0001e80000100a00 */
[----:B------:R1:W-:Y:S01]  /*11480*/  STL.64 [R1+0x1620], R16 ;  /* 0x0016201001007387 */ /* 0x0003e20000100a00 */
[----:B0-----:R-:W-:-:S02]  /*11490*/  IMAD.MOV.U32 R18, RZ, RZ, R2 ;  /* 0x000000ffff127224 */ /* 0x001fc400078e0002 */
[----:B------:R-:W-:Y:S02]  /*114a0*/  IMAD.MOV.U32 R19, RZ, RZ, R0 ;  /* 0x000000ffff137224 */ /* 0x000fe400078e0000 */
[----:B-1----:R-:W-:Y:S02]  /*114b0*/  IMAD.MOV.U32 R16, RZ, RZ, R28 ;  /* 0x000000ffff107224 */ /* 0x002fe400078e001c */
[----:B------:R-:W3:Y:S01]  /*114c0*/  LDL.LU R28, [R1+0x1724] ;  /* 0x00172400011c7983 */ /* 0x000ee20000300800 */
[----:B------:R-:W-:-:S03]  /*114d0*/  IMAD.MOV.U32 R17, RZ, RZ, R3 ;  /* 0x000000ffff117224 */ /* 0x000fc600078e0003 */
[----:B------:R-:W3:Y:S04]  /*114e0*/  LDL.LU R3, [R1+0x1720] ;  /* 0x0017200001037983 */ /* 0x000ee80000300800 */
[----:B------:R-:W3:Y:S04]  /*114f0*/  LDL.LU R2, [R1+0x171c] ;  /* 0x00171c0001027983 */ /* 0x000ee80000300800 */
[----:B------:R-:W3:Y:S04]  /*11500*/  LDL.LU R0, [R1+0x1718] ;  /* 0x0017180001007983 */ /* 0x000ee80000300800 */
[----:B------:R-:W-:Y:S04]  /*11510*/  STL.64 [R1+0x1638], R18 ;  /* 0x0016381201007387 */ /* 0x000fe80000100a00 */
[----:B------:R-:W-:Y:S01]  /*11520*/  STL.64 [R1+0x1630], R16 ;  /* 0x0016301001007387 */ /* 0x000fe20000100a00 */
[C---:B--2---:R-:W-:Y:S11]  /*11530*/  HMMA.16816.F32 R8, R20.reuse, R26, R8 ;  /* 0x0000001a1408723c */ /* 0x044ff60000001808 */
[----:B------:R-:W-:Y:S11]  /*11540*/  @!UPT UIADD3 URZ, URZ, URZ, URZ ;  /* 0x0000003f3f3ff290 */ /* 0x000ff6000fffe03f */
[----:B------:R-:W-:Y:S01]  /*11550*/  @!UPT UIADD3 URZ, URZ, URZ, URZ ;  /* 0x0000003f3f3ff290 */ /* 0x000fe2000fffe03f */
[----:B------:R0:W-:Y:S04]  /*11560*/  STL.64 [R1+0x150], R8 ;  /* 0x0001500801007387 */ /* 0x0001e80000100a00 */
[----:B------:R1:W-:Y:S01]  /*11570*/  STL.64 [R1+0x158], R10 ;  /* 0x0001580a01007387 */ /* 0x0003e20000100a00 */
[----:B0-----:R-:W-:Y:S02]  /*11580*/  IMAD.MOV.U32 R9, RZ, RZ, R26 ;  /* 0x000000ffff097224 */ /* 0x001fe400078e001a */
[----:B------:R-:W-:Y:S01]  /*11590*/  IMAD.MOV.U32 R8, RZ, RZ, R27 ;  /* 0x000000ffff087224 */ /* 0x000fe200078e001b */
[----:B-1----:R-:W2:Y:S04]  /*115a0*/  LDL.LU.64 R10, [R1+0x1710] ;  /* 0x00171000010a7983 */ /* 0x002ea80000300a00 */
[----:B------:R-:W4:Y:S02]  /*115b0*/  LDL.LU.64 R26, [R1+0x1708] ;  /* 0x00170800011a7983 */ /* 0x000f240000300a00 */
[C---:B----4-:R-:W-:Y:S11]  /*115c0*/  HMMA.16816.F32 R4, R20.reuse, R26, R4 ;  /* 0x0000001a1404723c */ /* 0x050ff60000001804 */
[----:B------:R-:W-:Y:S11]  /*115d0*/  @!UPT UIADD3 URZ, URZ, URZ, URZ ;  /* 0x0000003f3f3ff290 */ /* 0x000ff6000fffe03f */
[----:B------:R-:W-:Y:S01]  /*115e0*/  @!UPT UIADD3 URZ, URZ, URZ, URZ ;  /* 0x0000003f3f3ff290 */ /* 0x000fe2000fffe03f */
[----:B------:R0:W-:Y:S04]  /*115f0*/  STL.64 [R1+0x140], R4 ;  /* 0x0001400401007387 */ /* 0x0001e80000100a00 */
[----:B------:R-:W-:Y:S01]  /*11600*/  STL.64 [R1+0x148], R6 ;  /* 0x0001480601007387 */ /* 0x000fe20000100a00 */
[----:B0-----:R-:W-:Y:S02]  /*11610*/  IMAD.MOV.U32 R5, RZ, RZ, R26 ;  /* 0x000000ffff057224 */ /* 0x001fe400078e001a */
[----:B------:R-:W-:Y:S02]  /*11620*/  IMAD.MOV.U32 R4, RZ, RZ, R27 ;  /* 0x000000ffff047224 */ /* 0x000fe400078e001b */
[----:B------:R-:W4:Y:S04]  /*11630*/  LDL.LU.64 R26, [R1+0x1700] ;  /* 0x00170000011a7983 */ /* 0x000f280000300a00 */
[----:B------:R-:W4:Y:S02]  /*11640*/  LDL.LU.64 R24, [R1+0x16f8] ;  /* 0x0016f80001187983 */ /* 0x000f240000300a00 */
[----:B----4-:R-:W-:Y:S11]  /*11650*/  HMMA.16816.F32 R24, R20, R14, R24 ;  /* 0x0000000e1418723c */ /* 0x010ff60000001818 */
[----:B------:R-:W-:Y:S11]  /*11660*/  @!UPT UIADD3 URZ, URZ, URZ, URZ ;  /* 0x0000003f3f3ff290 */ /* 0x000ff6000fffe03f */
[----:B------:R-:W-:Y:S01]  /*11670*/  @!UPT UIADD3 URZ, URZ, URZ, URZ ;  /* 0x0000003f3f3ff290 */ /* 0x000fe2000fffe03f */
[----:B------:R-:W-:Y:S04]  /*11680*/  STL.64 [R1+0x130], R24 ;  /* 0x0001301801007387 */ /* 0x000fe80000100a00 */
[----:B------:R0:W-:Y:S04]  /*11690*/  STL.64 [R1+0x138], R26 ;  /* 0x0001381a01007387 */ /* 0x0001e80000100a00 */
[----:B0-----:R-:W4:Y:S04]  /*116a0*/  LDL.LU.64 R26, [R1+0x16f0] ;  /* 0x0016f000011a7983 */ /* 0x001f280000300a00 */
[----:B------:R-:W4:Y:S01]  /*116b0*/  LDL.LU.64 R24, [R1+0x16e8] ;  /* 0x0016e80001187983 */ /* 0x000f220000300a00 */
[----:B------:R-:W-:-:S02]  /*116c0*/  IMAD.MOV.U32 R18, RZ, RZ, R13 ;  /* 0x000000ffff127224 */ /* 0x000fc400078e000d */
[----:B------:R-:W-:Y:S02]  /*116d0*/  IMAD.MOV.U32 R19, RZ, RZ, R12 ;  /* 0x000000ffff137224 */ /* 0x000fe400078e000c */
[----:B------:R-:W-:Y:S02]  /*116e0*/  IMAD.MOV.U32 R7, RZ, RZ, R14 ;  /* 0x000000ffff077224 */ /* 0x000fe400078e000e */
[----:B------:R-:W-:Y:S01]  /*116f0*/  IMAD.MOV.U32 R6, RZ, RZ, R15 ;  /* 0x000000ffff067224 */ /* 0x000fe200078e000f */
[----:B------:R0:W-:Y:S02]  /*11700*/  STL.64 [R1+0x1648], R18 ;  /* 0x0016481201007387 */ /* 0x0001e40000100a00 */
[----:B----4-:R-:W-:Y:S07]  /*11710*/  HMMA.16816.F32 R12, R20, R18, R24 ;  /* 0x00000012140c723c */ /* 0x010fee0000001818 */
[----:B0-----:R-:W-:-:S02]  /*11720*/  IMAD.MOV.U32 R18, RZ, RZ, R7 ;  /* 0x000000ffff127224 */ /* 0x001fc400078e0007 */
[----:B------:R-:W-:Y:S11]  /*11730*/  IMAD.MOV.U32 R19, RZ, RZ, R6 ;  /* 0x000000ffff137224 */ /* 0x000ff600078e0006 */
[----:B------:R-:W-:Y:S03]  /*11740*/  @!UPT UIADD3 URZ, URZ, URZ, URZ ;  /* 0x0000003f3f3ff290 */ /* 0x000fe6000fffe03f */
[----:B------:R-:W-:Y:S04]  /*11750*/  STL.64 [R1+0x120], R12 ;  /* 0x0001200c01007387 */ /* 0x000fe80000100a00 */
[----:B------:R-:W-:Y:S04]  /*11760*/  STL.64 [R1+0x128], R14 ;  /* 0x0001280e01007387 */ /* 0x000fe80000100a00 */
[----:B------:R-:W-:Y:S04]  /*11770*/  STL.64 [R1+0x1660], R18 ;  /* 0x0016601201007387 */ /* 0x000fe80000100a00 */
[----:B------:R-:W4:Y:S04]  /*11780*/  LDL.LU R24, [R1+0xe0] ;  /* 0x0000e00001187983 */ /* 0x000f280000300800 */
[----:B------:R-:W4:Y:S04]  /*11790*/  LDL.LU R25, [R1+0xe4] ;  /* 0x0000e40001197983 */ /* 0x000f280000300800 */
[----:B------:R-:W2:Y:S04]  /*117a0*/  LDL.LU R26, [R1+0xe8] ;  /* 0x0000e800011a7983 */ /* 0x000ea80000300800 */
[----:B------:R-:W2:Y:S04]  /*117b0*/  LDL.LU R27, [R1+0xec] ;  /* 0x0000ec00011b7983 */ /* 0x000ea80000300800 */
[----:B--2---:R-:W-:Y:S04]  /*117c0*/  STL.64 [R1+0x16b8], R26 ;  /* 0x0016b81a01007387 */ /* 0x004fe80000100a00 */
[----:B----4-:R0:W-:Y:S04]  /*117d0*/  STL.64 [R1+0x16b0], R24 ;  /* 0x0016b01801007387 */ /* 0x0101e80000100a00 */
[----:B0-----:R-:W2:Y:S04]  /*117e0*/  LDL.LU R24, [R1+0x100] ;  /* 0x0001000001187983 */ /* 0x001ea80000300800 */
[----:B------:R-:W2:Y:S04]  /*117f0*/  LDL.LU R25, [R1+0x104] ;  /* 0x0001040001197983 */ /* 0x000ea80000300800 */
[----:B------:R-:W4:Y:S04]  /*11800*/  LDL.LU R26, [R1+0x108] ;  /* 0x00010800011a7983 */ /* 0x000f280000300800 */
[----:B------:R-:W4:Y:S04]  /*11810*/  LDL.LU R27, [R1+0x10c] ;  /* 0x00010c00011b7983 */ /* 0x000f280000300800 */
[----:B----4-:R-:W-:Y:S04]  /*11820*/  STL.64 [R1+0x16e0], R26 ;  /* 0x0016e01a01007387 */ /* 0x010fe80000100a00 */
[----:B--2---:R0:W-:Y:S04]  /*11830*/  STL.64 [R1+0x16d8], R24 ;  /* 0x0016d81801007387 */ /* 0x0041e80000100a00 */
[----:B0-----:R-:W2:Y:S04]  /*11840*/  LDL.LU R24, [R1+0x110] ;  /* 0x0001100001187983 */ /* 0x001ea80000300800 */
[----:B------:R-:W2:Y:S04]  /*11850*/  LDL.LU R25, [R1+0x114] ;  /* 0x0001140001197983 */ /* 0x000ea80000300800 */
[----:B------:R-:W2:Y:S04]  /*11860*/  LDL.LU R26, [R1+0x118] ;  /* 0x00011800011a7983 */ /* 0x000ea80000300800 */
[----:B------:R-:W2:Y:S01]  /*11870*/  LDL.LU R27, [R1+0x11c] ;  /* 0x00011c00011b7983 */ /* 0x000ea20000300800 */
[----:B------:R-:W-:-:S02]  /*11880*/  IMAD.MOV.U32 R18, RZ, RZ, R5 ;  /* 0x000000ffff127224 */ /* 0x000fc400078e0005 */
[----:B------:R-:W-:Y:S01]  /*11890*/  IMAD.MOV.U32 R19, RZ, RZ, R4 ;  /* 0x000000ffff137224 */ /* 0x000fe200078e0004 */
[----:B------:R-:W4:Y:S04]  /*118a0*/  LDL.LU.64 R14, [R1+0x18] ;  /* 0x00001800010e7983 */ /* 0x000f280000300a00 */
[----:B------:R-:W3:Y:S04]  /*118b0*/  LDL.LU R4, [R1+0xf0] ;  /* 0x0000f00001047983 */ /* 0x000ee80000300800 */
[----:B------:R-:W3:Y:S04]  /*118c0*/  LDL.LU R5, [R1+0xf4] ;  /* 0x0000f40001057983 */ /* 0x000ee80000300800 */
[----:B------:R-:W3:Y:S04]  /*118d0*/  LDL.LU R6, [R1+0xf8] ;  /* 0x0000f80001067983 */ /* 0x000ee80000300800 */
[----:B------:R-:W3:Y:S04]  /*118e0*/  LDL.LU R7, [R1+0xfc] ;  /* 0x0000fc0001077983 */ /* 0x000ee80000300800 */
[----:B------:R0:W-:Y:S02]  /*118f0*/  STL.64 [R1+0x1678], R18 ;  /* 0x0016781201007387 */ /* 0x0001e40000100a00 */
[----:B0-----:R-:W-:-:S02]  /*11900*/  IMAD.MOV.U32 R19, RZ, RZ, R8 ;  /* 0x000000ffff137224 */ /* 0x001fc400078e0008 */
[----:B------:R-:W-:Y:S01]  /*11910*/  IMAD.MOV.U32 R18, RZ, RZ, R9 ;  /* 0x000000ffff127224 */ /* 0x000fe200078e0009 */
[----:B--2---:R-:W-:Y:S11]  /*11920*/  HMMA.16816.F32 R24, R20, R10, R24 ;  /* 0x0000000a1418723c */ /* 0x004ff60000001818 */
[----:B------:R-:W-:Y:S11]  /*11930*/  @!UPT UIADD3 URZ, URZ, URZ, URZ ;  /* 0x0000003f3f3ff290 */ /* 0x000ff6000fffe03f */
[----:B------:R-:W-:Y:S01]  /*11940*/  @!UPT UIADD3 URZ, URZ, URZ, URZ ;  /* 0x0000003f3f3ff290 */ /* 0x000fe2000fffe03f */
[----:B------:R-:W-:Y:S04]  /*11950*/  STL.64 [R1+0x110], R24 ;  /* 0x0001101801007387 */ /* 0x000fe80000100a00 */
[----:B------:R0:W-:Y:S04]  /*11960*/  STL.64 [R1+0x118], R26 ;  /* 0x0001181a01007387 */ /* 0x0001e80000100a00 */
[----:B0-----:R-:W4:Y:S04]  /*11970*/  LDL.LU.64 R26, [R1+0x16e0] ;  /* 0x0016e000011a7983 */ /* 0x001f280000300a00 */
[----:B------:R-:W4:Y:S04]  /*11980*/  LDL.LU.64 R24, [R1+0x16d8] ;  /* 0x0016d80001187983 */ /* 0x000f280000300a00 */
[----:B------:R0:W-:Y:S04]  /*11990*/  STL.64 [R1+0x1640], R10 ;  /* 0x0016400a01007387 */ /* 0x0001e80000100a00 */
[----:B------:R-:W2:Y:S04]  /*119a0*/  LDL.LU R8, [R1+0xa0] ;  /* 0x0000a00001087983 */ /* 0x000ea80000300800 */
[----:B------:R-:W2:Y:S04]  /*119b0*/  LDL.LU R9, [R1+0xa4] ;  /* 0x0000a40001097983 */ /* 0x000ea80000300800 */
[----:B0-----:R-:W2:Y:S01]  /*119c0*/  LDL.LU R10, [R1+0xa8] ;  /* 0x0000a800010a7983 */ /* 0x001ea20000300800 */
[----:B------:R-:W-:-:S03]  /*119d0*/  IMAD.MOV.U32 R11, RZ, RZ, R29 ;  /* 0x000000ffff0b7224 */ /* 0x000fc600078e001d */
[----:B------:R-:W3:Y:S04]  /*119e0*/  LDL.LU R29, [R1+0x16d0] ;  /* 0x0016d000011d7983 */ /* 0x000ee80000300800 */
[----:B--2---:R3:W-:Y:S04]  /*119f0*/  STL.64 [R1+0x1658], R10 ;  /* 0x0016580a01007387 */ /* 0x0047e80000100a00 */
[----:B------:R0:W-:Y:S01]  /*11a00*/  STL.64 [R1+0x1650], R8 ;  /* 0x0016500801007387 */ /* 0x0001e20000100a00 */
[----:B---3--:R-:W-:Y:S02]  /*11a10*/  IMAD.MOV.U32 R10, RZ, RZ, R3 ;  /* 0x000000ffff0a7224 */ /* 0x008fe400078e0003 */
[----:B------:R-:W-:-:S02]  /*11a20*/  IMAD.MOV.U32 R11, RZ, RZ, R28 ;  /* 0x000000ffff0b7224 */ /* 0x000fc400078e001c */
[----:B0-----:R-:W-:Y:S02]  /*11a30*/  IMAD.MOV.U32 R8, RZ, RZ, R0 ;  /* 0x000000ffff087224 */ /* 0x001fe400078e0000 */
[----:B------:R-:W2:Y:S01]  /*11a40*/  LDL.LU R0, [R1+0x16cc] ;  /* 0x0016cc0001007983 */ /* 0x000ea20000300800 */
[----:B------:R-:W-:-:S03]  /*11a50*/  IMAD.MOV.U32 R9, RZ, RZ, R2 ;  /* 0x000000ffff097224 */ /* 0x000fc600078e0002 */
[----:B------:R-:W3:Y:S04]  /*11a60*/  LDL.LU R2, [R1+0x16c8] ;  /* 0x0016c80001027983 */ /* 0x000ee80000300800 */
[----:B------:R-:W2:Y:S04]  /*11a70*/  LDL.LU R3, [R1+0x16c4] ;  /* 0x0016c40001037983 */ /* 0x000ea80000300800 */
[----:B------:R-:W2:Y:S04]  /*11a80*/  LDL.LU R28, [R1+0x16c0] ;  /* 0x0016c000011c7983 */ /* 0x000ea80000300800 */
[----:B------:R-:W-:Y:S04]  /*11a90*/  STL.64 [R1+0x1670], R10 ;  /* 0x0016700a01007387 */ /* 0x000fe80000100a00 */
[----:B------:R0:W-:Y:S04]  /*11aa0*/  STL.64 [R1+0x1668], R8 ;  /* 0x0016680801007387 */ /* 0x0001e80000100a00 */
[----:B0-----:R-:W2:Y:S04]  /*11ab0*/  LDL.LU R8, [R1+0xc0] ;  /* 0x0000c00001087983 */ /* 0x001ea80000300800 */
[----:B------:R-:W2:Y:S04]  /*11ac0*/  LDL.LU R9, [R1+0xc4] ;  /* 0x0000c40001097983 */ /* 0x000ea80000300800 */
[----:B------:R-:W2:Y:S01]  /*11ad0*/  LDL.LU R10, [R1+0xc8] ;  /* 0x0000c800010a7983 */ /* 0x000ea20000300800 */
[----:B----4-:R-:W-:Y:S01]  /*11ae0*/  HMMA.16816.F32 R24, R20, R14, R24 ;  /* 0x0000000e1418723c */ /* 0x010fe20000001818 */
[----:B------:R-:W-:-:S05]  /*11af0*/  IMAD.MOV.U32 R11, RZ, RZ, R29 ;  /* 0x000000ffff0b7224 */ /* 0x000fca00078e001d */
[----:B--2---:R3:W-:Y:S04]  /*11b00*/  STL.64 [R1+0x1688], R10 ;  /* 0x0016880a01007387 */ /* 0x0047e80000100a00 */
[----:B------:R-:W-:Y:S11]  /*11b10*/  STL.64 [R1+0x1680], R8 ;  /* 0x0016800801007387 */ /* 0x000ff60000100a00 */
[----:B------:R-:W-:Y:S02]  /*11b20*/  @!UPT UIADD3 URZ, URZ, URZ, URZ ;  /* 0x0000003f3f3ff290 */ /* 0x000fe4000fffe03f */
[----:B------:R-:W-:Y:S04]  /*11b30*/  STL.64 [R1+0x100], R24 ;  /* 0x0001001801007387 */ /* 0x000fe80000100a00 */
[----:B------:R0:W-:Y:S01]  /*11b40*/  STL.64 [R1+0x108], R26 ;  /* 0x0001081a01007387 */ /* 0x0001e20000100a00 */
[----:B---3--:R-:W-:Y:S02]  /*11b50*/  IMAD.MOV.U32 R10, RZ, RZ, R2 ;  /* 0x000000ffff0a7224 */ /* 0x008fe400078e0002 */
[----:B------:R-:W-:Y:S02]  /*11b60*/  IMAD.MOV.U32 R11, RZ, RZ, R0 ;  /* 0x000000ffff0b7224 */ /* 0x000fe400078e0000 */
[----:B------:R-:W-:Y:S02]  /*11b70*/  IMAD.MOV.U32 R2, RZ, RZ, R14 ;  /* 0x000000ffff027224 */ /* 0x000fe400078e000e */
[----:B------:R-:W-:Y:S01]  /*11b80*/  IMAD.MOV.U32 R0, RZ, RZ, R15 ;  /* 0x000000ffff007224 */ /* 0x000fe200078e000f */
[----:B0-----:R-:W2:Y:S04]  /*11b90*/  LDL.LU.64 R26, [R1+0x16b8] ;  /* 0x0016b800011a7983 */ /* 0x001ea80000300a00 */
[----:B------:R-:W2:Y:S04]  /*11ba0*/  LDL.LU.64 R24, [R1+0x16b0] ;  /* 0x0016b00001187983 */ /* 0x000ea80000300a00 */
[----:B------:R-:W3:Y:S02]  /*11bb0*/  LDL.LU.64 R14, [R1+0x16a8] ;  /* 0x0016a800010e7983 */ /* 0x000ee40000300a00 */
[C---:B---3--:R-:W-:Y:S11]  /*11bc0*/  HMMA.16816.F32 R4, R20.reuse, R14, R4 ;  /* 0x0000000e1404723c */ /* 0x048ff60000001804 */
[----:B------:R-:W-:Y:S11]  /*11bd0*/  @!UPT UIADD3 URZ, URZ, URZ, URZ ;  /* 0x0000003f3f3ff290 */ /* 0x000ff6000fffe03f */
[----:B------:R-:W-:Y:S01]  /*11be0*/  @!UPT UIADD3 URZ, URZ, URZ, URZ ;  /* 0x0000003f3f3ff290 */ /* 0x000fe2000fffe03f */
[----:B------:R-:W-:Y:S04]  /*11bf0*/  STL.64 [R1+0xf0], R4 ;  /* 0x0000f00401007387 */ /* 0x000fe80000100a00 */
[----:B------:R0:W-:Y:S04]  /*11c00*/  STL.64 [R1+0xf8], R6 ;  /* 0x0000f80601007387 */ /* 0x0001e80000100a00 */
[----:B0-----:R-:W2:Y:S01]  /*11c10*/  LDL.LU.64 R6, [R1+0x16a0] ;  /* 0x0016a00001067983 */ /* 0x001ea20000300a00 */
[----:B------:R-:W-:Y:S02]  /*11c20*/  IMAD.MOV.U32 R8, RZ, RZ, R28 ;  /* 0x000000ffff087224 */ /* 0x000fe400078e001c */
[----:B------:R-:W-:Y:S01]  /*11c30*/  IMAD.MOV.U32 R9, RZ, RZ, R3 ;  /* 0x000000ffff097224 */ /* 0x000fe200078e0003 */
[----:B--2---:R-:W-:Y:S01]  /*11c40*/  HMMA.16816.F32 R20, R20, R6, R24 ;  /* 0x000000061414723c */ /* 0x004fe20000001818 */
[----:B------:R-:W2:Y:S04]  /*11c50*/  LDL.LU.64 R26, [R1+0x1698] ;  /* 0x00169800011a7983 */ /* 0x000ea80000300a00 */
[----:B------:R-:W2:Y:S11]  /*11c60*/  LDL.LU.64 R24, [R1+0x1690] ;  /* 0x0016900001187983 */ /* 0x000eb60000300a00 */
[----:B------:R-:W-:Y:S08]  /*11c70*/  @!UPT UIADD3 URZ, URZ, URZ, URZ ;  /* 0x0000003f3f3ff290 */ /* 0x000ff0000fffe03f */
[----:B------:R-:W-:Y:S02]  /*11c80*/  IMAD.MOV.U32 R28, RZ, RZ, R23 ;  /* 0x000000ffff1c7224 */ /* 0x000fe400078e0017 */
[----:B------:R-:W-:Y:S01]  /*11c90*/  IMAD.MOV.U32 R29, RZ, RZ, R22 ;  /* 0x000000ffff1d7224 */ /* 0x000fe200078e0016 */
[----:B------:R-:W-:Y:S04]  /*11ca0*/  STL.64 [R1+0xe0], R20 ;  /* 0x0000e01401007387 */ /* 0x000fe80000100a00 */
[----:B------:R-:W3:Y:S01]  /*11cb0*/  LDL R4, [R1+0x634] ;  /* 0x0006340001047983 */ /* 0x000ee20000100800 */
[----:B------:R-:W-:-:S03]  /*11cc0*/  IMAD.MOV.U32 R22, RZ, RZ, R2 ;  /* 0x000000ffff167224 */ /* 0x000fc600078e0002 */
[----:B------:R-:W-:Y:S01]  /*11cd0*/  STL [R1+0x157c], R28 ;  /* 0x00157c1c01007387 */ /* 0x000fe20000100800 */
[----:B------:R-:W-:-:S03]  /*11ce0*/  IMAD.MOV.U32 R23, RZ, RZ, R0 ;  /* 0x000000ffff177224 */ /* 0x000fc600078e0000 */
[----:B------:R-:W-:Y:S01]  /*11cf0*/  STL [R1+0x1578], R29 ;  /* 0x0015781d01007387 */ /* 0x000fe20000100800 */
[C---:B--2---:R-:W-:Y:S03]  /*11d00*/  HMMA.16816.F32 R16, R24.reuse, R18, R8 ;  /* 0x000000121810723c */ /* 0x044fe60000001808 */
[----:B------:R-:W2:Y:S04]  /*11d10*/  LDL.LU.64 R10, [R1+0x1688] ;  /* 0x00168800010a7983 */ /* 0x000ea80000300a00 */
[----:B------:R-:W2:Y:S11]  /*11d20*/  LDL.LU.64 R8, [R1+0x1680] ;  /* 0x0016800001087983 */ /* 0x000eb60000300a00 */
[----:B------:R-:W-:Y:S05]  /*11d30*/  @!UPT UIADD3 URZ, URZ, URZ, URZ ;  /* 0x0000003f3f3ff290 */ /* 0x000fea000fffe03f */
[----:B------:R2:W-:Y:S01]  /*11d40*/  STL.64 [R1+0xd0], R16 ;  /* 0x0000d01001007387 */ /* 0x0005e20000100a00 */
[----:B------:R-:W-:Y:S02]  /*11d50*/  IMAD.MOV.U32 R2, RZ, RZ, R18 ;  /* 0x000000ffff027224 */ /* 0x000fe400078e0012 */
[----:B------:R-:W-:Y:S02]  /*11d60*/  IMAD.MOV.U32 R0, RZ, RZ, R19 ;  /* 0x000000ffff007224 */ /* 0x000fe400078e0013 */
[----:B------:R-:W2:Y:S04]  /*11d70*/  LDL.LU.64 R18, [R1+0x1678] ;  /* 0x0016780001127983 */ /* 0x000ea80000300a00 */
[----:B------:R-:W-:Y:S01]  /*11d80*/  STL [R1+0x15b8], R2 ;  /* 0x0015b80201007387 */ /* 0x000fe20000100800 */
[----:B--2---:R-:W-:Y:S03]  /*11d90*/  HMMA.16816.F32 R16, R24, R18, R8 ;  /* 0x000000121810723c */ /* 0x004fe60000001808 */
[----:B------:R-:W2:Y:S04]  /*11da0*/  LDL.LU.64 R10, [R1+0x1670] ;  /* 0x00167000010a7983 */ /* 0x000ea80000300a00 */
[----:B------:R-:W2:Y:S11]  /*11db0*/  LDL.LU.64 R8, [R1+0x1668] ;  /* 0x0016680001087983 */ /* 0x000eb60000300a00 */
[----:B------:R-:W-:Y:S05]  /*11dc0*/  @!UPT UIADD3 URZ, URZ, URZ, URZ ;  /* 0x0000003f3f3ff290 */ /* 0x000fea000fffe03f */
[----:B------:R-:W-:Y:S01]  /*11dd0*/  STL.64 [R1+0xc0], R16 ;  /* 0x0000c01001007387 */ /* 0x000fe20000100a00 */
[----:B------:R-:W-:-:S03]  /*11de0*/  IMAD.MOV.U32 R3, RZ, RZ, R19 ;  /* 0x000000ffff037224 */ /* 0x000fc600078e0013 */
[----:B------:R0:W-:Y:S04]  /*11df0*/  STL [R1+0xc8], R18 ;  /* 0x0000c81201007387 */ /* 0x0001e80000100800 */
        /* <DEDUP_REMOVED lines=9> */
[----:B------:R-:W2:Y:S11]  /*11e90*/  LDL.LU.64 R10, [R1+0x1640] ;  /* 0x00164000010a7983 */ /* 0x000eb60000300a00 */
[----:B------:R-:W-:Y:S10]  /*11ea0*/  @!UPT UIADD3 URZ, URZ, URZ, URZ ;  /* 0x0000003f3f3ff290 */ /* 0x000ff4000fffe03f */
[----:B------:R-:W-:Y:S04]  /*11eb0*/  STL.64 [R1+0xa0], R16 ;  /* 0x0000a01001007387 */ /* 0x000fe80000100a00 */
[----:B------:R0:W-:Y:S04]  /*11ec0*/  STL.64 [R1+0xa8], R18 ;  /* 0x0000a81201007387 */ /* 0x0001e80000100a00 */
[----:B0-----:R-:W2:Y:S04]  /*11ed0*/  LDL.LU.64 R18, [R1+0x1638] ;  /* 0x0016380001127983 */ /* 0x001ea80000300a00 */
[----:B------:R-:W2:Y:S02]  /*11ee0*/  LDL.LU.64 R16, [R1+0x1630] ;  /* 0x0016300001107983 */ /* 0x000ea40000300a00 */
[C---:B--2---:R-:W-:Y:S02]  /*11ef0*/  HMMA.16816.F32 R8, R24.reuse, R10, R16 ;  /* 0x0000000a1808723c */ /* 0x044fe40000001810 */
[----:B------:R-:W2:Y:S04]  /*11f00*/  LDL.LU.64 R18, [R1+0x1628] ;  /* 0x0016280001127983 */ /* 0x000ea80000300a00 */
[----:B------:R-:W2:Y:S11]  /*11f10*/  LDL.LU.64 R16, [R1+0x1620] ;  /* 0x0016200001107983 */ /* 0x000eb60000300a00 */
[----:B------:R-:W-:Y:S06]  /*11f20*/  @!UPT UIADD3 URZ, URZ, URZ, URZ ;  /* 0x0000003f3f3ff290 */ /* 0x000fec000fffe03f */
[----:B------:R-:W-:Y:S04]  /*11f30*/  STL.64 [R1+0x90], R8 ;  /* 0x0000900801007387 */ /* 0x000fe80000100a00 */
[----:B------:R0:W-:Y:S04]  /*11f40*/  STL.64 [R1+0x98], R10 ;  /* 0x0000980a01007387 */ /* 0x0001e80000100a00 */
[----:B0-----:R-:W4:Y:S04]  /*11f50*/  LDL.LU.64 R10, [R1+0x1618] ;  /* 0x00161800010a7983 */ /* 0x001f280000300a00 */
[----:B------:R-:W4:Y:S02]  /*11f60*/  LDL.LU.64 R8, [R1+0x1610] ;  /* 0x0016100001087983 */ /* 0x000f240000300a00 */
[C---:B----4-:R-:W-:Y:S02]  /*11f70*/  HMMA.16816.F32 R20, R24.reuse, R22, R8 ;  /* 0x000000161814723c */ /* 0x050fe40000001808 */
[----:B------:R-:W4:Y:S04]  /*11f80*/  LDL.LU.64 R10, [R1+0x1608] ;  /* 0x00160800010a7983 */ /* 0x000f280000300a00 */
[----:B------:R-:W4:Y:S02]  /*11f90*/  LDL.LU.64 R8, [R1+0x1600] ;  /* 0x0016000001087983 */ /* 0x000f240000300a00 */
[C---:B--2---:R-:W-:Y:S02]  /*11fa0*/  HMMA.16816.F32 R12, R24.reuse, R14, R16 ;  /* 0x0000000e180c723c */ /* 0x044fe40000001810 */
[----:B---3--:R-:W-:Y:S11]  /*11fb0*/  LDSM.16.M88.4 R16, [R4+0x12000] ;  /* 0x012000000410783b */ /* 0x008ff60000000200 */
[----:B------:R-:W-:Y:S02]  /*11fc0*/  @!UPT UIADD3 URZ, URZ, URZ, URZ ;  /* 0x0000003f3f3ff290 */ /* 0x000fe4000fffe03f */
[----:B------:R-:W-:Y:S04]  /*11fd0*/  STL.64 [R1+0x80], R20 ;  /* 0x0000801401007387 */ /* 0x000fe80000100a00 */
[----:B------:R-:W-:Y:S04]  /*11fe0*/  STL.64 [R1+0x88], R22 ;  /* 0x0000881601007387 */ /* 0x000fe80000100a00 */
[----:B------:R-:W0:Y:S01]  /*11ff0*/  LDSM.16.M88.4 R20, [R4+0x10000] ;  /* 0x010000000414783b */ /* 0x000e220000000200 */
[----:B----4-:R-:W-:Y:S03]  /*12000*/  HMMA.16816.F32 R8, R24, R6, R8 ;  /* 0x000000061808723c */ /* 0x010fe60000001808 */
[----:B------:R-:W2:Y:S04]  /*12010*/  LDL R27, [R1+0x3f4] ;  /* 0x0003f400011b7983 */ /* 0x000ea80000100800 */
[----:B------:R-:W-:Y:S04]  /*12020*/  STL.64 [R1+0x70], R12 ;  /* 0x0000700c01007387 */ /* 0x000fe80000100a00 */
[----:B------:R-:W-:Y:S11]  /*12030*/  STL.64 [R1+0x78], R14 ;  /* 0x0000780e01007387 */ /* 0x000ff60000100a00 */
[----:B------:R-:W-:Y:S01]  /*12040*/  @!UPT UIADD3 URZ, URZ, URZ, URZ ;  /* 0x0000003f3f3ff290 */ /* 0x000fe2000fffe03f */
[----:B------:R-:W-:Y:S04]  /*12050*/  STL.64 [R1+0x1f0], R8 ;  /* 0x0001f00801007387 */ /* 0x000fe80000100a00 */
[----:B------:R1:W-:Y:S04]  /*12060*/  STL.64 [R1+0x1f8], R10 ;  /* 0x0001f80a01007387 */ /* 0x0003e80000100a00 */
[----:B0-----:R-:W-:Y:S04]  /*12070*/  STL.64 [R1+0x60], R20 ;  /* 0x0000601401007387 */ /* 0x001fe80000100a00 */
[----:B------:R-:W-:Y:S04]  /*12080*/  STL.64 [R1+0x68], R22 ;  /* 0x0000681601007387 */ /* 0x000fe80000100a00 */
[----:B------:R-:W-:Y:S01]  /*12090*/  STL.64 [R1+0x50], R16 ;  /* 0x0000501001007387 */ /* 0x000fe20000100a00 */
[----:B-1----:R-:W-:-:S02]  /*120a0*/  IMAD.MOV.U32 R11, RZ, RZ, R16 ;  /* 0x000000ffff0b7224 */ /* 0x002fc400078e0010 */
[----:B------:R-:W-:Y:S01]  /*120b0*/  IMAD.MOV.U32 R10, RZ, RZ, R17 ;  /* 0x000000ffff0a7224 */ /* 0x000fe200078e0011 */
[----:B------:R-:W-:Y:S04]  /*120c0*/  STL.64 [R1+0x58], R18 ;  /* 0x0000581201007387 */ /* 0x000fe80000100a00 */
[----:B------:R-:W0:Y:S04]  /*120d0*/  LDSM.16.M88.4 R16, [R4+0x14000] ;  /* 0x014000000410783b */ /* 0x000e280000000200 */
[----:B------:R-:W1:Y:S04]  /*120e0*/  LDSM.16.M88.4 R20, [R4+0x16000] ;  /* 0x016000000414783b */ /* 0x000e680000000200 */
[----:B0-----:R-:W-:Y:S01]  /*120f0*/  STL.64 [R1+0x40], R16 ;  /* 0x0000401001007387 */ /* 0x001fe20000100a00 */
[----:B------:R-:W-:-:S02]  /*12100*/  IMAD.MOV.U32 R29, RZ, RZ, R16 ;  /* 0x000000ffff1d7224 */ /* 0x000fc400078e0010 */
[----:B------:R-:W-:Y:S01]  /*12110*/  IMAD.MOV.U32 R28, RZ, RZ, R17 ;  /* 0x000000ffff1c7224 */ /* 0x000fe200078e0011 */
[----:B------:R-:W-:Y:S04]  /*12120*/  STL.64 [R1+0x48], R18 ;  /* 0x0000481201007387 */ /* 0x000fe80000100a00 */
[----:B------:R-:W0:Y:S04]  /*12130*/  LDSM.16.M88.4 R16, [R4+0x18000] ;  /* 0x018000000410783b */ /* 0x000e280000000200 */
[----:B-1----:R-:W-:Y:S04]  /*12140*/  STL.64 [R1+0x30], R20 ;  /* 0x0000301401007387 */ /* 0x002fe80000100a00 */
[----:B------:R-:W-:Y:S04]  /*12150*/  STL.64 [R1+0x38], R22 ;  /* 0x0000381601007387 */ /* 0x000fe80000100a00 */
[----:B0-----:R-:W-:Y:S01]  /*12160*/  STL.64 [R1+0x20], R16 ;  /* 0x0000201001007387 */ /* 0x001fe20000100a00 */
[----:B------:R-:W-:-:S02]  /*12170*/  IMAD.MOV.U32 R9, RZ, RZ, R17 ;  /* 0x000000ffff097224 */ /* 0x000fc400078e0011 */
[----:B------:R-:W-:Y:S01]  /*12180*/  IMAD.MOV.U32 R8, RZ, RZ, R16 ;  /* 0x000000ffff087224 */ /* 0x000fe200078e0010 */
[----:B------:R-:W-:Y:S04]  /*12190*/  STL.64 [R1+0x28], R18 ;  /* 0x0000281201007387 */ /* 0x000fe80000100a00 */
[----:B------:R-:W0:Y:S04]  /*121a0*/  LDSM.16.M88.4 R16, [R4+0x1a000] ;  /* 0x01a000000410783b */ /* 0x000e280000000200 */
[----:B0-----:R-:W-:Y:S01]  /*121b0*/  STL.64 [R1+0x10], R16 ;  /* 0x0000101001007387 */ /* 0x001fe20000100a00 */
[----:B------:R-:W-:-:S02]  /*121c0*/  IMAD.MOV.U32 R24, RZ, RZ, R16 ;  /* 0x000000ffff187224 */ /* 0x000fc400078e0010 */
[----:B------:R-:W-:Y:S01]  /*121d0*/  IMAD.MOV.U32 R25, RZ, RZ, R17 ;  /* 0x000000ffff197224 */ /* 0x000fe200078e0011 */
[----:B------:R-:W-:Y:S04]  /*121e0*/  STL.64 [R1+0x18], R18 ;  /* 0x0000181201007387 */ /* 0x000fe80000100a00 */
[----:B------:R-:W0:Y:S04]  /*121f0*/  LDSM.16.M88.4 R16, [R4+0x1c000] ;  /* 0x01c000000410783b */ /* 0x000e280000000200 */
[----:B------:R-:W1:Y:S04]  /*12200*/  LDSM.16.M88.4 R4, [R4+0x1e000] ;  /* 0x01e000000404783b */ /* 0x000e680000000200 */
[----:B0-----:R-:W-:Y:S04]  /*12210*/  STL.64 [R1], R16 ;  /* 0x0000001001007387 */ /* 0x001fe80000100a00 */
[----:B------:R-:W-:Y:S04]  /*12220*/  STL.64 [R1+0x8], R18 ;  /* 0x0000081201007387 */ /* 0x000fe80000100a00 */
[----:B-1----:R-:W-:Y:S04]  /*12230*/  STL.64 [R1+0x1598], R6 ;  /* 0x0015980601007387 */ /* 0x002fe80000100a00 */
[----:B------:R0:W-:Y:S04]  /*12240*/  STL.64 [R1+0x1590], R4 ;  /* 0x0015900401007387 */ /* 0x0001e80000100a00 */
[----:B0-----:R-:W3:Y:S04]  /*12250*/  LDL.LU R4, [R1+0x220] ;  /* 0x0002200001047983 */ /* 0x001ee80000300800 */
[----:B------:R-:W3:Y:S04]  /*12260*/  LDL.LU R5, [R1+0x224] ;  /* 0x0002240001057983 */ /* 0x000ee80000300800 */
[----:B------:R-:W4:Y:S04]  /*12270*/  LDL.LU R6, [R1+0x228] ;  /* 0x0002280001067983 */ /* 0x000f280000300800 */
[----:B------:R-:W4:Y:S01]  /*12280*/  LDL.LU R7, [R1+0x22c] ;  /* 0x00022c0001077983 */ /* 0x000f220000300800 */
[----:B------:R-:W-:-:S02]  /*12290*/  IMAD.MOV.U32 R2, RZ, RZ, R16 ;  /* 0x000000ffff027224 */ /* 0x000fc400078e0010 */
[----:B------:R-:W-:Y:S02]  /*122a0*/  IMAD.MOV.U32 R26, RZ, RZ, R17 ;  /* 0x000000ffff1a7224 */ /* 0x000fe400078e0011 */
[----:B--2---:R-:W0:Y:S04]  /*122b0*/  LDSM.16.MT88.4 R16, [R27+0x4080] ;  /* 0x004080001b10783b */ /* 0x004e280000004200 */
[----:B------:R-:W1:Y:S04]  /*122c0*/  LDSM.16.MT88.4 R20, [R27+0x4100] ;  /* 0x004100001b14783b */ /* 0x000e680000004200 */
[----:B------:R-:W2:Y:S04]  /*122d0*/  LDSM.16.MT88.4 R12, [R27+0x4000] ;  /* 0x004000001b0c783b */ /* 0x000ea80000004200 */
[----:B----4-:R-:W-:Y:S04]  /*122e0*/  STL.64 [R1+0x15c8], R6 ;  /* 0x0015c80601007387 */ /* 0x010fe80000100a00 */
[----:B---3--:R3:W-:Y:S04]  /*122f0*/  STL.64 [R1+0x15c0], R4 ;  /* 0x0015c00401007387 */ /* 0x0087e80000100a00 */
[----:B---3--:R-:W3:Y:S04]  /*12300*/  LDL.LU R4, [R1+0x240] ;  /* 0x0002400001047983 */ /* 0x008ee80000300800 */
[----:B------:R-:W3:Y:S04]  /*12310*/  LDL.LU R5, [R1+0x244] ;  /* 0x0002440001057983 */ /* 0x000ee80000300800 */
[----:B------:R-:W4:Y:S04]  /*12320*/  LDL.LU R6, [R1+0x248] ;  /* 0x0002480001067983 */ /* 0x000f280000300800 */
[----:B------:R-:W4:Y:S04]  /*12330*/  LDL.LU R7, [R1+0x24c] ;  /* 0x00024c0001077983 */ /* 0x000f280000300800 */
[----:B----4-:R-:W-:Y:S04]  /*12340*/  STL.64 [R1+0x15d8], R6 ;  /* 0x0015d80601007387 */ /* 0x010fe80000100a00 */
[----:B---3--:R3:W-:Y:S02]  /*12350*/  STL.64 [R1+0x15d0], R4 ;  /* 0x0015d00401007387 */ /* 0x0087e40000100a00 */
[----:B---3--:R-:W-:-:S02]  /*12360*/  IMAD.MOV.U32 R4, RZ, RZ, R11 ;  /* 0x000000ffff047224 */ /* 0x008fc400078e000b */
[----:B------:R-:W-:-:S05]  /*12370*/  IMAD.MOV.U32 R5, RZ, RZ, R10 ;  /* 0x000000ffff057224 */ /* 0x000fca00078e000a */
[----:B------:R3:W-:Y:S04]  /*12380*/  STL.64 [R1+0x15e8], R4 ;  /* 0x0015e80401007387 */ /* 0x0007e80000100a00 */
[----:B---3--:R-:W2:Y:S04]  /*12390*/  LDL.LU.64 R4, [R1+0x60] ;  /* 0x0000600001047983 */ /* 0x008ea80000300a00 */
[----:B0-----:R-:W-:Y:S04]  /*123a0*/  STL.64 [R1+0x1588], R18 ;  /* 0x0015881201007387 */ /* 0x001fe80000100a00 */
[----:B------:R0:W-:Y:S04]  /*123b0*/  STL.64 [R1+0x1580], R16 ;  /* 0x0015801001007387 */ /* 0x0001e80000100a00 */
[----:B0-----:R-:W3:Y:S04]  /*123c0*/  LDL.64 R16, [R1+0x30] ;  /* 0x0000300001107983 */ /* 0x001ee80000100a00 */
[----:B---3--:R0:W-:Y:S04]  /*123d0*/  STL.64 [R1+0x15e0], R16 ;  /* 0x0015e01001007387 */ /* 0x0081e80000100a00 */
[----:B0-----:R-:W3:Y:S04]  /*123e0*/  LDL.LU R16, [R1+0x250] ;  /* 0x0002500001107983 */ /* 0x001ee80000300800 */
[----:B------:R-:W3:Y:S04]  /*123f0*/  LDL.LU R17, [R1+0x254] ;  /* 0x0002540001117983 */ /* 0x000ee80000300800 */
[----:B------:R-:W4:Y:S04]  /*12400*/  LDL.LU R18, [R1+0x258] ;  /* 0x0002580001127983 */ /* 0x000f280000300800 */
[----:B------:R-:W4:Y:S04]  /*12410*/  LDL.LU R19, [R1+0x25c] ;  /* 0x00025c0001137983 */ /* 0x000f280000300800 */
[----:B----4-:R-:W-:Y:S04]  /*12420*/  STL.64 [R1+0x15f8], R18 ;  /* 0x0015f81201007387 */ /* 0x010fe80000100a00 */
[----:B---3--:R0:W-:Y:S04]  /*12430*/  STL.64 [R1+0x15f0], R16 ;  /* 0x0015f01001007387 */ /* 0x0081e80000100a00 */
[----:B0-----:R-:W2:Y:S04]  /*12440*/  LDL.LU R16, [R1+0x260] ;  /* 0x0002600001107983 */ /* 0x001ea80000300800 */
[----:B------:R-:W2:Y:S04]  /*12450*/  LDL.LU R17, [R1+0x264] ;  /* 0x0002640001117983 */ /* 0x000ea80000300800 */
[----:B------:R-:W2:Y:S04]  /*12460*/  LDL.LU R18, [R1+0x268] ;  /* 0x0002680001127983 */ /* 0x000ea80000300800 */
[----:B------:R-:W2:Y:S04]  /*12470*/  LDL.LU R19, [R1+0x26c] ;  /* 0x00026c0001137983 */ /* 0x000ea80000300800 */
        /* <DEDUP_REMOVED lines=8> */
[----:B------:R-:W0:Y:S04]  /*12500*/  LDSM.16.MT88.4 R8, [R27+0x4180] ;  /* 0x004180001b08783b */ /* 0x000e280000004200 */
[----:B----4-:R-:W-:Y:S04]  /*12510*/  STL.64 [R1+0x1518], R22 ;  /* 0x0015181601007387 */ /* 0x010fe80000100a00 */
[----:B---3--:R1:W-:Y:S04]  /*12520*/  STL.64 [R1+0x1510], R20 ;  /* 0x0015101401007387 */ /* 0x0083e80000100a00 */
[----:B------:R-:W-:Y:S04]  /*12530*/  STL [R1+0x14b0], R27 ;  /* 0x0014b01b01007387 */ /* 0x000fe80000100800 */
[----:B-1----:R-:W3:Y:S04]  /*12540*/  LDL.LU R20, [R1+0x180] ;  /* 0x0001800001147983 */ /* 0x002ee80000300800 */
[----:B------:R-:W3:Y:S04]  /*12550*/  LDL.LU R21, [R1+0x184] ;  /* 0x0001840001157983 */ /* 0x000ee80000300800 */
[----:B------:R-:W4:Y:S04]  /*12560*/  LDL.LU R22, [R1+0x188] ;  /* 0x0001880001167983 */ /* 0x000f280000300800 */
[----:B------:R-:W4:Y:S01]  /*12570*/  LDL.LU R23, [R1+0x18c] ;  /* 0x00018c0001177983 */ /* 0x000f220000300800 */
[----:B--2---:R-:W-:Y:S03]  /*12580*/  HMMA.16816.F32 R16, R12, R4, R16 ;  /* 0x000000040c10723c */ /* 0x004fe60000001810 */
[----:B----4-:R-:W-:Y:S04]  /*12590*/  STL.64 [R1+0x1528], R22 ;  /* 0x0015281601007387 */ /* 0x010fe80000100a00 */
[----:B---3--:R-:W-:Y:S04]  /*125a0*/  STL.64 [R1+0x1520], R20 ;  /* 0x0015201401007387 */ /* 0x008fe80000100a00 */
[----:B0-----:R-:W-:Y:S04]  /*125b0*/  STL.64 [R1+0x1468], R10 ;  /* 0x0014680a01007387 */ /* 0x001fe80000100a00 */
[----:B------:R0:W-:Y:S08]  /*125c0*/  STL.64 [R1+0x1460], R8 ;  /* 0x0014600801007387 */ /* 0x0001f00000100a00 */
[----:B------:R-:W-:Y:S04]  /*125d0*/  STL.64 [R1+0x260], R16 ;  /* 0x0002601001007387 */ /* 0x000fe80000100a00 */
[----:B------:R1:W-:Y:S01]  /*125e0*/  STL.64 [R1+0x268], R18 ;  /* 0x0002681201007387 */ /* 0x0003e20000100a00 */
[----:B0-----:R-:W-:-:S02]  /*125f0*/  IMAD.MOV.U32 R8, RZ, RZ, R29 ;  /* 0x000000ffff087224 */ /* 0x001fc400078e001d */
[----:B------:R-:W-:Y:S02]  /*12600*/  IMAD.MOV.U32 R9, RZ, RZ, R28 ;  /* 0x000000ffff097224 */ /* 0x000fe400078e001c */
[----:B------:R-:W-:Y:S02]  /*12610*/  IMAD.MOV.U32 R28, RZ, RZ, R4 ;  /* 0x000000ffff1c7224 */ /* 0x000fe400078e0004 */
[----:B------:R-:W-:Y:S01]  /*12620*/  IMAD.MOV.U32 R29, RZ, RZ, R5 ;  /* 0x000000ffff1d7224 */ /* 0x000fe200078e0005 */
[----:B-1----:R-:W2:Y:S04]  /*12630*/  LDL.LU.64 R18, [R1+0x15f8] ;  /* 0x0015f80001127983 */ /* 0x002ea80000300a00 */
[----:B------:R-:W2:Y:S04]  /*12640*/  LDL.LU.64 R16, [R1+0x15f0] ;  /* 0x0015f00001107983 */ /* 0x000ea80000300a00 */
[----:B------:R-:W2:Y:S01]  /*12650*/  LDL.LU.64 R4, [R1+0x15e8] ;  /* 0x0015e80001047983 */ /* 0x000ea20000300a00 */
[----:B------:R-:W-:-:S02]  /*12660*/  IMAD.MOV.U32 R20, RZ, RZ, R6 ;  /* 0x000000ffff147224 */ /* 0x000fc400078e0006 */
[----:B------:R-:W-:Y:S02]  /*12670*/  IMAD.MOV.U32 R21, RZ, RZ, R7 ;  /* 0x000000ffff157224 */ /* 0x000fe400078e0007 */
[C---:B--2---:R-:W-:Y:S01]  /*12680*/  HMMA.16816.F32 R4, R12.reuse, R4, R16 ;  /* 0x000000040c04723c */ /* 0x044fe20000001810 */
[----:B------:R-:W2:Y:S11]  /*12690*/  LDL.LU.64 R16, [R1+0x15e0] ;  /* 0x0015e00001107983 */ /* 0x000eb60000300a00 */
[----:B------:R-:W-:Y:S11]  /*126a0*/  @!UPT UIADD3 URZ, URZ, URZ, URZ ;  /* 0x0000003f3f3ff290 */ /* 0x000ff6000fffe03f */
[----:B------:R-:W-:Y:S04]  /*126b0*/  STL.64 [R1+0x250], R4 ;  /* 0x0002500401007387 */ /* 0x000fe80000100a00 */
[----:B------:R0:W-:Y:S04]  /*126c0*/  STL.64 [R1+0x258], R6 ;  /* 0x0002580601007387 */ /* 0x0001e80000100a00 */
[----:B0-----:R-:W3:Y:S04]  /*126d0*/  LDL.LU.64 R6, [R1+0x15d8] ;  /* 0x0015d80001067983 */ /* 0x001ee80000300a00 */
[----:B------:R-:W3:Y:S02]  /*126e0*/  LDL.LU.64 R4, [R1+0x15d0] ;  /* 0x0015d00001047983 */ /* 0x000ee40000300a00 */
[C---:B---3--:R-:W-:Y:S11]  /*126f0*/  HMMA.16816.F32 R4, R12.reuse, R8, R4 ;  /* 0x000000080c04723c */ /* 0x048ff60000001804 */
[----:B------:R-:W-:Y:S11]  /*12700*/  @!UPT UIADD3 URZ, URZ, URZ, URZ ;  /* 0x0000003f3f3ff290 */ /* 0x000ff6000fffe03f */
[----:B------:R-:W-:Y:S01]  /*12710*/  @!UPT UIADD3 URZ, URZ, URZ, URZ ;  /* 0x0000003f3f3ff290 */ /* 0x000fe2000fffe03f */
[----:B------:R-:W-:Y:S04]  /*12720*/  STL.64 [R1+0x240], R4 ;  /* 0x0002400401007387 */ /* 0x000fe80000100a00 */
[----:B------:R0:W-:Y:S04]  /*12730*/  STL.64 [R1+0x248], R6 ;  /* 0x0002480601007387 */ /* 0x0001e80000100a00 */
[----:B0-----:R-:W3:Y:S04]  /*12740*/  LDL.LU.64 R6, [R1+0x15c8] ;  /* 0x0015c80001067983 */ /* 0x001ee80000300a00 */
[----:B------:R-:W3:Y:S04]  /*12750*/  LDL.LU.64 R4, [R1+0x15c0] ;  /* 0x0015c00001047983 */ /* 0x000ee80000300a00 */
[----:B------:R0:W-:Y:S04]  /*12760*/  STL.64 [R1+0x1558], R8 ;  /* 0x0015580801007387 */ /* 0x0001e80000100a00 */
[----:B0-----:R-:W4:Y:S04]  /*12770*/  LDL.LU.64 R8, [R1+0x50] ;  /* 0x0000500001087983 */ /* 0x001f280000300a00 */
[----:B----4-:R0:W-:Y:S04]  /*12780*/  STL.64 [R1+0x1570], R8 ;  /* 0x0015700801007387 */ /* 0x0101e80000100a00 */
[----:B0-----:R-:W4:Y:S04]  /*12790*/  LDL.LU R8, [R1+0x230] ;  /* 0x0002300001087983 */ /* 0x001f280000300800 */
[----:B------:R-:W4:Y:S04]  /*127a0*/  LDL.LU R9, [R1+0x234] ;  /* 0x0002340001097983 */ /* 0x000f280000300800 */
[----:B------:R-:W4:Y:S04]  /*127b0*/  LDL.LU R10, [R1+0x238] ;  /* 0x00023800010a7983 */ /* 0x000f280000300800 */
[----:B------:R-:W4:Y:S01]  /*127c0*/  LDL.LU R11, [R1+0x23c] ;  /* 0x00023c00010b7983 */ /* 0x000f220000300800 */
[----:B---3--:R-:W-:Y:S01]  /*127d0*/  HMMA.16816.F32 R4, R12, R20, R4 ;  /* 0x000000140c04723c */ /* 0x008fe20000001804 */
[----:B--2---:R-:W-:-:S02]  /*127e0*/  IMAD.MOV.U32 R23, RZ, RZ, R16 ;  /* 0x000000ffff177224 */ /* 0x004fc400078e0010 */
[----:B------:R-:W-:-:S05]  /*127f0*/  IMAD.MOV.U32 R22, RZ, RZ, R17 ;  /* 0x000000ffff167224 */ /* 0x000fca00078e0011 */
[----:B----4-:R-:W-:Y:S11]  /*12800*/  HMMA.16816.F32 R8, R12, R16, R8 ;  /* 0x000000100c08723c */ /* 0x010ff60000001808 */
[----:B------:R-:W-:Y:S11]  /*12810*/  @!UPT UIADD3 URZ, URZ, URZ, URZ ;  /* 0x0000003f3f3ff290 */ /* 0x000ff6000fffe03f */
[----:B------:R-:W-:Y:S01]  /*12820*/  @!UPT UIADD3 URZ, URZ, URZ, URZ ;  /* 0x0000003f3f3ff290 */ /* 0x000fe2000fffe03f */
[----:B------:R-:W-:Y:S04]  /*12830*/  STL.64 [R1+0x230], R8 ;  /* 0x0002300801007387 */ /* 0x000fe80000100a00 */
[----:B------:R-:W-:Y:S04]  /*12840*/  STL.64 [R1+0x238], R10 ;  /* 0x0002380a01007387 */ /* 0x000fe80000100a00 */
[----:B------:R-:W2:Y:S04]  /*12850*/  LDL.LU R16, [R1+0x1e0] ;  /* 0x0001e00001107983 */ /* 0x000ea80000300800 */
[----:B------:R0:W-:Y:S04]  /*12860*/  STL.64 [R1+0x220], R4 ;  /* 0x0002200401007387 */ /* 0x0001e80000100a00 */
[----:B------:R-:W-:Y:S04]  /*12870*/  STL.64 [R1+0x228], R6 ;  /* 0x0002280601007387 */ /* 0x000fe80000100a00 */
[----:B------:R-:W2:Y:S04]  /*12880*/  LDL.LU R17, [R1+0x1e4] ;  /* 0x0001e40001117983 */ /* 0x000ea80000300800 */
[----:B------:R-:W3:Y:S04]  /*12890*/  LDL.LU R18, [R1+0x1e8] ;  /* 0x0001e80001127983 */ /* 0x000ee80000300800 */
[----:B------:R-:W3:Y:S01]  /*128a0*/  LDL.LU R19, [R1+0x1ec] ;  /* 0x0001ec0001137983 */ /* 0x000ee20000300800 */
[----:B0-----:R-:W-:-:S02]  /*128b0*/  IMAD.MOV.U32 R4, RZ, RZ, R2 ;  /* 0x000000ffff047224 */ /* 0x001fc400078e0002 */
[----:B------:R-:W-:Y:S01]  /*128c0*/  IMAD.MOV.U32 R5, RZ, RZ, R26 ;  /* 0x000000ffff057224 */ /* 0x000fe200078e001a */
[----:B---3--:R-:W-:Y:S04]  /*128d0*/  STL.64 [R1+0x15a8], R18 ;  /* 0x0015a81201007387 */ /* 0x008fe80000100a00 */
[----:B--2---:R-:W-:Y:S04]  /*128e0*/  STL.64 [R1+0x15a0], R16 ;  /* 0x0015a01001007387 */ /* 0x004fe80000100a00 */
[----:B------:R-:W2:Y:S04]  /*128f0*/  LDL.LU R2, [R1+0x15b8] ;  /* 0x0015b80001027983 */ /* 0x000ea80000300800 */
[----:B------:R0:W-:Y:S04]  /*12900*/  STL.64 [R1+0x15b0], R4 ;  /* 0x0015b00401007387 */ /* 0x0001e80000100a00 */
[----:B0-----:R-:W3:Y:S04]  /*12910*/  LDL.LU R4, [R1+0x210] ;  /* 0x0002100001047983 */ /* 0x001ee80000300800 */
[----:B------:R-:W3:Y:S04]  /*12920*/  LDL.LU R5, [R1+0x214] ;  /* 0x0002140001057983 */ /* 0x000ee80000300800 */
[----:B------:R-:W3:Y:S04]  /*12930*/  LDL.LU R6, [R1+0x218] ;  /* 0x0002180001067983 */ /* 0x000ee80000300800 */
[----:B------:R-:W3:Y:S04]  /*12940*/  LDL.LU R7, [R1+0x21c] ;  /* 0x00021c0001077983 */ /* 0x000ee80000300800 */
[----:B------:R-:W4:Y:S04]  /*12950*/  LDL.LU R16, [R1+0x200] ;  /* 0x0002000001107983 */ /* 0x000f280000300800 */
[----:B------:R-:W4:Y:S04]  /*12960*/  LDL.LU R17, [R1+0x204] ;  /* 0x0002040001117983 */ /* 0x000f280000300800 */
[----:B------:R-:W4:Y:S04]  /*12970*/  LDL.LU R18, [R1+0x208] ;  /* 0x0002080001127983 */ /* 0x000f280000300800 */
[----:B------:R-:W4:Y:S04]  /*12980*/  LDL.LU R19, [R1+0x20c] ;  /* 0x00020c0001137983 */ /* 0x000f280000300800 */
[----:B------:R-:W2:Y:S04]  /*12990*/  LDL.LU R8, [R1+0x1d0] ;  /* 0x0001d00001087983 */ /* 0x000ea80000300800 */
[----:B------:R-:W2:Y:S04]  /*129a0*/  LDL.LU R9, [R1+0x1d4] ;  /* 0x0001d40001097983 */ /* 0x000ea80000300800 */
[----:B------:R-:W2:Y:S04]  /*129b0*/  LDL.LU R10, [R1+0x1d8] ;  /* 0x0001d800010a7983 */ /* 0x000ea80000300800 */
[----:B------:R-:W2:Y:S04]  /*129c0*/  LDL.LU R11, [R1+0x1dc] ;  /* 0x0001dc00010b7983 */ /* 0x000ea80000300800 */
[----:B------:R0:W-:Y:S02]  /*129d0*/  STL.64 [R1+0x1538], R20 ;  /* 0x0015381401007387 */ /* 0x0001e40000100a00 */
[----:B0-----:R-:W-:-:S02]  /*129e0*/  IMAD.MOV.U32 R20, RZ, RZ, R23 ;  /* 0x000000ffff147224 */ /* 0x001fc400078e0017 */
[----:B------:R-:W-:-:S05]  /*129f0*/  IMAD.MOV.U32 R21, RZ, RZ, R22 ;  /* 0x000000ffff157224 */ /* 0x000fca00078e0016 */
[----:B------:R0:W-:Y:S04]  /*12a00*/  STL.64 [R1+0x1550], R20 ;  /* 0x0015501401007387 */ /* 0x0001e80000100a00 */
[----:B0-----:R-:W2:Y:S04]  /*12a10*/  LDL.LU R20, [R1+0x1b0] ;  /* 0x0001b00001147983 */ /* 0x001ea80000300800 */
[----:B------:R-:W2:Y:S04]  /*12a20*/  LDL.LU R21, [R1+0x1b4] ;  /* 0x0001b40001157983 */ /* 0x000ea80000300800 */
[----:B------:R-:W2:Y:S04]  /*12a30*/  LDL.LU R22, [R1+0x1b8] ;  /* 0x0001b80001167983 */ /* 0x000ea80000300800 */
[----:B------:R-:W2:Y:S01]  /*12a40*/  LDL.LU R23, [R1+0x1bc] ;  /* 0x0001bc0001177983 */ /* 0x000ea20000300800 */
[C---:B---3--:R-:W-:Y:S03]  /*12a50*/  HMMA.16816.F32 R4, R12.reuse, R24, R4 ;  /* 0x000000180c04723c */ /* 0x048fe60000001804 */
[----:B--2---:R-:W-:Y:S04]  /*12a60*/  STL.64 [R1+0x1568], R22 ;  /* 0x0015681601007387 */ /* 0x004fe80000100a00 */
[----:B------:R0:W-:Y:S04]  /*12a70*/  STL.64 [R1+0x1560], R20 ;  /* 0x0015601401007387 */ /* 0x0001e80000100a00 */
[----:B0-----:R-:W2:Y:S04]  /*12a80*/  LDL.LU R20, [R1+0x1c0] ;  /* 0x0001c00001147983 */ /* 0x001ea80000300800 */
[----:B------:R-:W2:Y:S04]  /*12a90*/  LDL.LU R21, [R1+0x1c4] ;  /* 0x0001c40001157983 */ /* 0x000ea80000300800 */
[----:B------:R-:W2:Y:S04]  /*12aa0*/  LDL.LU R22, [R1+0x1c8] ;  /* 0x0001c80001167983 */ /* 0x000ea80000300800 */
[----:B------:R-:W2:Y:S04]  /*12ab0*/  LDL.LU R23, [R1+0x1cc] ;  /* 0x0001cc0001177983 */ /* 0x000ea80000300800 */
[----:B------:R0:W-:Y:S04]  /*12ac0*/  STL.64 [R1+0x210], R4 ;  /* 0x0002100401007387 */ /* 0x0001e80000100a00 */
[----:B------:R-:W-:Y:S04]  /*12ad0*/  STL.64 [R1+0x218], R6 ;  /* 0x0002180601007387 */ /* 0x000fe80000100a00 */
[----:B0-----:R-:W4:Y:S04]  /*12ae0*/  LDL.LU.64 R4, [R1+0x15b0] ;  /* 0x0015b00001047983 */ /* 0x001f280000300a00 */
[----:B------:R0:W-:Y:S04]  /*12af0*/  STL.64 [R1+0x1530], R24 ;  /* 0x0015301801007387 */ /* 0x0001e80000100a00 */
[----:B0-----:R-:W3:Y:S04]  /*12b00*/  LDL.LU R24, [R1+0x190] ;  /* 0x0001900001187983 */ /* 0x001ee80000300800 */
[----:B------:R-:W3:Y:S04]  /*12b10*/  LDL.LU R25, [R1+0x194] ;  /* 0x0001940001197983 */ /* 0x000ee80000300800 */
[----:B------:R-:W2:Y:S04]  /*12b20*/  LDL.LU R26, [R1+0x198] ;  /* 0x00019800011a7983 */ /* 0x000ea80000300800 */
[----:B------:R-:W2:Y:S01]  /*12b30*/  LDL.LU R27, [R1+0x19c] ;  /* 0x00019c00011b7983 */ /* 0x000ea20000300800 */
[C---:B----4-:R-:W-:Y:S03]  /*12b40*/  HMMA.16816.F32 R4, R12.reuse, R4, R16 ;  /* 0x000000040c04723c */ /* 0x050fe60000001810 */
[----:B--2---:R-:W-:Y:S04]  /*12b50*/  STL.64 [R1+0x1548], R26 ;  /* 0x0015481a01007387 */ /* 0x004fe80000100a00 */
[----:B---3--:R0:W-:Y:S04]  /*12b60*/  STL.64 [R1+0x1540], R24 ;  /* 0x0015401801007387 */ /* 0x0081e80000100a00 */
[----:B0-----:R-:W2:Y:S04]  /*12b70*/  LDL.LU R24, [R1+0x1a0] ;  /* 0x0001a00001187983 */ /* 0x001ea80000300800 */
[----:B------:R-:W2:Y:S04]  /*12b80*/  LDL.LU R25, [R1+0x1a4] ;  /* 0x0001a40001197983 */ /* 0x000ea80000300800 */
[----:B------:R-:W2:Y:S04]  /*12b90*/  LDL.LU R26, [R1+0x1a8] ;  /* 0x0001a800011a7983 */ /* 0x000ea80000300800 */
[----:B------:R-:W2:Y:S04]  /*12ba0*/  LDL.LU R27, [R1+0x1ac] ;  /* 0x0001ac00011b7983 */ /* 0x000ea80000300800 */
[----:B------:R-:W3:Y:S04]  /*12bb0*/  LDL.LU.64 R18, [R1+0x15a8] ;  /* 0x0015a80001127983 */ /* 0x000ee80000300a00 */
[----:B------:R-:W3:Y:S04]  /*12bc0*/  LDL.LU.64 R16, [R1+0x15a0] ;  /* 0x0015a00001107983 */ /* 0x000ee80000300a00 */
[----:B------:R-:W-:Y:S04]  /*12bd0*/  STL.64 [R1+0x200], R4 ;  /* 0x0002000401007387 */ /* 0x000fe80000100a00 */
[----:B------:R0:W-:Y:S04]  /*12be0*/  STL.64 [R1+0x208], R6 ;  /* 0x0002080601007387 */ /* 0x0001e80000100a00 */
[----:B0-----:R-:W4:Y:S04]  /*12bf0*/  LDL.LU.64 R6, [R1+0x1598] ;  /* 0x0015980001067983 */ /* 0x001f280000300a00 */
[----:B------:R-:W3:Y:S02]  /*12c00*/  LDL.LU.64 R4, [R1+0x1590] ;  /* 0x0015900001047983 */ /* 0x000ee40000300a00 */
[----:B---3--:R-:W-:Y:S02]  /*12c10*/  HMMA.16816.F32 R12, R12, R4, R16 ;  /* 0x000000040c0c723c */ /* 0x008fe40000001810 */
[----:B------:R-:W3:Y:S04]  /*12c20*/  LDL.LU.64 R18, [R1+0x1588] ;  /* 0x0015880001127983 */ /* 0x000ee80000300a00 */
[----:B------:R-:W3:Y:S11]  /*12c30*/  LDL.LU.64 R16, [R1+0x1580] ;  /* 0x0015800001107983 */ /* 0x000ef60000300a00 */
[----:B------:R-:W-:Y:S06]  /*12c40*/  @!UPT UIADD3 URZ, URZ, URZ, URZ ;  /* 0x0000003f3f3ff290 */ /* 0x000fec000fffe03f */
[----:B------:R0:W-:Y:S02]  /*12c50*/  STL.64 [R1+0x1e0], R12 ;  /* 0x0001e00c01007387 */ /* 0x0001e40000100a00 */
[----:B0-----:R-:W-:Y:S02]  /*12c60*/  IMAD.MOV.U32 R12, RZ, RZ, R28 ;  /* 0x000000ffff0c7224 */ /* 0x001fe400078e001c */
[----:B------:R-:W-:Y:S01]  /*12c70*/  IMAD.MOV.U32 R13, RZ, RZ, R29 ;  /* 0x000000ffff0d7224 */ /* 0x000fe200078e001d */
[----:B------:R-:W-:Y:S04]  /*12c80*/  STL.64 [R1+0x1e8], R14 ;  /* 0x0001e80e01007387 */ /* 0x000fe80000100a00 */
[----:B------:R-:W2:Y:S04]  /*12c90*/  LDL.LU R28, [R1+0x157c] ;  /* 0x00157c00011c7983 */ /* 0x000ea80000300800 */
[----:B------:R-:W2:Y:S01]  /*12ca0*/  LDL.LU R29, [R1+0x1578] ;  /* 0x00157800011d7983 */ /* 0x000ea20000300800 */
[C---:B---3--:R-:W-:Y:S11]  /*12cb0*/  HMMA.16816.F32 R8, R16.reuse, R12, R8 ;  /* 0x0000000c1008723c */ /* 0x048ff60000001808 */
[----:B------:R-:W-:Y:S11]  /*12cc0*/  @!UPT UIADD3 URZ, URZ, URZ, URZ ;  /* 0x0000003f3f3ff290 */ /* 0x000ff6000fffe03f */
[----:B------:R-:W-:Y:S01]  /*12cd0*/  @!UPT UIADD3 URZ, URZ, URZ, URZ ;  /* 0x0000003f3f3ff290 */ /* 0x000fe2000fffe03f */
[----:B------:R0:W-:Y:S04]  /*12ce0*/  STL.64 [R1+0x1d0], R8 ;  /* 0x0001d00801007387 */ /* 0x0001e80000100a00 */
[----:B------:R-:W-:Y:S04]  /*12cf0*/  STL.64 [R1+0x1d8], R10 ;  /* 0x0001d80a01007387 */ /* 0x000fe80000100a00 */
[----:B0-----:R-:W3:Y:S02]  /*12d00*/  LDL.LU.64 R8, [R1+0x1570] ;  /* 0x0015700001087983 */ /* 0x001ee40000300a00 */
        /* <DEDUP_REMOVED lines=10> */
[----:B------:R-:W3:Y:S11]  /*12db0*/  LDL.LU.64 R20, [R1+0x1550] ;  /* 0x0015500001147983 */ /* 0x000ef60000300a00 */
[----:B------:R-:W-:Y:S10]  /*12dc0*/  @!UPT UIADD3 URZ, URZ, URZ, URZ ;  /* 0x0000003f3f3ff290 */ /* 0x000ff4000fffe03f */
[----:B------:R0:W-:Y:S04]  /*12dd0*/  STL.64 [R1+0x1b0], R8 ;  /* 0x0001b00801007387 */ /* 0x0001e80000100a00 */
[----:B------:R2:W-:Y:S04]  /*12de0*/  STL.64 [R1+0x1b8], R10 ;  /* 0x0001b80a01007387 */ /* 0x0005e80000100a00 */
[----:B0-----:R-:W4:Y:S04]  /*12df0*/  LDL.LU R8, [R1+0xe0] ;  /* 0x0000e00001087983 */ /* 0x001f280000300800 */
[----:B------:R-:W4:Y:S01]  /*12e00*/  LDL.LU R9, [R1+0xe4] ;  /* 0x0000e40001097983 */ /* 0x000f220000300800 */
[----:B--2---:R-:W-:-:S02]  /*12e10*/  IMAD.MOV.U32 R10, RZ, RZ, R29 ;  /* 0x000000ffff0a7224 */ /* 0x004fc400078e001d */
[----:B------:R-:W-:-:S05]  /*12e20*/  IMAD.MOV.U32 R11, RZ, RZ, R28 ;  /* 0x000000ffff0b7224 */ /* 0x000fca00078e001c */
[----:B------:R-:W-:Y:S01]  /*12e30*/  STL.64 [R1+0x1478], R10 ;  /* 0x0014780a01007387 */ /* 0x000fe20000100a00 */
[----:B---3--:R-:W-:Y:S03]  /*12e40*/  HMMA.16816.F32 R20, R16, R20, R24 ;  /* 0x000000141014723c */ /* 0x008fe60000001818 */
[----:B----4-:R0:W-:Y:S04]  /*12e50*/  STL.64 [R1+0x1470], R8 ;  /* 0x0014700801007387 */ /* 0x0101e80000100a00 */
[----:B0-----:R-:W2:Y:S04]  /*12e60*/  LDL.LU.64 R8, [R1] ;  /* 0x0000000001087983 */ /* 0x001ea80000300a00 */
[----:B------:R-:W3:Y:S04]  /*12e70*/  LDL.LU.64 R26, [R1+0x1548] ;  /* 0x00154800011a7983 */ /* 0x000ee80000300a00 */
[----:B------:R-:W3:Y:S08]  /*12e80*/  LDL.LU.64 R24, [R1+0x1540] ;  /* 0x0015400001187983 */ /* 0x000ef00000300a00 */
[----:B------:R0:W-:Y:S04]  /*12e90*/  STL.64 [R1+0x1a0], R20 ;  /* 0x0001a01401007387 */ /* 0x0001e80000100a00 */
[----:B0-----:R-:W3:Y:S01]  /*12ea0*/  LDL.LU.64 R20, [R1+0x1538] ;  /* 0x0015380001147983 */ /* 0x001ee20000300a00 */
[----:B------:R-:W-:-:S02]  /*12eb0*/  IMAD.MOV.U32 R29, RZ, RZ, R22 ;  /* 0x000000ffff1d7224 */ /* 0x000fc400078e0016 */
[----:B------:R-:W-:-:S05]  /*12ec0*/  IMAD.MOV.U32 R28, RZ, RZ, R23 ;  /* 0x000000ffff1c7224 */ /* 0x000fca00078e0017 */
[----:B------:R-:W-:Y:S04]  /*12ed0*/  STL [R1+0x144c], R28 ;  /* 0x00144c1c01007387 */ /* 0x000fe80000100800 */
[----:B------:R-:W-:Y:S01]  /*12ee0*/  STL [R1+0x1448], R29 ;  /* 0x0014481d01007387 */ /* 0x000fe20000100800 */
[C---:B---3--:R-:W-:Y:S03]  /*12ef0*/  HMMA.16816.F32 R20, R16.reuse, R20, R24 ;  /* 0x000000141014723c */ /* 0x048fe60000001818 */
[----:B------:R-:W3:Y:S11]  /*12f00*/  LDL.LU.64 R24, [R1+0x1530] ;  /* 0x0015300001187983 */ /* 0x000ef60000300a00 */
[----:B------:R-:W-:Y:S09]  /*12f10*/  @!UPT UIADD3 URZ, URZ, URZ, URZ ;  /* 0x0000003f3f3ff290 */ /* 0x000ff2000fffe03f */
[----:B------:R-:W-:Y:S04]  /*12f20*/  STL.64 [R1+0x190], R20 ;  /* 0x0001901401007387 */ /* 0x000fe80000100a00 */
[----:B------:R0:W-:Y:S04]  /*12f30*/  STL.64 [R1+0x198], R22 ;  /* 0x0001981601007387 */ /* 0x0001e80000100a00 */
[----:B0-----:R-:W3:Y:S04]  /*12f40*/  LDL.LU.64 R22, [R1+0x1528] ;  /* 0x0015280001167983 */ /* 0x001ee80000300a00 */
[----:B------:R-:W3:Y:S02]  /*12f50*/  LDL.LU.64 R20, [R1+0x1520] ;  /* 0x0015200001147983 */ /* 0x000ee40000300a00 */
[C---:B---3--:R-:W-:Y:S02]  /*12f60*/  HMMA.16816.F32 R24, R16.reuse, R24, R20 ;  /* 0x000000181018723c */ /* 0x048fe40000001814 */
[----:B------:R-:W2:Y:S04]  /*12f70*/  LDL.LU.64 R22, [R1+0x1518] ;  /* 0x0015180001167983 */ /* 0x000ea80000300a00 */
[----:B------:R-:W2:Y:S11]  /*12f80*/  LDL.LU.64 R20, [R1+0x1510] ;  /* 0x0015100001147983 */ /* 0x000eb60000300a00 */
[----:B------:R-:W-:Y:S06]  /*12f90*/  @!UPT UIADD3 URZ, URZ, URZ, URZ ;  /* 0x0000003f3f3ff290 */ /* 0x000fec000fffe03f */
[----:B------:R0:W-:Y:S04]  /*12fa0*/  STL.64 [R1+0x180], R24 ;  /* 0x0001801801007387 */ /* 0x0001e80000100a00 */
[----:B------:R1:W-:Y:S04]  /*12fb0*/  STL.64 [R1+0x188], R26 ;  /* 0x0001881a01007387 */ /* 0x0003e80000100a00 */
[----:B0-----:R-:W3:Y:S01]  /*12fc0*/  LDL.LU R24, [R1+0x110] ;  /* 0x0001100001187983 */ /* 0x001ee20000300800 */
[C---:B--2---:R-:W-:Y:S11]  /*12fd0*/  HMMA.16816.F32 R20, R16.reuse, R8, R20 ;  /* 0x000000081014723c */ /* 0x044ff60000001814 */
[----:B------:R-:W-:Y:S11]  /*12fe0*/  @!UPT UIADD3 URZ, URZ, URZ, URZ ;  /* 0x0000003f3f3ff290 */ /* 0x000ff6000fffe03f */
[----:B------:R-:W-:Y:S01]  /*12ff0*/  @!UPT UIADD3 URZ, URZ, URZ, URZ ;  /* 0x0000003f3f3ff290 */ /* 0x000fe2000fffe03f */
[----:B------:R0:W-:Y:S04]  /*13000*/  STL.64 [R1+0x170], R20 ;  /* 0x0001701401007387 */ /* 0x0001e80000100a00 */
[----:B------:R2:W-:Y:S04]  /*13010*/  STL.64 [R1+0x178], R22 ;  /* 0x0001781601007387 */ /* 0x0005e80000100a00 */
[----:B------:R-:W3:Y:S04]  /*13020*/  LDL.LU R25, [R1+0x114] ;  /* 0x0001140001197983 */ /* 0x000ee80000300800 */
[----:B-1----:R-:W4:Y:S04]  /*13030*/  LDL.LU R26, [R1+0x118] ;  /* 0x00011800011a7983 */ /* 0x002f280000300800 */
[----:B------:R-:W4:Y:S04]  /*13040*/  LDL.LU R27, [R1+0x11c] ;  /* 0x00011c00011b7983 */ /* 0x000f280000300800 */
[----:B0-----:R-:W3:Y:S04]  /*13050*/  LDL.LU R20, [R1+0x160] ;  /* 0x0001600001147983 */ /* 0x001ee80000300800 */
[----:B------:R-:W3:Y:S04]  /*13060*/  LDL.LU R21, [R1+0x164] ;  /* 0x0001640001157983 */ /* 0x000ee80000300800 */
[----:B--2---:R-:W2:Y:S04]  /*13070*/  LDL.LU R22, [R1+0x168] ;  /* 0x0001680001167983 */ /* 0x004ea80000300800 */
[----:B------:R-:W2:Y:S04]  /*13080*/  LDL.LU R23, [R1+0x16c] ;  /* 0x00016c0001177983 */ /* 0x000ea80000300800 */
[----:B----4-:R-:W-:Y:S04]  /*13090*/  STL.64 [R1+0x14c0], R26 ;  /* 0x0014c01a01007387 */ /* 0x010fe80000100a00 */
[----:B---3--:R0:W-:Y:S04]  /*130a0*/  STL.64 [R1+0x14b8], R24 ;  /* 0x0014b81801007387 */ /* 0x0081e80000100a00 */
[----:B0-----:R-:W3:Y:S04]  /*130b0*/  LDL.LU.64 R24, [R1+0x30] ;  /* 0x0000300001187983 */ /* 0x001ee80000300a00 */
[----:B---3--:R0:W-:Y:S04]  /*130c0*/  STL.64 [R1+0x14d0], R24 ;  /* 0x0014d01801007387 */ /* 0x0081e80000100a00 */
[----:B0-----:R-:W3:Y:S04]  /*130d0*/  LDL.LU.64 R24, [R1+0x40] ;  /* 0x0000400001187983 */ /* 0x001ee80000300a00 */
[----:B---3--:R0:W-:Y:S04]  /*130e0*/  STL.64 [R1+0x14e8], R24 ;  /* 0x0014e81801007387 */ /* 0x0081e80000100a00 */
[----:B0-----:R-:W3:Y:S04]  /*130f0*/  LDL.LU R24, [R1+0x140] ;  /* 0x0001400001187983 */ /* 0x001ee80000300800 */
[----:B------:R-:W3:Y:S04]  /*13100*/  LDL.LU R25, [R1+0x144] ;  /* 0x0001440001197983 */ /* 0x000ee80000300800 */
[----:B------:R-:W4:Y:S04]  /*13110*/  LDL.LU R26, [R1+0x148] ;  /* 0x00014800011a7983 */ /* 0x000f280000300800 */
[----:B------:R-:W4:Y:S04]  /*13120*/  LDL.LU R27, [R1+0x14c] ;  /* 0x00014c00011b7983 */ /* 0x000f280000300800 */
[----:B----4-:R-:W-:Y:S04]  /*13130*/  STL.64 [R1+0x14f8], R26 ;  /* 0x0014f81a01007387 */ /* 0x010fe80000100a00 */
[----:B---3--:R0:W-:Y:S04]  /*13140*/  STL.64 [R1+0x14f0], R24 ;  /* 0x0014f01801007387 */ /* 0x0081e80000100a00 */
[----:B0-----:R-:W3:Y:S04]  /*13150*/  LDL.LU R24, [R1+0x150] ;  /* 0x0001500001187983 */ /* 0x001ee80000300800 */
[----:B------:R-:W3:Y:S04]  /*13160*/  LDL.LU R25, [R1+0x154] ;  /* 0x0001540001197983 */ /* 0x000ee80000300800 */
[----:B------:R-:W3:Y:S04]  /*13170*/  LDL.LU R26, [R1+0x158] ;  /* 0x00015800011a7983 */ /* 0x000ee80000300800 */
[----:B------:R-:W3:Y:S04]  /*13180*/  LDL.LU R27, [R1+0x15c] ;  /* 0x00015c00011b7983 */ /* 0x000ee80000300800 */
[----:B------:R0:W-:Y:S04]  /*13190*/  STL.64 [R1+0x1490], R8 ;  /* 0x0014900801007387 */ /* 0x0001e80000100a00 */
[----:B0-----:R-:W4:Y:S04]  /*131a0*/  LDL.64 R8, [R1+0x10] ;  /* 0x0000100001087983 */ /* 0x001f280000100a00 */
[----:B----4-:R0:W-:Y:S04]  /*131b0*/  STL.64 [R1+0x14a8], R8 ;  /* 0x0014a80801007387 */ /* 0x0101e80000100a00 */
[----:B0-----:R-:W4:Y:S04]  /*131c0*/  LDL.LU.64 R8, [R1+0x20] ;  /* 0x0000200001087983 */ /* 0x001f280000300a00 */
[----:B----4-:R0:W-:Y:S04]  /*131d0*/  STL.64 [R1+0x14c8], R8 ;  /* 0x0014c80801007387 */ /* 0x0101e80000100a00 */
[----:B0-----:R-:W4:Y:S04]  /*131e0*/  LDL.LU R8, [R1+0x120] ;  /* 0x0001200001087983 */ /* 0x001f280000300800 */
[----:B------:R-:W4:Y:S04]  /*131f0*/  LDL.LU R9, [R1+0x124] ;  /* 0x0001240001097983 */ /* 0x000f280000300800 */
[----:B------:R-:W3:Y:S04]  /*13200*/  LDL.LU R10, [R1+0x128] ;  /* 0x00012800010a7983 */ /* 0x000ee80000300800 */
[----:B------:R-:W3:Y:S01]  /*13210*/  LDL.LU R11, [R1+0x12c] ;  /* 0x00012c00010b7983 */ /* 0x000ee20000300800 */
[----:B--2---:R-:W-:Y:S03]  /*13220*/  HMMA.16816.F32 R16, R16, R4, R20 ;  /* 0x000000041010723c */ /* 0x004fe60000001814 */
[----:B---3--:R-:W-:Y:S04]  /*13230*/  STL.64 [R1+0x14e0], R10 ;  /* 0x0014e00a01007387 */ /* 0x008fe80000100a00 */
[----:B----4-:R0:W-:Y:S04]  /*13240*/  STL.64 [R1+0x14d8], R8 ;  /* 0x0014d80801007387 */ /* 0x0101e80000100a00 */
        /* <DEDUP_REMOVED lines=8> */
[----:B------:R-:W-:Y:S04]  /*132d0*/  STL.64 [R1+0x160], R16 ;  /* 0x0001601001007387 */ /* 0x000fe80000100a00 */
[----:B------:R-:W-:Y:S04]  /*132e0*/  STL.64 [R1+0x168], R18 ;  /* 0x0001681201007387 */ /* 0x000fe80000100a00 */
[----:B0-----:R-:W4:Y:S04]  /*132f0*/  LDL.LU R4, [R1+0xf0] ;  /* 0x0000f00001047983 */ /* 0x001f280000300800 */
[----:B------:R-:W4:Y:S04]  /*13300*/  LDL.LU R5, [R1+0xf4] ;  /* 0x0000f40001057983 */ /* 0x000f280000300800 */
[----:B------:R-:W2:Y:S04]  /*13310*/  LDL.LU R6, [R1+0xf8] ;  /* 0x0000f80001067983 */ /* 0x000ea80000300800 */
[----:B------:R-:W2:Y:S01]  /*13320*/  LDL.LU R7, [R1+0xfc] ;  /* 0x0000fc0001077983 */ /* 0x000ea20000300800 */
[----:B---3--:R-:W-:Y:S03]  /*13330*/  HMMA.16816.F32 R24, R20, R12, R24 ;  /* 0x0000000c1418723c */ /* 0x008fe60000001818 */
[----:B--2---:R-:W-:Y:S04]  /*13340*/  STL.64 [R1+0x14a0], R6 ;  /* 0x0014a00601007387 */ /* 0x004fe80000100a00 */
[----:B----4-:R0:W-:Y:S04]  /*13350*/  STL.64 [R1+0x1498], R4 ;  /* 0x0014980401007387 */ /* 0x0101e80000100a00 */
[----:B0-----:R-:W2:Y:S04]  /*13360*/  LDL.LU R4, [R1+0x100] ;  /* 0x0001000001047983 */ /* 0x001ea80000300800 */
[----:B------:R-:W2:Y:S04]  /*13370*/  LDL.LU R5, [R1+0x104] ;  /* 0x0001040001057983 */ /* 0x000ea80000300800 */
[----:B------:R-:W2:Y:S04]  /*13380*/  LDL.LU R6, [R1+0x108] ;  /* 0x0001080001067983 */ /* 0x000ea80000300800 */
[----:B------:R-:W2:Y:S04]  /*13390*/  LDL.LU R7, [R1+0x10c] ;  /* 0x00010c0001077983 */ /* 0x000ea80000300800 */
[----:B------:R-:W-:Y:S04]  /*133a0*/  STL.64 [R1+0x150], R24 ;  /* 0x0001501801007387 */ /* 0x000fe80000100a00 */
[----:B------:R0:W-:Y:S04]  /*133b0*/  STL.64 [R1+0x158], R26 ;  /* 0x0001581a01007387 */ /* 0x0001e80000100a00 */
[----:B0-----:R-:W3:Y:S04]  /*133c0*/  LDL.LU.64 R26, [R1+0x14f8] ;  /* 0x0014f800011a7983 */ /* 0x001ee80000300a00 */
[----:B------:R-:W3:Y:S01]  /*133d0*/  LDL.LU.64 R24, [R1+0x14f0] ;  /* 0x0014f00001187983 */ /* 0x000ee20000300a00 */
[----:B------:R-:W-:-:S02]  /*133e0*/  IMAD.MOV.U32 R16, RZ, RZ, R15 ;  /* 0x000000ffff107224 */ /* 0x000fc400078e000f */
[----:B------:R-:W-:-:S07]  /*133f0*/  IMAD.MOV.U32 R17, RZ, RZ, R14 ;  /* 0x000000ffff117224 */ /* 0x000fce00078e000e */
[C---:B---3--:R-:W-:Y:S11]  /*13400*/  HMMA.16816.F32 R24, R20.reuse, R16, R24 ;  /* 0x000000101418723c */ /* 0x048ff60000001818 */
[----:B------:R-:W-:Y:S11]  /*13410*/  @!UPT UIADD3 URZ, URZ, URZ, URZ ;  /* 0x0000003f3f3ff290 */ /* 0x000ff6000fffe03f */
[----:B------:R-:W-:Y:S01]  /*13420*/  @!UPT UIADD3 URZ, URZ, URZ, URZ ;  /* 0x0000003f3f3ff290 */ /* 0x000fe2000fffe03f */
[----:B------:R0:W-:Y:S04]  /*13430*/  STL.64 [R1+0x140], R24 ;  /* 0x0001401801007387 */ /* 0x0001e80000100a00 */
[----:B------:R-:W-:Y:S04]  /*13440*/  STL.64 [R1+0x148], R26 ;  /* 0x0001481a01007387 */ /* 0x000fe80000100a00 */
[----:B0-----:R-:W3:Y:S04]  /*13450*/  LDL.LU.64 R24, [R1+0x14e8] ;  /* 0x0014e80001187983 */ /* 0x001ee80000300a00 */
[----:B------:R0:W-:Y:S04]  /*13460*/  STL.64 [R1+0x1458], R16 ;  /* 0x0014581001007387 */ /* 0x0001e80000100a00 */
[----:B0-----:R-:W4:Y:S04]  /*13470*/  LDL.LU R16, [R1+0xd0] ;  /* 0x0000d00001107983 */ /* 0x001f280000300800 */
[----:B------:R-:W4:Y:S01]  /*13480*/  LDL.LU R17, [R1+0xd4] ;  /* 0x0000d40001117983 */ /* 0x000f220000300800 */
        /* <DEDUP_REMOVED lines=8> */
[----:B------:R-:W3:Y:S01]  /*13510*/  LDL.LU.64 R24, [R1+0x14d0] ;  /* 0x0014d00001187983 */ /* 0x000ee20000300a00 */
[----:B------:R-:W-:-:S02]  /*13520*/  IMAD.MOV.U32 R18, RZ, RZ, R2 ;  /* 0x000000ffff127224 */ /* 0x000fc400078e0002 */
[----:B------:R-:W-:Y:S01]  /*13530*/  IMAD.MOV.U32 R19, RZ, RZ, R0 ;  /* 0x000000ffff137224 */ /* 0x000fe200078e0000 */
[C---:B---3--:R-:W-:Y:S01]  /*13540*/  HMMA.16816.F32 R8, R20.reuse, R24, R8 ;  /* 0x000000181408723c */ /* 0x048fe20000001808 */
[----:B------:R-:W-:Y:S02]  /*13550*/  IMAD.MOV.U32 R2, RZ, RZ, R24 ;  /* 0x000000ffff027224 */ /* 0x000fe400078e0018 */
[----:B------:R-:W-:Y:S11]  /*13560*/  IMAD.MOV.U32 R0, RZ, RZ, R25 ;  /* 0x000000ffff007224 */ /* 0x000ff600078e0019 */
[----:B------:R-:W-:Y:S09]  /*13570*/  @!UPT UIADD3 URZ, URZ, URZ, URZ ;  /* 0x0000003f3f3ff290 */ /* 0x000ff2000fffe03f */
[----:B------:R0:W-:Y:S04]  /*13580*/  STL.64 [R1+0x120], R8 ;  /* 0x0001200801007387 */ /* 0x0001e80000100a00 */
[----:B------:R-:W-:Y:S04]  /*13590*/  STL.64 [R1+0x128], R10 ;  /* 0x0001280a01007387 */ /* 0x000fe80000100a00 */
[----:B0-----:R-:W3:Y:S04]  /*135a0*/  LDL.LU.64 R8, [R1+0x14c8] ;  /* 0x0014c80001087983 */ /* 0x001ee80000300a00 */
[----:B------:R-:W3:Y:S04]  /*135b0*/  LDL.LU.64 R26, [R1+0x14c0] ;  /* 0x0014c000011a7983 */ /* 0x000ee80000300a00 */
[----:B------:R-:W3:Y:S02]  /*135c0*/  LDL.LU.64 R24, [R1+0x14b8] ;  /* 0x0014b80001187983 */ /* 0x000ee40000300a00 */
[C---:B---3--:R-:W-:Y:S11]  /*135d0*/  HMMA.16816.F32 R24, R20.reuse, R8, R24 ;  /* 0x000000081418723c */ /* 0x048ff60000001818 */
[----:B------:R-:W-:Y:S11]  /*135e0*/  @!UPT UIADD3 URZ, URZ, URZ, URZ ;  /* 0x0000003f3f3ff290 */ /* 0x000ff6000fffe03f */
[----:B------:R-:W-:Y:S01]  /*135f0*/  @!UPT UIADD3 URZ, URZ, URZ, URZ ;  /* 0x0000003f3f3ff290 */ /* 0x000fe2000fffe03f */
[----:B------:R0:W-:Y:S04]  /*13600*/  STL.64 [R1+0x110], R24 ;  /* 0x0001101801007387 */ /* 0x0001e80000100a00 */
[----:B------:R1:W-:Y:S01]  /*13610*/  STL.64 [R1+0x118], R26 ;  /* 0x0001181a01007387 */ /* 0x0003e20000100a00 */
[----:B0-----:R-:W-:Y:S02]  /*13620*/  IMAD.MOV.U32 R25, RZ, RZ, R8 ;  /* 0x000000ffff197224 */ /* 0x001fe400078e0008 */
[----:B------:R-:W-:Y:S01]  /*13630*/  IMAD.MOV.U32 R24, RZ, RZ, R9 ;  /* 0x000000ffff187224 */ /* 0x000fe200078e0009 */
[----:B-1----:R-:W3:Y:S04]  /*13640*/  LDL.LU R27, [R1+0x14b0] ;  /* 0x0014b000011b7983 */ /* 0x002ee80000300800 */
[----:B------:R-:W2:Y:S02]  /*13650*/  LDL.LU.64 R8, [R1+0x14a8] ;  /* 0x0014a80001087983 */ /* 0x000ea40000300a00 */
[C---:B--2---:R-:W-:Y:S01]  /*13660*/  HMMA.16816.F32 R4, R20.reuse, R8, R4 ;  /* 0x000000081404723c */ /* 0x044fe20000001804 */
[----:B------:R-:W-:Y:S11]  /*13670*/  IMAD.MOV.U32 R26, RZ, RZ, R9 ;  /* 0x000000ffff1a7224 */ /* 0x000ff600078e0009 */
[----:B------:R-:W-:Y:S11]  /*13680*/  @!UPT UIADD3 URZ, URZ, URZ, URZ ;  /* 0x0000003f3f3ff290 */ /* 0x000ff6000fffe03f */
        /* <DEDUP_REMOVED lines=13> */
[----:B------:R-:W2:Y:S04]  /*13760*/  LDL.LU.64 R10, [R1+0x1478] ;  /* 0x00147800010a7983 */ /* 0x000ea80000300a00 */
[----:B------:R-:W2:Y:S02]  /*13770*/  LDL.LU.64 R8, [R1+0x1470] ;  /* 0x0014700001087983 */ /* 0x000ea40000300a00 */
[----:B--2---:R-:W-:Y:S02]  /*13780*/  HMMA.16816.F32 R20, R20, R4, R8 ;  /* 0x000000041414723c */ /* 0x004fe40000001808 */
[----:B------:R-:W4:Y:S04]  /*13790*/  LDL.LU.64 R10, [R1+0x1468] ;  /* 0x00146800010a7983 */ /* 0x000f280000300a00 */
[----:B------:R-:W4:Y:S11]  /*137a0*/  LDL.LU.64 R8, [R1+0x1460] ;  /* 0x0014600001087983 */ /* 0x000f360000300a00 */
[----:B------:R-:W-:Y:S06]  /*137b0*/  @!UPT UIADD3 URZ, URZ, URZ, URZ ;  /* 0x0000003f3f3ff290 */ /* 0x000fec000fffe03f */
[----:B------:R0:W-:Y:S04]  /*137c0*/  STL.64 [R1+0xe0], R20 ;  /* 0x0000e01401007387 */ /* 0x0001e80000100a00 */
[----:B------:R-:W-:Y:S01]  /*137d0*/  STL.64 [R1+0xe8], R22 ;  /* 0x0000e81601007387 */ /* 0x000fe20000100a00 */
[----:B0-----:R-:W-:Y:S02]  /*137e0*/  IMAD.MOV.U32 R20, RZ, RZ, R15 ;  /* 0x000000ffff147224 */ /* 0x001fe400078e000f */
[----:B------:R-:W-:-:S05]  /*137f0*/  IMAD.MOV.U32 R21, RZ, RZ, R14 ;  /* 0x000000ffff157224 */ /* 0x000fca00078e000e */
[----:B------:R0:W-:Y:S04]  /*13800*/  STL.64 [R1+0x1450], R20 ;  /* 0x0014501401007387 */ /* 0x0001e80000100a00 */
[----:B0-----:R-:W2:Y:S04]  /*13810*/  LDL.LU R20, [R1+0xc0] ;  /* 0x0000c00001147983 */ /* 0x001ea80000300800 */
[----:B------:R-:W2:Y:S04]  /*13820*/  LDL.LU R21, [R1+0xc4] ;  /* 0x0000c40001157983 */ /* 0x000ea80000300800 */
[----:B------:R-:W2:Y:S04]  /*13830*/  LDL.LU R22, [R1+0xc8] ;  /* 0x0000c80001167983 */ /* 0x000ea80000300800 */
[----:B------:R-:W-:Y:S04]  /*13840*/  STL.64 [R1+0x1420], R6 ;  /* 0x0014200601007387 */ /* 0x000fe80000100a00 */
[----:B------:R0:W-:Y:S01]  /*13850*/  STL.64 [R1+0x1418], R4 ;  /* 0x0014180401007387 */ /* 0x0001e20000100a00 */
[----:B----4-:R-:W-:Y:S03]  /*13860*/  HMMA.16816.F32 R12, R8, R12, R16 ;  /* 0x0000000c080c723c */ /* 0x010fe60000001810 */
[----:B------:R-:W2:Y:S01]  /*13870*/  LDL.LU.64 R16, [R1+0x1458] ;  /* 0x0014580001107983 */ /* 0x000ea20000300a00 */
[----:B------:R-:W-:-:S02]  /*13880*/  IMAD.MOV.U32 R23, RZ, RZ, R3 ;  /* 0x000000ffff177224 */ /* 0x000fc400078e0003 */
[----:B0-----:R-:W-:Y:S02]  /*13890*/  IMAD.MOV.U32 R4, RZ, RZ, R2 ;  /* 0x000000ffff047224 */ /* 0x001fe400078e0002 */
[----:B------:R-:W-:Y:S11]  /*138a0*/  IMAD.MOV.U32 R5, RZ, RZ, R0 ;  /* 0x000000ffff057224 */ /* 0x000ff600078e0000 */
[----:B------:R-:W-:Y:S04]  /*138b0*/  @!UPT UIADD3 URZ, URZ, URZ, URZ ;  /* 0x0000003f3f3ff290 */ /* 0x000fe8000fffe03f */
[----:B------:R-:W-:Y:S01]  /*138c0*/  STL [R1+0xd0], R12 ;  /* 0x0000d00c01007387 */ /* 0x000fe20000100800 */
[----:B------:R-:W-:Y:S02]  /*138d0*/  IMAD.MOV.U32 R3, RZ, RZ, R13 ;  /* 0x000000ffff037224 */ /* 0x000fe400078e000d */
[----:B------:R-:W-:Y:S02]  /*138e0*/  IMAD.MOV.U32 R2, RZ, RZ, R14 ;  /* 0x000000ffff027224 */ /* 0x000fe400078e000e */
[----:B------:R-:W-:Y:S02]  /*138f0*/  IMAD.MOV.U32 R0, RZ, RZ, R15 ;  /* 0x000000ffff007224 */ /* 0x000fe400078e000f */
[----:B---3--:R-:W0:Y:S04]  /*13900*/  LDSM.16.MT88.4 R12, [R27+0x6000] ;  /* 0x006000001b0c783b */ /* 0x008e280000004200 */
[----:B------:R-:W-:Y:S04]  /*13910*/  STL [R1+0x1290], R0 ;  /* 0x0012900001007387 */ /* 0x000fe80000100800 */
[----:B------:R-:W-:Y:S04]  /*13920*/  STL [R1+0x128c], R2 ;  /* 0x00128c0201007387 */ /* 0x000fe80000100800 */
[----:B------:R-:W-:Y:S04]  /*13930*/  STL [R1+0x1288], R3 ;  /* 0x0012880301007387 */ /* 0x000fe80000100800 */
[----:B0-----:R-:W-:Y:S04]  /*13940*/  STL.64 [R1+0x1410], R14 ;  /* 0x0014100e01007387 */ /* 0x001fe80000100a00 */
[----:B------:R0:W-:Y:S04]  /*13950*/  STL.64 [R1+0x1408], R12 ;  /* 0x0014080c01007387 */ /* 0x0001e80000100a00 */
[----:B0-----:R-:W3:Y:S04]  /*13960*/  LDL.LU R12, [R1+0xa0] ;  /* 0x0000a000010c7983 */ /* 0x001ee80000300800 */
[----:B------:R-:W3:Y:S04]  /*13970*/  LDL.LU R13, [R1+0xa4] ;  /* 0x0000a400010d7983 */ /* 0x000ee80000300800 */
[----:B------:R-:W3:Y:S04]  /*13980*/  LDL.LU R14, [R1+0xa8] ;  /* 0x0000a800010e7983 */ /* 0x000ee80000300800 */
[----:B------:R-:W3:Y:S01]  /*13990*/  LDL.LU R15, [R1+0xac] ;  /* 0x0000ac00010f7983 */ /* 0x000ee20000300800 */
[C---:B--2---:R-:W-:Y:S03]  /*139a0*/  HMMA.16816.F32 R16, R8.reuse, R16, R20 ;  /* 0x000000100810723c */ /* 0x044fe60000001814 */
[----:B------:R-:W2:Y:S11]  /*139b0*/  LDL.LU.64 R20, [R1+0x1450] ;  /* 0x0014500001147983 */ /* 0x000eb60000300a00 */
[----:B------:R-:W-:Y:S09]  /*139c0*/  @!UPT UIADD3 URZ, URZ, URZ, URZ ;  /* 0x0000003f3f3ff290 */ /* 0x000ff2000fffe03f */
[----:B------:R-:W-:Y:S04]  /*139d0*/  STL.64 [R1+0xc0], R16 ;  /* 0x0000c01001007387 */ /* 0x000fe80000100a00 */
[----:B------:R-:W-:Y:S04]  /*139e0*/  STL.64 [R1+0xc8], R18 ;  /* 0x0000c81201007387 */ /* 0x000fe80000100a00 */
[----:B------:R-:W0:Y:S04]  /*139f0*/  LDSM.16.MT88.4 R16, [R27+0x6080] ;  /* 0x006080001b10783b */ /* 0x000e280000004200 */
[----:B0-----:R-:W-:Y:S04]  /*13a00*/  STL.64 [R1+0x1398], R18 ;  /* 0x0013981201007387 */ /* 0x001fe80000100a00 */
[----:B------:R0:W-:Y:S04]  /*13a10*/  STL.64 [R1+0x1390], R16 ;  /* 0x0013901001007387 */ /* 0x0001e80000100a00 */
[----:B0-----:R-:W2:Y:S04]  /*13a20*/  LDL.LU R16, [R1+0xb0] ;  /* 0x0000b00001107983 */ /* 0x001ea80000300800 */
[----:B------:R-:W2:Y:S04]  /*13a30*/  LDL.LU R17, [R1+0xb4] ;  /* 0x0000b40001117983 */ /* 0x000ea80000300800 */
[----:B------:R-:W2:Y:S04]  /*13a40*/  LDL.LU R18, [R1+0xb8] ;  /* 0x0000b80001127983 */ /* 0x000ea80000300800 */
[----:B------:R-:W2:Y:S02]  /*13a50*/  LDL.LU R19, [R1+0xbc] ;  /* 0x0000bc0001137983 */ /* 0x000ea40000300800 */
[C---:B--2---:R-:W-:Y:S11]  /*13a60*/  HMMA.16816.F32 R20, R8.reuse, R20, R16 ;  /* 0x000000140814723c */ /* 0x044ff60000001810 */
[----:B------:R-:W-:Y:S11]  /*13a70*/  @!UPT UIADD3 URZ, URZ, URZ, URZ ;  /* 0x0000003f3f3ff290 */ /* 0x000ff6000fffe03f */
[----:B------:R-:W-:Y:S01]  /*13a80*/  @!UPT UIADD3 URZ, URZ, URZ, URZ ;  /* 0x0000003f3f3ff290 */ /* 0x000fe2000fffe03f */
[----:B------:R-:W-:Y:S01]  /*13a90*/  STL [R1+0xb0], R20 ;  /* 0x0000b01401007387 */ /* 0x000fe20000100800 */
[----:B------:R-:W-:Y:S02]  /*13aa0*/  IMAD.MOV.U32 R0, RZ, RZ, R21 ;  /* 0x000000ffff007224 */ /* 0x000fe400078e0015 */
[----:B------:R-:W-:Y:S02]  /*13ab0*/  IMAD.MOV.U32 R2, RZ, RZ, R22 ;  /* 0x000000ffff027224 */ /* 0x000fe400078e0016 */
[----:B------:R-:W-:Y:S02]  /*13ac0*/  IMAD.MOV.U32 R3, RZ, RZ, R23 ;  /* 0x000000ffff037224 */ /* 0x000fe400078e0017 */
[----:B------:R-:W0:Y:S04]  /*13ad0*/  LDSM.16.MT88.4 R20, [R27+0x6100] ;  /* 0x006100001b14783b */ /* 0x000e280000004200 */
[----:B------:R-:W-:Y:S04]  /*13ae0*/  STL [R1+0x129c], R3 ;  /* 0x00129c0301007387 */ /* 0x000fe80000100800 */
[----:B------:R-:W-:Y:S04]  /*13af0*/  STL [R1+0x1298], R2 ;  /* 0x0012980201007387 */ /* 0x000fe80000100800 */
[----:B------:R-:W-:Y:S04]  /*13b00*/  STL [R1+0x1294], R0 ;  /* 0x0012940001007387 */ /* 0x000fe80000100800 */
[----:B0-----:R-:W-:Y:S04]  /*13b10*/  STL.64 [R1+0x1308], R22 ;  /* 0x0013081601007387 */ /* 0x001fe80000100a00 */
[----:B------:R0:W-:Y:S04]  /*13b20*/  STL.64 [R1+0x1300], R20 ;  /* 0x0013001401007387 */ /* 0x0001e80000100a00 */
[----:B0-----:R-:W2:Y:S01]  /*13b30*/  LDL.LU R20, [R1+0x10] ;  /* 0x0000100001147983 */ /* 0x001ea20000300800 */
[----:B---3--:R-:W-:Y:S01]  /*13b40*/  HMMA.16816.F32 R12, R8, R4, R12 ;  /* 0x00000004080c723c */ /* 0x008fe2000000180c */
[----:B------:R-:W-:-:S06]  /*13b50*/  IMAD.MOV.U32 R21, RZ, RZ, R26 ;  /* 0x000000ffff157224 */ /* 0x000fcc00078e001a */
[----:B------:R-:W-:Y:S02]  /*13b60*/  IMAD.MOV.U32 R4, RZ, RZ, R28 ;  /* 0x000000ffff047224 */ /* 0x000fe400078e001c */
[----:B------:R-:W-:Y:S01]  /*13b70*/  IMAD.MOV.U32 R5, RZ, RZ, R29 ;  /* 0x000000ffff057224 */ /* 0x000fe200078e001d */
[----:B--2---:R-:W-:Y:S11]  /*13b80*/  STL.64 [R1+0x1430], R20 ;  /* 0x0014301401007387 */ /* 0x004ff60000100a00 */
[----:B------:R-:W-:Y:S02]  /*13b90*/  @!UPT UIADD3 URZ, URZ, URZ, URZ ;  /* 0x0000003f3f3ff290 */ /* 0x000fe4000fffe03f */
[----:B------:R-:W-:Y:S04]  /*13ba0*/  STL.64 [R1+0xa0], R12 ;  /* 0x0000a00c01007387 */ /* 0x000fe80000100a00 */
[----:B------:R-:W-:Y:S04]  /*13bb0*/  STL.64 [R1+0xa8], R14 ;  /* 0x0000a80e01007387 */ /* 0x000fe80000100a00 */
[----:B------:R-:W2:Y:S04]  /*13bc0*/  LDL.LU R28, [R1+0x144c] ;  /* 0x00144c00011c7983 */ /* 0x000ea80000300800 */
[----:B------:R-:W3:Y:S04]  /*13bd0*/  LDL.LU R29, [R1+0x1448] ;  /* 0x00144800011d7983 */ /* 0x000ee80000300800 */
[----:B------:R0:W-:Y:S04]  /*13be0*/  STL.64 [R1+0x1428], R4 ;  /* 0x0014280401007387 */ /* 0x0001e80000100a00 */
[----:B0-----:R-:W4:Y:S04]  /*13bf0*/  LDL.LU R4, [R1+0x80] ;  /* 0x0000800001047983 */ /* 0x001f280000300800 */
[----:B------:R-:W4:Y:S04]  /*13c00*/  LDL.LU R5, [R1+0x84] ;  /* 0x0000840001057983 */ /* 0x000f280000300800 */
[----:B------:R-:W2:Y:S04]  /*13c10*/  LDL.LU R6, [R1+0x88] ;  /* 0x0000880001067983 */ /* 0x000ea80000300800 */
[----:B------:R-:W2:Y:S01]  /*13c20*/  LDL.LU R7, [R1+0x8c] ;  /* 0x00008c0001077983 */ /* 0x000ea20000300800 */
[----:B------:R-:W-:-:S02]  /*13c30*/  IMAD.MOV.U32 R20, RZ, RZ, R25 ;  /* 0x000000ffff147224 */ /* 0x000fc400078e0019 */
[----:B------:R-:W-:Y:S02]  /*13c40*/  IMAD.MOV.U32 R21, RZ, RZ, R24 ;  /* 0x000000ffff157224 */ /* 0x000fe400078e0018 */
[----:B------:R-:W0:Y:S04]  /*13c50*/  LDSM.16.MT88.4 R24, [R27+0x6180] ;  /* 0x006180001b18783b */ /* 0x000e280000004200 */
[----:B--2---:R-:W-:Y:S04]  /*13c60*/  STL.64 [R1+0x1440], R6 ;  /* 0x0014400601007387 */ /* 0x004fe80000100a00 */
[----:B----4-:R1:W-:Y:S04]  /*13c70*/  STL.64 [R1+0x1438], R4 ;  /* 0x0014380401007387 */ /* 0x0103e80000100a00 */
[----:B-1----:R-:W2:Y:S04]  /*13c80*/  LDL.LU R4, [R1+0x90] ;  /* 0x0000900001047983 */ /* 0x002ea80000300800 */
[----:B------:R-:W2:Y:S04]  /*13c90*/  LDL.LU R5, [R1+0x94] ;  /* 0x0000940001057983 */ /* 0x000ea80000300800 */
[----:B------:R-:W2:Y:S04]  /*13ca0*/  LDL.LU R6, [R1+0x98] ;  /* 0x0000980001067983 */ /* 0x000ea80000300800 */
[----:B------:R-:W2:Y:S04]  /*13cb0*/  LDL.LU R7, [R1+0x9c] ;  /* 0x00009c0001077983 */ /* 0x000ea80000300800 */
[----:B------:R-:W4:Y:S04]  /*13cc0*/  LDL.LU R16, [R1+0x240] ;  /* 0x0002400001107983 */ /* 0x000f280000300800 */
[----:B------:R-:W4:Y:S04]  /*13cd0*/  LDL.LU R17, [R1+0x244] ;  /* 0x0002440001117983 */ /* 0x000f280000300800 */
[----:B------:R-:W3:Y:S04]  /*13ce0*/  LDL.LU R18, [R1+0x248] ;  /* 0x0002480001127983 */ /* 0x000ee80000300800 */
[----:B------:R-:W3:Y:S04]  /*13cf0*/  LDL.LU R19, [R1+0x24c] ;  /* 0x00024c0001137983 */ /* 0x000ee80000300800 */
[----:B------:R-:W4:Y:S04]  /*13d00*/  LDL.LU R12, [R1+0x1f0] ;  /* 0x0001f000010c7983 */ /* 0x000f280000300800 */
[----:B------:R-:W4:Y:S04]  /*13d10*/  LDL.LU R13, [R1+0x1f4] ;  /* 0x0001f400010d7983 */ /* 0x000f280000300800 */
[----:B------:R-:W4:Y:S04]  /*13d20*/  LDL.LU R14, [R1+0x1f8] ;  /* 0x0001f800010e7983 */ /* 0x000f280000300800 */
[----:B------:R-:W4:Y:S01]  /*13d30*/  LDL.LU R15, [R1+0x1fc] ;  /* 0x0001fc00010f7983 */ /* 0x000f220000300800 */
[----:B--2---:R-:W-:Y:S03]  /*13d40*/  HMMA.16816.F32 R20, R8, R20, R4 ;  /* 0x000000140814723c */ /* 0x004fe60000001804 */
[----:B---3--:R1:W-:Y:S04]  /*13d50*/  STL.64 [R1+0x13f8], R18 ;  /* 0x0013f81201007387 */ /* 0x0083e80000100a00 */
[----:B----4-:R-:W-:Y:S04]  /*13d60*/  STL.64 [R1+0x13f0], R16 ;  /* 0x0013f01001007387 */ /* 0x010fe80000100a00 */
[----:B-1----:R-:W2:Y:S04]  /*13d70*/  LDL.64 R18, [R1+0x68] ;  /* 0x0000680001127983 */ /* 0x002ea80000100a00 */
[----:B0-----:R-:W-:Y:S04]  /*13d80*/  STL.64 [R1+0x1278], R26 ;  /* 0x0012781a01007387 */ /* 0x001fe80000100a00 */
[----:B------:R0:W-:Y:S05]  /*13d90*/  STL.64 [R1+0x1270], R24 ;  /* 0x0012701801007387 */ /* 0x0001ea0000100a00 */
[----:B------:R-:W-:Y:S01]  /*13da0*/  IMAD.MOV.U32 R3, RZ, RZ, R21 ;  /* 0x000000ffff037224 */ /* 0x000fe200078e0015 */
[----:B0-----:R-:W3:Y:S04]  /*13db0*/  LDL.LU R24, [R1+0x70] ;  /* 0x0000700001187983 */ /* 0x001ee80000300800 */
[----:B------:R-:W3:Y:S04]  /*13dc0*/  LDL.LU R25, [R1+0x74] ;  /* 0x0000740001197983 */ /* 0x000ee80000300800 */
[----:B------:R-:W3:Y:S04]  /*13dd0*/  LDL.LU R26, [R1+0x78] ;  /* 0x00007800011a7983 */ /* 0x000ee80000300800 */
[----:B------:R-:W3:Y:S04]  /*13de0*/  LDL.LU R27, [R1+0x7c] ;  /* 0x00007c00011b7983 */ /* 0x000ee80000300800 */
[----:B------:R-:W4:Y:S04]  /*13df0*/  LDL.LU.64 R6, [R1+0x1440] ;  /* 0x0014400001067983 */ /* 0x000f280000300a00 */
[----:B------:R-:W4:Y:S04]  /*13e00*/  LDL.LU.64 R4, [R1+0x1438] ;  /* 0x0014380001047983 */ /* 0x000f280000300a00 */
[----:B------:R0:W-:Y:S04]  /*13e10*/  STL [R1+0x90], R20 ;  /* 0x0000901401007387 */ /* 0x0001e80000100800 */
[----:B0-----:R-:W4:Y:S01]  /*13e20*/  LDL.LU.64 R20, [R1+0x1430] ;  /* 0x0014300001147983 */ /* 0x001f220000300a00 */
[----:B------:R-:W-:-:S02]  /*13e30*/  IMAD.MOV.U32 R2, RZ, RZ, R22 ;  /* 0x000000ffff027224 */ /* 0x000fc400078e0016 */
[----:B------:R-:W-:-:S03]  /*13e40*/  IMAD.MOV.U32 R0, RZ, RZ, R23 ;  /* 0x000000ffff007224 */ /* 0x000fc600078e0017 */
[----:B------:R-:W-:Y:S04]  /*13e50*/  STL [R1+0x1344], R2 ;  /* 0x0013440201007387 */ /* 0x000fe80000100800 */
[----:B------:R-:W-:Y:S01]  /*13e60*/  STL [R1+0x1340], R3 ;  /* 0x0013400301007387 */ /* 0x000fe20000100800 */
[C---:B----4-:R-:W-:Y:S11]  /*13e70*/  HMMA.16816.F32 R4, R8.reuse, R20, R4 ;  /* 0x000000140804723c */ /* 0x050ff60000001804 */
[----:B------:R-:W-:Y:S11]  /*13e80*/  @!UPT UIADD3 URZ, URZ, URZ, URZ ;  /* 0x0000003f3f3ff290 */ /* 0x000ff6000fffe03f */
[----:B------:R-:W-:Y:S02]  /*13e90*/  @!UPT UIADD3 URZ, URZ, URZ, URZ ;  /* 0x0000003f3f3ff290 */ /* 0x000fe4000fffe03f */
[----:B------:R-:W-:Y:S02]  /*13ea0*/  IMAD.MOV.U32 R23, RZ, RZ, R4 ;  /* 0x000000ffff177224 */ /* 0x000fe400078e0004 */
[----:B------:R-:W-:Y:S02]  /*13eb0*/  IMAD.MOV.U32 R22, RZ, RZ, R5 ;  /* 0x000000ffff167224 */ /* 0x000fe400078e0005 */
[----:B------:R-:W3:Y:S01]  /*13ec0*/  LDL.LU.64 R4, [R1+0x1428] ;  /* 0x0014280001047983 */ /* 0x000ee20000300a00 */
[----:B------:R-:W-:Y:S02]  /*13ed0*/  IMAD.MOV.U32 R21, RZ, RZ, R6 ;  /* 0x000000ffff157224 */ /* 0x000fe400078e0006 */
[----:B------:R-:W-:Y:S01]  /*13ee0*/  IMAD.MOV.U32 R20, RZ, RZ, R7 ;  /* 0x000000ffff147224 */ /* 0x000fe200078e0007 */
[----:B------:R0:W-:Y:S04]  /*13ef0*/  STL.64 [R1+0x1350], R22 ;  /* 0x0013501601007387 */ /* 0x0001e80000100a00 */
[----:B------:R1:W-:Y:S04]  /*13f00*/  STL.64 [R1+0x1348], R20 ;  /* 0x0013481401007387 */ /* 0x0003e80000100a00 */
[----:B0-----:R-:W4:Y:S04]  /*13f10*/  LDL R22, [R1+0x48] ;  /* 0x0000480001167983 */ /* 0x001f280000100800 */
[----:B------:R-:W4:Y:S01]  /*13f20*/  LDL R23, [R1+0x4c] ;  /* 0x00004c0001177983 */ /* 0x000f220000100800 */
[----:B---3--:R-:W-:Y:S03]  /*13f30*/  HMMA.16816.F32 R4, R8, R4, R24 ;  /* 0x000000040804723c */ /* 0x008fe60000001818 */
[----:B----4-:R0:W-:Y:S04]  /*13f40*/  STL.64 [R1+0x1400], R22 ;  /* 0x0014001601007387 */ /* 0x0101e80000100a00 */
[----:B-1----:R-:W3:Y:S11]  /*13f50*/  LDL.LU R20, [R1+0x260] ;  /* 0x0002600001147983 */ /* 0x002ef60000300800 */
[----:B------:R-:W-:Y:S06]  /*13f60*/  @!UPT UIADD3 URZ, URZ, URZ, URZ ;  /* 0x0000003f3f3ff290 */ /* 0x000fec000fffe03f */
[----:B------:R-:W-:Y:S01]  /*13f70*/  IMAD.MOV.U32 R27, RZ, RZ, R6 ;  /* 0x000000ffff1b7224 */ /* 0x000fe200078e0006 */
[----:B------:R-:W3:Y:S01]  /*13f80*/  LDL.LU R21, [R1+0x264] ;  /* 0x0002640001157983 */ /* 0x000ee20000300800 */
[----:B------:R-:W-:-:S03]  /*13f90*/  IMAD.MOV.U32 R26, RZ, RZ, R7 ;  /* 0x000000ffff1a7224 */ /* 0x000fc600078e0007 */
[----:B0-----:R-:W3:Y:S01]  /*13fa0*/  LDL.LU R22, [R1+0x268] ;  /* 0x0002680001167983 */ /* 0x001ee20000300800 */
[----:B------:R-:W-:Y:S02]  /*13fb0*/  IMAD.MOV.U32 R2, RZ, RZ, R4 ;  /* 0x000000ffff027224 */ /* 0x000fe400078e0004 */
[----:B------:R-:W-:Y:S01]  /*13fc0*/  IMAD.MOV.U32 R3, RZ, RZ, R5 ;  /* 0x000000ffff037224 */ /* 0x000fe200078e0005 */
[----:B------:R-:W3:Y:S04]  /*13fd0*/  LDL.LU R23, [R1+0x26c] ;  /* 0x00026c0001177983 */ /* 0x000ee80000300800 */
[----:B------:R-:W4:Y:S04]  /*13fe0*/  LDL.LU.64 R6, [R1+0x1420] ;  /* 0x0014200001067983 */ /* 0x000f280000300a00 */
[----:B------:R-:W2:Y:S04]  /*13ff0*/  LDL.LU.64 R4, [R1+0x1418] ;  /* 0x0014180001047983 */ /* 0x000ea80000300a00 */
[----:B------:R0:W-:Y:S04]  /*14000*/  STL.64 [R1+0x13c0], R26 ;  /* 0x0013c01a01007387 */ /* 0x0001e80000100a00 */
[----:B0-----:R-:W3:Y:S01]  /*14010*/  LDL.64 R26, [R1+0x58] ;  /* 0x00005800011a7983 */ /* 0x001ee20000100a00 */
[----:B--2---:R-:W-:Y:S03]  /*14020*/  HMMA.16816.F32 R8, R8, R4, R12 ;  /* 0x000000040808723c */ /* 0x004fe6000000180c */
[----:B------:R-:W3:Y:S04]  /*14030*/  LDL.LU.64 R14, [R1+0x1410] ;  /* 0x00141000010e7983 */ /* 0x000ee80000300a00 */
[----:B------:R-:W3:Y:S04]  /*14040*/  LDL.LU.64 R12, [R1+0x1408] ;  /* 0x00140800010c7983 */ /* 0x000ee80000300a00 */
[----:B----4-:R0:W-:Y:S04]  /*14050*/  STL.64 [R1+0x13d8], R6 ;  /* 0x0013d80601007387 */ /* 0x0101e80000100a00 */
[----:B------:R-:W2:Y:S04]  /*14060*/  LDL.LU R4, [R1+0x250] ;  /* 0x0002500001047983 */ /* 0x000ea80000300800 */
[----:B------:R-:W2:Y:S04]  /*14070*/  LDL.LU R5, [R1+0x254] ;  /* 0x0002540001057983 */ /* 0x000ea80000300800 */
[----:B0-----:R-:W2:Y:S04]  /*14080*/  LDL.LU R6, [R1+0x258] ;  /* 0x0002580001067983 */ /* 0x001ea80000300800 */
[----:B------:R-:W2:Y:S04]  /*14090*/  LDL.LU R7, [R1+0x25c] ;  /* 0x00025c0001077983 */ /* 0x000ea80000300800 */
[----:B------:R0:W-:Y:S04]  /*140a0*/  STL.64 [R1+0x11d8], R10 ;  /* 0x0011d80a01007387 */ /* 0x0001e80000100a00 */
[----:B------:R1:W-:Y:S04]  /*140b0*/  STL.64 [R1+0x11d0], R8 ;  /* 0x0011d00801007387 */ /* 0x0003e80000100a00 */
[----:B0-----:R-:W4:Y:S04]  /*140c0*/  LDL R10, [R1+0x38] ;  /* 0x00003800010a7983 */ /* 0x001f280000100800 */
[----:B------:R-:W4:Y:S01]  /*140d0*/  LDL R11, [R1+0x3c] ;  /* 0x00003c00010b7983 */ /* 0x000f220000100800 */
[----:B-1----:R-:W-:-:S02]  /*140e0*/  IMAD.MOV.U32 R9, RZ, RZ, R18 ;  /* 0x000000ffff097224 */ /* 0x002fc400078e0012 */
[----:B------:R-:W-:Y:S01]  /*140f0*/  IMAD.MOV.U32 R8, RZ, RZ, R19 ;  /* 0x000000ffff087224 */ /* 0x000fe200078e0013 */
[C---:B---3--:R-:W-:Y:S11]  /*14100*/  HMMA.16816.F32 R20, R12.reuse, R18, R20 ;  /* 0x000000120c14723c */ /* 0x048ff60000001814 */
[----:B------:R-:W-:Y:S11]  /*14110*/  @!UPT UIADD3 URZ, URZ, URZ, URZ ;  /* 0x0000003f3f3ff290 */ /* 0x000ff6000fffe03f */
[----:B------:R-:W-:Y:S01]  /*14120*/  @!UPT UIADD3 URZ, URZ, URZ, URZ ;  /* 0x0000003f3f3ff290 */ /* 0x000fe2000fffe03f */
[----:B------:R-:W-:Y:S04]  /*14130*/  STL.64 [R1+0x1f0], R20 ;  /* 0x0001f01401007387 */ /* 0x000fe80000100a00 */
[----:B------:R0:W-:Y:S04]  /*14140*/  STL.64 [R1+0x1f8], R22 ;  /* 0x0001f81601007387 */ /* 0x0001e80000100a00 */
[----:B0-----:R-:W3:Y:S04]  /*14150*/  LDL.LU.64 R22, [R1+0x1400] ;  /* 0x0014000001167983 */ /* 0x001ee80000300a00 */
[----:B------:R-:W3:Y:S04]  /*14160*/  LDL.LU.64 R18, [R1+0x13f8] ;  /* 0x0013f80001127983 */ /* 0x000ee80000300a00 */
[----:B------:R-:W3:Y:S01]  /*14170*/  LDL.LU.64 R16, [R1+0x13f0] ;  /* 0x0013f00001107983 */ /* 0x000ee20000300a00 */
[C---:B--2---:R-:W-:Y:S11]  /*14180*/  HMMA.16816.F32 R4, R12.reuse, R26, R4 ;  /* 0x0000001a0c04723c */ /* 0x044ff60000001804 */
[----:B------:R-:W-:Y:S11]  /*14190*/  @!UPT UIADD3 URZ, URZ, URZ, URZ ;  /* 0x0000003f3f3ff290 */ /* 0x000ff6000fffe03f */
[----:B------:R-:W-:Y:S01]  /*141a0*/  @!UPT UIADD3 URZ, URZ, URZ, URZ ;  /* 0x0000003f3f3ff290 */ /* 0x000fe2000fffe03f */
[----:B------:R-:W-:Y:S04]  /*141b0*/  STL.64 [R1+0x3e0], R4 ;  /* 0x0003e00401007387 */ /* 0x000fe80000100a00 */
[----:B------:R3:W-:Y:S02]  /*141c0*/  STL.64 [R1+0x3e8], R6 ;  /* 0x0003e80601007387 */ /* 0x0007e40000100a00 */
[----:B---3--:R-:W-:Y:S02]  /*141d0*/  HMMA.16816.F32 R4, R12, R22, R16 ;  /* 0x000000160c04723c */ /* 0x008fe40000001810 */
[----:B------:R-:W2:Y:S11]  /*141e0*/  LDL.LU R16, [R1+0x1e0] ;  /* 0x0001e00001107983 */ /* 0x000eb60000300800 */
[----:B------:R-:W-:Y:S10]  /*141f0*/  @!UPT UIADD3 URZ, URZ, URZ, URZ ;  /* 0x0000003f3f3ff290 */ /* 0x000ff4000fffe03f */
[----:B------:R-:W-:Y:S04]  /*14200*/  STL.64 [R1+0x3d0], R4 ;  /* 0x0003d00401007387 */ /* 0x000fe80000100a00 */
[----:B------:R-:W-:Y:S04]  /*14210*/  STL.64 [R1+0x3d8], R6 ;  /* 0x0003d80601007387 */ /* 0x000fe80000100a00 */
[----:B------:R-:W2:Y:S04]  /*14220*/  LDL.LU R17, [R1+0x1e4] ;  /* 0x0001e40001117983 */ /* 0x000ea80000300800 */
[----:B------:R-:W3:Y:S04]  /*14230*/  LDL.LU R18, [R1+0x1e8] ;  /* 0x0001e80001127983 */ /* 0x000ee80000300800 */
[----:B------:R-:W3:Y:S01]  /*14240*/  LDL.LU R19, [R1+0x1ec] ;  /* 0x0001ec0001137983 */ /* 0x000ee20000300800 */
[----:B------:R-:W-:-:S02]  /*14250*/  IMAD.MOV.U32 R21, RZ, RZ, R26 ;  /* 0x000000ffff157224 */ /* 0x000fc400078e001a */
[----:B------:R-:W-:Y:S01]  /*14260*/  IMAD.MOV.U32 R20, RZ, RZ, R27 ;  /* 0x000000ffff147224 */ /* 0x000fe200078e001b */
[----:B---3--:R0:W-:Y:S04]  /*14270*/  STL.64 [R1+0x13a8], R18 ;  /* 0x0013a81201007387 */ /* 0x0081e80000100a00 */
[----:B--2---:R-:W-:Y:S04]  /*14280*/  STL.64 [R1+0x13a0], R16 ;  /* 0x0013a01001007387 */ /* 0x004fe80000100a00 */
[----:B0-----:R-:W2:Y:S04]  /*14290*/  LDL R18, [R1+0x8] ;  /* 0x0000080001127983 */ /* 0x001ea80000100800 */
[----:B------:R-:W2:Y:S04]  /*142a0*/  LDL R19, [R1+0xc] ;  /* 0x00000c0001137983 */ /* 0x000ea80000100800 */
[----:B------:R-:W3:Y:S04]  /*142b0*/  LDL.LU R24, [R1+0x210] ;  /* 0x0002100001187983 */ /* 0x000ee80000300800 */
[----:B------:R-:W3:Y:S04]  /*142c0*/  LDL.LU R25, [R1+0x214] ;  /* 0x0002140001197983 */ /* 0x000ee80000300800 */
[----:B------:R-:W2:Y:S04]  /*142d0*/  LDL.LU R26, [R1+0x218] ;  /* 0x00021800011a7983 */ /* 0x000ea80000300800 */
[----:B------:R-:W2:Y:S04]  /*142e0*/  LDL.LU R27, [R1+0x21c] ;  /* 0x00021c00011b7983 */ /* 0x000ea80000300800 */
[----:B------:R-:W2:Y:S04]  /*142f0*/  LDL.LU R4, [R1+0x220] ;  /* 0x0002200001047983 */ /* 0x000ea80000300800 */
[----:B------:R-:W2:Y:S04]  /*14300*/  LDL.LU R5, [R1+0x224] ;  /* 0x0002240001057983 */ /* 0x000ea80000300800 */
[----:B------:R-:W2:Y:S04]  /*14310*/  LDL.LU R6, [R1+0x228] ;  /* 0x0002280001067983 */ /* 0x000ea80000300800 */
[----:B------:R-:W2:Y:S04]  /*14320*/  LDL.LU R7, [R1+0x22c] ;  /* 0x00022c0001077983 */ /* 0x000ea80000300800 */
[----:B--2---:R-:W-:Y:S04]  /*14330*/  STL.64 [R1+0x13e8], R6 ;  /* 0x0013e80601007387 */ /* 0x004fe80000100a00 */
[----:B------:R0:W-:Y:S04]  /*14340*/  STL.64 [R1+0x13e0], R4 ;  /* 0x0013e00401007387 */ /* 0x0001e80000100a00 */
[----:B0-----:R-:W4:Y:S04]  /*14350*/  LDL.LU R4, [R1+0x230] ;  /* 0x0002300001047983 */ /* 0x001f280000300800 */
[----:B------:R-:W4:Y:S04]  /*14360*/  LDL.LU R5, [R1+0x234] ;  /* 0x0002340001057983 */ /* 0x000f280000300800 */
[----:B------:R-:W4:Y:S04]  /*14370*/  LDL.LU R6, [R1+0x238] ;  /* 0x0002380001067983 */ /* 0x000f280000300800 */
[----:B------:R-:W4:Y:S04]  /*14380*/  LDL.LU R7, [R1+0x23c] ;  /* 0x00023c0001077983 */ /* 0x000f280000300800 */
[----:B------:R0:W-:Y:S04]  /*14390*/  STL.64 [R1+0x13d0], R26 ;  /* 0x0013d01a01007387 */ /* 0x0001e80000100a00 */
[----:B---3--:R-:W-:Y:S04]  /*143a0*/  STL.64 [R1+0x13c8], R24 ;  /* 0x0013c81801007387 */ /* 0x008fe80000100a00 */
[----:B0-----:R-:W2:Y:S04]  /*143b0*/  LDL.LU.64 R26, [R1+0x28] ;  /* 0x00002800011a7983 */ /* 0x001ea80000300a00 */
[----:B------:R0:W-:Y:S04]  /*143c0*/  STL.64 [R1+0x13b8], R18 ;  /* 0x0013b81201007387 */ /* 0x0001e80000100a00 */
[----:B0-----:R-:W3:Y:S04]  /*143d0*/  LDL.LU.64 R18, [R1+0x18] ;  /* 0x0000180001127983 */ /* 0x001ee80000300a00 */
[----:B------:R0:W-:Y:S02]  /*143e0*/  STL.64 [R1+0x1360], R22 ;  /* 0x0013601601007387 */ /* 0x0001e40000100a00 */
[----:B0-----:R-:W-:-:S02]  /*143f0*/  IMAD.MOV.U32 R22, RZ, RZ, R21 ;  /* 0x000000ffff167224 */ /* 0x001fc400078e0015 */
[----:B------:R-:W-:-:S05]  /*14400*/  IMAD.MOV.U32 R23, RZ, RZ, R20 ;  /* 0x000000ffff177224 */ /* 0x000fca00078e0014 */
[----:B------:R0:W-:Y:S02]  /*14410*/  STL.64 [R1+0x1378], R22 ;  /* 0x0013781601007387 */ /* 0x0001e40000100a00 */
[----:B0-----:R-:W-:Y:S02]  /*14420*/  IMAD.MOV.U32 R22, RZ, RZ, R9 ;  /* 0x000000ffff167224 */ /* 0x001fe400078e0009 */
[----:B------:R-:W-:-:S05]  /*14430*/  IMAD.MOV.U32 R23, RZ, RZ, R8 ;  /* 0x000000ffff177224 */ /* 0x000fca00078e0008 */
[----:B------:R0:W-:Y:S04]  /*14440*/  STL.64 [R1+0x13b0], R22 ;  /* 0x0013b01601007387 */ /* 0x0001e80000100a00 */
[----:B------:R-:W2:Y:S04]  /*14450*/  LDL.LU R20, [R1+0x200] ;  /* 0x0002000001147983 */ /* 0x000ea80000300800 */
[----:B------:R-:W2:Y:S04]  /*14460*/  LDL.LU R21, [R1+0x204] ;  /* 0x0002040001157983 */ /* 0x000ea80000300800 */
[----:B0-----:R-:W2:Y:S04]  /*14470*/  LDL.LU R22, [R1+0x208] ;  /* 0x0002080001167983 */ /* 0x001ea80000300800 */
[----:B------:R-:W2:Y:S01]  /*14480*/  LDL.LU R23, [R1+0x20c] ;  /* 0x00020c0001177983 */ /* 0x000ea20000300800 */
[C---:B----4-:R-:W-:Y:S11]  /*14490*/  HMMA.16816.F32 R4, R12.reuse, R10, R4 ;  /* 0x0000000a0c04723c */ /* 0x050ff60000001804 */
[----:B------:R-:W-:Y:S11]  /*144a0*/  @!UPT UIADD3 URZ, URZ, URZ, URZ ;  /* 0x0000003f3f3ff290 */ /* 0x000ff6000fffe03f */
[----:B------:R-:W-:Y:S01]  /*144b0*/  @!UPT UIADD3 URZ, URZ, URZ, URZ ;  /* 0x0000003f3f3ff290 */ /* 0x000fe2000fffe03f */
[----:B------:R-:W-:Y:S04]  /*144c0*/  STL.64 [R1+0x3c0], R4 ;  /* 0x0003c00401007387 */ /* 0x000fe80000100a00 */
[----:B------:R0:W-:Y:S04]  /*144d0*/  STL.64 [R1+0x3c8], R6 ;  /* 0x0003c80601007387 */ /* 0x0001e80000100a00 */
[----:B0-----:R-:W2:Y:S04]  /*144e0*/  LDL.LU.64 R6, [R1+0x13e8] ;  /* 0x0013e80001067983 */ /* 0x001ea80000300a00 */
[----:B------:R-:W2:Y:S04]  /*144f0*/  LDL.LU.64 R4, [R1+0x13e0] ;  /* 0x0013e00001047983 */ /* 0x000ea80000300a00 */
        /* <DEDUP_REMOVED lines=11> */
[----:B------:R-:W-:Y:S03]  /*145b0*/  HMMA.16816.F32 R4, R12, R26, R4 ;  /* 0x0000001a0c04723c */ /* 0x000fe60000001804 */
[----:B----4-:R-:W-:Y:S04]  /*145c0*/  STL.64 [R1+0x1388], R10 ;  /* 0x0013880a01007387 */ /* 0x010fe80000100a00 */
[----:B--2---:R0:W-:Y:S04]  /*145d0*/  STL.64 [R1+0x1380], R8 ;  /* 0x0013800801007387 */ /* 0x0041e80000100a00 */
[----:B0-----:R-:W2:Y:S04]  /*145e0*/  LDL.LU R8, [R1+0x1d0] ;  /* 0x0001d00001087983 */ /* 0x001ea80000300800 */
[----:B------:R-:W2:Y:S04]  /*145f0*/  LDL.LU R9, [R1+0x1d4] ;  /* 0x0001d40001097983 */ /* 0x000ea80000300800 */
[----:B------:R-:W2:Y:S04]  /*14600*/  LDL.LU R10, [R1+0x1d8] ;  /* 0x0001d800010a7983 */ /* 0x000ea80000300800 */
[----:B------:R-:W2:Y:S04]  /*14610*/  LDL.LU R11, [R1+0x1dc] ;  /* 0x0001dc00010b7983 */ /* 0x000ea80000300800 */
[----:B------:R0:W-:Y:S04]  /*14620*/  STL.64 [R1+0x3b0], R4 ;  /* 0x0003b00401007387 */ /* 0x0001e80000100a00 */
[----:B------:R1:W-:Y:S01]  /*14630*/  STL.64 [R1+0x3b8], R6 ;  /* 0x0003b80601007387 */ /* 0x0003e20000100a00 */
[----:B0-----:R-:W-:-:S02]  /*14640*/  IMAD.MOV.U32 R5, RZ, RZ, R26 ;  /* 0x000000ffff057224 */ /* 0x001fc400078e001a */
[----:B------:R-:W-:Y:S01]  /*14650*/  IMAD.MOV.U32 R4, RZ, RZ, R27 ;  /* 0x000000ffff047224 */ /* 0x000fe200078e001b */
[----:B-1----:R-:W4:Y:S04]  /*14660*/  LDL.LU.64 R6, [R1+0x13d8] ;  /* 0x0013d80001067983 */ /* 0x002f280000300a00 */
        /* <DEDUP_REMOVED lines=9> */
[----:B-1----:R-:W3:Y:S04]  /*14700*/  LDL.LU.64 R26, [R1+0x13c0] ;  /* 0x0013c000011a7983 */ /* 0x002ee80000300a00 */
[----:B------:R-:W2:Y:S02]  /*14710*/  LDL.LU.64 R18, [R1+0x13b8] ;  /* 0x0013b80001127983 */ /* 0x000ea40000300a00 */
[C---:B--2---:R-:W-:Y:S02]  /*14720*/  HMMA.16816.F32 R16, R12.reuse, R18, R20 ;  /* 0x000000120c10723c */ /* 0x044fe40000001814 */
[----:B------:R-:W2:Y:S11]  /*14730*/  LDL.LU.64 R22, [R1+0x13b0] ;  /* 0x0013b00001167983 */ /* 0x000eb60000300a00 */
[----:B------:R-:W-:Y:S10]  /*14740*/  @!UPT UIADD3 URZ, URZ, URZ, URZ ;  /* 0x0000003f3f3ff290 */ /* 0x000ff4000fffe03f */
[----:B------:R-:W-:Y:S01]  /*14750*/  STL.64 [R1+0x390], R16 ;  /* 0x0003901001007387 */ /* 0x000fe20000100a00 */
[----:B------:R0:W-:Y:S03]  /*14760*/  STL.64 [R1+0x398], R18 ;  /* 0x0003981201007387 */ /* 0x0001e60000100a00 */
[----:B0-----:R-:W4:Y:S01]  /*14770*/  LDL.LU.64 R18, [R1+0x13a8] ;  /* 0x0013a80001127983 */ /* 0x001f220000300a00 */
[----:B------:R-:W4:Y:S02]  /*14780*/  LDL.LU.64 R16, [R1+0x13a0] ;  /* 0x0013a00001107983 */ /* 0x000f240000300a00 */
[----:B----4-:R-:W-:Y:S01]  /*14790*/  HMMA.16816.F32 R12, R12, R6, R16 ;  /* 0x000000060c0c723c */ /* 0x010fe20000001810 */
[----:B------:R-:W2:Y:S01]  /*147a0*/  LDL.LU.64 R18, [R1+0x1398] ;  /* 0x0013980001127983 */ /* 0x000ea20000300a00 */
[----:B------:R-:W2:Y:S11]  /*147b0*/  LDL.LU.64 R16, [R1+0x1390] ;  /* 0x0013900001107983 */ /* 0x000eb60000300a00 */
[----:B------:R-:W-:Y:S10]  /*147c0*/  @!UPT UIADD3 URZ, URZ, URZ, URZ ;  /* 0x0000003f3f3ff290 */ /* 0x000ff4000fffe03f */
[----:B------:R0:W-:Y:S01]  /*147d0*/  STL.64 [R1+0x380], R12 ;  /* 0x0003800c01007387 */ /* 0x0001e20000100a00 */
[----:B------:R-:W-:Y:S03]  /*147e0*/  STL.64 [R1+0x388], R14 ;  /* 0x0003880e01007387 */ /* 0x000fe60000100a00 */
[----:B0-----:R-:W4:Y:S01]  /*147f0*/  LDL.LU R12, [R1+0x1a0] ;  /* 0x0001a000010c7983 */ /* 0x001f220000300800 */
[----:B------:R-:W4:Y:S02]  /*14800*/  LDL.LU R13, [R1+0x1a4] ;  /* 0x0001a400010d7983 */ /* 0x000f240000300800 */
[----:B------:R-:W-:Y:S01]  /*14810*/  STL.64 [R1+0x1310], R6 ;  /* 0x0013100601007387 */ /* 0x000fe20000100a00 */
[C---:B--2---:R-:W-:Y:S01]  /*14820*/  HMMA.16816.F32 R20, R16.reuse, R22, R8 ;  /* 0x000000161014723c */ /* 0x044fe20000001808 */
[----:B------:R-:W2:Y:S01]  /*14830*/  LDL.LU.64 R10, [R1+0x1388] ;  /* 0x00138800010a7983 */ /* 0x000ea20000300a00 */
[----:B------:R-:W2:Y:S11]  /*14840*/  LDL.LU.64 R8, [R1+0x1380] ;  /* 0x0013800001087983 */ /* 0x000eb60000300a00 */
[----:B------:R-:W-:Y:S10]  /*14850*/  @!UPT UIADD3 URZ, URZ, URZ, URZ ;  /* 0x0000003f3f3ff290 */ /* 0x000ff4000fffe03f */
[----:B------:R-:W-:Y:S01]  /*14860*/  STL.64 [R1+0x370], R20 ;  /* 0x0003701401007387 */ /* 0x000fe20000100a00 */
[----:B------:R0:W-:Y:S03]  /*14870*/  STL.64 [R1+0x378], R22 ;  /* 0x0003781601007387 */ /* 0x0001e60000100a00 */
[----:B0-----:R-:W2:Y:S02]  /*14880*/  LDL.LU.64 R22, [R1+0x1378] ;  /* 0x0013780001167983 */ /* 0x001ea40000300a00 */
[C---:B--2---:R-:W-:Y:S02]  /*14890*/  HMMA.16816.F32 R20, R16.reuse, R22, R8 ;  /* 0x000000161014723c */ /* 0x044fe40000001808 */
[----:B------:R-:W2:Y:S01]  /*148a0*/  LDL.LU.64 R10, [R1+0x1370] ;  /* 0x00137000010a7983 */ /* 0x000ea20000300a00 */
[----:B------:R-:W2:Y:S11]  /*148b0*/  LDL.LU.64 R8, [R1+0x1368] ;  /* 0x0013680001087983 */ /* 0x000eb60000300a00 */
[----:B------:R-:W-:Y:S09]  /*148c0*/  @!UPT UIADD3 URZ, URZ, URZ, URZ ;  /* 0x0000003f3f3ff290 */ /* 0x000ff2000fffe03f */
[----:B------:R-:W-:Y:S01]  /*148d0*/  STL.64 [R1+0x360], R20 ;  /* 0x0003601401007387 */ /* 0x000fe20000100a00 */
[----:B------:R0:W-:Y:S03]  /*148e0*/  STL.64 [R1+0x368], R22 ;  /* 0x0003681601007387 */ /* 0x0001e60000100a00 */
[----:B0-----:R-:W2:Y:S01]  /*148f0*/  LDL.LU.64 R22, [R1+0x1360] ;  /* 0x0013600001167983 */ /* 0x001ea20000300a00 */
[----:B------:R-:W-:Y:S02]  /*14900*/  IMAD.MOV.U32 R14, RZ, RZ, R29 ;  /* 0x000000ffff0e7224 */ /* 0x000fe400078e001d */
[----:B------:R-:W-:Y:S01]  /*14910*/  IMAD.MOV.U32 R15, RZ, RZ, R28 ;  /* 0x000000ffff0f7224 */ /* 0x000fe200078e001c */
[C---:B--2---:R-:W-:Y:S01]  /*14920*/  HMMA.16816.F32 R20, R16.reuse, R22, R8 ;  /* 0x000000161014723c */ /* 0x044fe20000001808 */
[----:B------:R-:W4:Y:S11]  /*14930*/  LDL.LU.64 R10, [R1+0x1358] ;  /* 0x00135800010a7983 */ /* 0x000f360000300a00 */
[----:B------:R-:W-:Y:S11]  /*14940*/  @!UPT UIADD3 URZ, URZ, URZ, URZ ;  /* 0x0000003f3f3ff290 */ /* 0x000ff6000fffe03f */
[----:B------:R-:W-:Y:S01]  /*14950*/  STL.64 [R1+0x350], R20 ;  /* 0x0003501401007387 */ /* 0x000fe20000100a00 */
[----:B------:R0:W-:Y:S03]  /*14960*/  STL.64 [R1+0x358], R22 ;  /* 0x0003581601007387 */ /* 0x0001e60000100a00 */
[----:B0-----:R-:W2:Y:S01]  /*14970*/  LDL.LU.64 R22, [R1+0x1350] ;  /* 0x0013500001167983 */ /* 0x001ea20000300a00 */
[----:B------:R-:W2:Y:S01]  /*14980*/  LDL.LU.64 R20, [R1+0x1348] ;  /* 0x0013480001147983 */ /* 0x000ea20000300a00 */
[----:B----4-:R-:W-:Y:S11]  /*14990*/  HMMA.16816.F32 R8, R16, R10, R12 ;  /* 0x0000000a1008723c */ /* 0x010ff6000000180c */
[----:B------:R-:W-:Y:S11]  /*149a0*/  @!UPT UIADD3 URZ, URZ, URZ, URZ ;  /* 0x0000003f3f3ff290 */ /* 0x000ff6000fffe03f */
[----:B------:R-:W-:Y:S02]  /*149b0*/  @!UPT UIADD3 URZ, URZ, URZ, URZ ;  /* 0x0000003f3f3ff290 */ /* 0x000fe4000fffe03f */
[----:B------:R-:W-:Y:S02]  /*149c0*/  IMAD.MOV.U32 R29, RZ, RZ, R10 ;  /* 0x000000ffff1d7224 */ /* 0x000fe400078e000a */
[----:B------:R-:W-:Y:S02]  /*149d0*/  IMAD.MOV.U32 R28, RZ, RZ, R11 ;  /* 0x000000ffff1c7224 */ /* 0x000fe400078e000b */
[----:B---3--:R-:W-:Y:S02]  /*149e0*/  IMAD.MOV.U32 R10, RZ, RZ, R27 ;  /* 0x000000ffff0a7224 */ /* 0x008fe400078e001b */
[----:B------:R-:W-:Y:S01]  /*149f0*/  IMAD.MOV.U32 R11, RZ, RZ, R26 ;  /* 0x000000ffff0b7224 */ /* 0x000fe200078e001a */
[----:B------:R0:W-:Y:S02]  /*14a00*/  STL.64 [R1+0x340], R8 ;  /* 0x0003400801007387 */ /* 0x0001e40000100a00 */
[----:B0-----:R-:W-:Y:S02]  /*14a10*/  IMAD.MOV.U32 R8, RZ, RZ, R2 ;  /* 0x000000ffff087224 */ /* 0x001fe400078e0002 */
[----:B------:R-:W-:Y:S01]  /*14a20*/  IMAD.MOV.U32 R9, RZ, RZ, R3 ;  /* 0x000000ffff097224 */ /* 0x000fe200078e0003 */
[----:B------:R-:W3:Y:S01]  /*14a30*/  LDL.LU R2, [R1+0x1344] ;  /* 0x0013440001027983 */ /* 0x000ee20000300800 */
[----:B------:R-:W4:Y:S02]  /*14a40*/  LDL.LU R3, [R1+0x1340] ;  /* 0x0013400001037983 */ /* 0x000f240000300800 */
[----:B------:R0:W-:Y:S01]  /*14a50*/  STL.64 [R1+0x11e8], R10 ;  /* 0x0011e80a01007387 */ /* 0x0001e20000100a00 */
[----:B------:R-:W-:Y:S01]  /*14a60*/  STL.64 [R1+0x11e0], R8 ;  /* 0x0011e00801007387 */ /* 0x000fe20000100a00 */
[----:B0-----:R-:W-:-:S02]  /*14a70*/  IMAD.MOV.U32 R10, RZ, RZ, R25 ;  /* 0x000000ffff0a7224 */ /* 0x001fc400078e0019 */
[----:B------:R-:W-:-:S05]  /*14a80*/  IMAD.MOV.U32 R11, RZ, RZ, R24 ;  /* 0x000000ffff0b7224 */ /* 0x000fca00078e0018 */
[----:B------:R-:W-:Y:S01]  /*14a90*/  STL.64 [R1+0x1338], R10 ;  /* 0x0013380a01007387 */ /* 0x000fe20000100a00 */
[----:B------:R-:W3:Y:S02]  /*14aa0*/  LDL R15, [R1+0x3fc] ;  /* 0x0003fc00010f7983 */ /* 0x000ee40000100800 */
[----:B--2---:R-:W-:Y:S02]  /*14ab0*/  IMAD.MOV.U32 R14, RZ, RZ, R21 ;  /* 0x000000ffff0e7224 */ /* 0x004fe400078e0015 */
[----:B------:R-:W-:Y:S02]  /*14ac0*/  IMAD.MOV.U32 R12, RZ, RZ, R23 ;  /* 0x000000ffff0c7224 */ /* 0x000fe400078e0017 */
[----:B------:R-:W-:Y:S01]  /*14ad0*/  IMAD.MOV.U32 R13, RZ, RZ, R22 ;  /* 0x000000ffff0d7224 */ /* 0x000fe200078e0016 */
[----:B---3--:R0:W-:Y:S02]  /*14ae0*/  STL [R1+0x11f0], R15 ;  /* 0x0011f00f01007387 */ /* 0x0081e40000100800 */
[----:B0-----:R-:W-:-:S05]  /*14af0*/  IMAD.MOV.U32 R15, RZ, RZ, R20 ;  /* 0x000000ffff0f7224 */ /* 0x001fca00078e0014 */
[----:B------:R-:W-:Y:S01]  /*14b00*/  STL.64 [R1+0x1200], R14 ;  /* 0x0012000e01007387 */ /* 0x000fe20000100a00 */
[----:B------:R-:W-:Y:S02]  /*14b10*/  STL.64 [R1+0x11f8], R12 ;  /* 0x0011f80c01007387 */ /* 0x000fe40000100a00 */
[----:B------:R-:W2:Y:S02]  /*14b20*/  LDL.LU R24, [R1+0x100] ;  /* 0x0001000001187983 */ /* 0x000ea40000300800 */
[----:B------:R-:W2:Y:S01]  /*14b30*/  LDL.LU R25, [R1+0x104] ;  /* 0x0001040001197983 */ /* 0x000ea20000300800 */
[----:B------:R-:W3:Y:S01]  /*14b40*/  LDL.LU R26, [R1+0x108] ;  /* 0x00010800011a7983 */ /* 0x000ee20000300800 */
[----:B------:R-:W3:Y:S02]  /*14b50*/  LDL.LU R27, [R1+0x10c] ;  /* 0x00010c00011b7983 */ /* 0x000ee40000300800 */
[----:B------:R-:W2:Y:S02]  /*14b60*/  LDL.LU R8, [R1+0x190] ;  /* 0x0001900001087983 */ /* 0x000ea40000300800 */
[----:B------:R-:W4:Y:S01]  /*14b70*/  LDL.LU R9, [R1+0x194] ;  /* 0x0001940001097983 */ /* 0x000f220000300800 */
[----:B------:R-:W4:Y:S01]  /*14b80*/  LDL.LU R10, [R1+0x198] ;  /* 0x00019800010a7983 */ /* 0x000f220000300800 */
[----:B------:R-:W4:Y:S03]  /*14b90*/  LDL.LU R11, [R1+0x19c] ;  /* 0x00019c00010b7983 */ /* 0x000f260000300800 */
[----:B---3--:R-:W-:Y:S01]  /*14ba0*/  STL.64 [R1+0x12a8], R26 ;  /* 0x0012a81a01007387 */ /* 0x008fe20000100a00 */
[----:B--2---:R0:W-:Y:S03]  /*14bb0*/  STL.64 [R1+0x12a0], R24 ;  /* 0x0012a01801007387 */ /* 0x0041e60000100a00 */
[----:B0-----:R-:W2:Y:S01]  /*14bc0*/  LDL.LU R24, [R1+0x110] ;  /* 0x0001100001187983 */ /* 0x001ea20000300800 */
[----:B------:R-:W2:Y:S02]  /*14bd0*/  LDL.LU R25, [R1+0x114] ;  /* 0x0001140001197983 */ /* 0x000ea40000300800 */
[----:B------:R-:W3:Y:S02]  /*14be0*/  LDL.LU R26, [R1+0x118] ;  /* 0x00011800011a7983 */ /* 0x000ee40000300800 */
[----:B------:R-:W3:Y:S01]  /*14bf0*/  LDL.LU R27, [R1+0x11c] ;  /* 0x00011c00011b7983 */ /* 0x000ee20000300800 */
[----:B------:R-:W2:Y:S01]  /*14c00*/  LDL.LU R20, [R1+0x160] ;  /* 0x0001600001147983 */ /* 0x000ea20000300800 */
[----:B------:R-:W2:Y:S02]  /*14c10*/  LDL.LU R21, [R1+0x164] ;  /* 0x0001640001157983 */ /* 0x000ea40000300800 */
[----:B------:R-:W2:Y:S02]  /*14c20*/  LDL.LU R22, [R1+0x168] ;  /* 0x0001680001167983 */ /* 0x000ea40000300800 */
[----:B------:R-:W2:Y:S02]  /*14c30*/  LDL.LU R23, [R1+0x16c] ;  /* 0x00016c0001177983 */ /* 0x000ea40000300800 */
[----:B--2---:R-:W-:Y:S01]  /*14c40*/  STL.64 [R1+0x1320], R22 ;  /* 0x0013201601007387 */ /* 0x004fe20000100a00 */
[----:B------:R0:W-:Y:S03]  /*14c50*/  STL.64 [R1+0x1318], R20 ;  /* 0x0013181401007387 */ /* 0x0001e60000100a00 */
[----:B0-----:R-:W2:Y:S01]  /*14c60*/  LDL.LU R20, [R1+0x170] ;  /* 0x0001700001147983 */ /* 0x001ea20000300800 */
        /* <DEDUP_REMOVED lines=8> */
[----:B------:R-:W2:Y:S01]  /*14cf0*/  LDL.LU R23, [R1+0x18c] ;  /* 0x00018c0001177983 */ /* 0x000ea20000300800 */
[----:B------:R-:W2:Y:S01]  /*14d00*/  LDL.LU.64 R6, [R1+0x8] ;  /* 0x0000080001067983 */ /* 0x000ea20000300a00 */
[----:B---3--:R0:W-:Y:S02]  /*14d10*/  STL.64 [R1+0x12b8], R26 ;  /* 0x0012b81a01007387 */ /* 0x0081e40000100a00 */
[----:B------:R-:W-:Y:S01]  /*14d20*/  STL.64 [R1+0x12b0], R24 ;  /* 0x0012b01801007387 */ /* 0x000fe20000100a00 */
[----:B0-----:R-:W3:Y:S04]  /*14d30*/  LDL.LU.64 R26, [R1+0x38] ;  /* 0x00003800011a7983 */ /* 0x001ee80000300a00 */
[----:B---3--:R0:W-:Y:S04]  /*14d40*/  STL.64 [R1+0x12c8], R26 ;  /* 0x0012c81a01007387 */ /* 0x0081e80000100a00 */
[----:B0-----:R-:W3:Y:S01]  /*14d50*/  LDL.LU.64 R26, [R1+0x48] ;  /* 0x00004800011a7983 */ /* 0x001ee20000300a00 */
[----:B------:R-:W-:-:S02]  /*14d60*/  IMAD.MOV.U32 R14, RZ, RZ, R5 ;  /* 0x000000ffff0e7224 */ /* 0x000fc400078e0005 */
[----:B------:R-:W-:-:S07]  /*14d70*/  IMAD.MOV.U32 R15, RZ, RZ, R4 ;  /* 0x000000ffff0f7224 */ /* 0x000fce00078e0004 */
[C---:B----4-:R-:W-:Y:S01]  /*14d80*/  HMMA.16816.F32 R8, R16.reuse, R14, R8 ;  /* 0x0000000e1008723c */ /* 0x050fe20000001808 */
[----:B---3--:R0:W-:Y:S04]  /*14d90*/  STL.64 [R1+0x12e0], R26 ;  /* 0x0012e01a01007387 */ /* 0x0081e80000100a00 */
[----:B0-----:R-:W3:Y:S04]  /*14da0*/  LDL.LU.64 R26, [R1+0x58] ;  /* 0x00005800011a7983 */ /* 0x001ee80000300a00 */
[----:B---3--:R0:W-:Y:S04]  /*14db0*/  STL.64 [R1+0x12f8], R26 ;  /* 0x0012f81a01007387 */ /* 0x0081e80000100a00 */
[----:B0-----:R-:W3:Y:S01]  /*14dc0*/  LDL.LU.64 R26, [R1+0x68] ;  /* 0x00006800011a7983 */ /* 0x001ee20000300a00 */
[----:B------:R-:W-:Y:S02]  /*14dd0*/  STL [R1+0x115c], R28 ;  /* 0x00115c1c01007387 */ /* 0x000fe40000100800 */
[----:B------:R-:W-:Y:S07]  /*14de0*/  STL [R1+0x1158], R29 ;  /* 0x0011581d01007387 */ /* 0x000fee0000100800 */
[----:B------:R-:W-:Y:S01]  /*14df0*/  STL.64 [R1+0x330], R8 ;  /* 0x0003300801007387 */ /* 0x000fe20000100a00 */
[----:B------:R0:W-:Y:S04]  /*14e00*/  STL.64 [R1+0x338], R10 ;  /* 0x0003380a01007387 */ /* 0x0001e80000100a00 */
[----:B0-----:R-:W2:Y:S01]  /*14e10*/  LDL.LU.64 R10, [R1+0x1338] ;  /* 0x00133800010a7983 */ /* 0x001ea20000300a00 */
[----:B------:R0:W-:Y:S02]  /*14e20*/  STL.64 [R1+0x12c0], R14 ;  /* 0x0012c00e01007387 */ /* 0x0001e40000100a00 */
[----:B------:R-:W4:Y:S02]  /*14e30*/  LDL.LU R12, [R1+0x120] ;  /* 0x00012000010c7983 */ /* 0x000f240000300800 */
[----:B------:R-:W4:Y:S01]  /*14e40*/  LDL.LU R13, [R1+0x124] ;  /* 0x00012400010d7983 */ /* 0x000f220000300800 */
[----:B0-----:R-:W2:Y:S01]  /*14e50*/  LDL.LU R14, [R1+0x128] ;  /* 0x00012800010e7983 */ /* 0x001ea20000300800 */
[----:B------:R-:W2:Y:S03]  /*14e60*/  LDL.LU R15, [R1+0x12c] ;  /* 0x00012c00010f7983 */ /* 0x000ea60000300800 */
[----:B--2---:R-:W-:Y:S01]  /*14e70*/  STL.64 [R1+0x12d8], R14 ;  /* 0x0012d80e01007387 */ /* 0x004fe20000100a00 */
[----:B----4-:R0:W-:Y:S03]  /*14e80*/  STL.64 [R1+0x12d0], R12 ;  /* 0x0012d00c01007387 */ /* 0x0101e60000100a00 */
[----:B0-----:R-:W2:Y:S01]  /*14e90*/  LDL.LU R12, [R1+0x130] ;  /* 0x00013000010c7983 */ /* 0x001ea20000300800 */
[----:B------:R-:W2:Y:S02]  /*14ea0*/  LDL.LU R13, [R1+0x134] ;  /* 0x00013400010d7983 */ /* 0x000ea40000300800 */
[----:B------:R-:W4:Y:S02]  /*14eb0*/  LDL.LU R14, [R1+0x138] ;  /* 0x00013800010e7983 */ /* 0x000f240000300800 */
[----:B------:R-:W4:Y:S01]  /*14ec0*/  LDL.LU R15, [R1+0x13c] ;  /* 0x00013c00010f7983 */ /* 0x000f220000300800 */
[----:B------:R-:W-:Y:S11]  /*14ed0*/  HMMA.16816.F32 R20, R16, R10, R20 ;  /* 0x0000000a1014723c */ /* 0x000ff60000001814 */
[----:B------:R-:W-:Y:S11]  /*14ee0*/  @!UPT UIADD3 URZ, URZ, URZ, URZ ;  /* 0x0000003f3f3ff290 */ /* 0x000ff6000fffe03f */
[----:B------:R-:W-:Y:S02]  /*14ef0*/  @!UPT UIADD3 URZ, URZ, URZ, URZ ;  /* 0x0000003f3f3ff290 */ /* 0x000fe4000fffe03f */
[----:B------:R-:W-:Y:S02]  /*14f00*/  IMAD.MOV.U32 R28, RZ, RZ, R22 ;  /* 0x000000ffff1c7224 */ /* 0x000fe400078e0016 */
[----:B------:R-:W-:Y:S01]  /*14f10*/  IMAD.MOV.U32 R29, RZ, RZ, R23 ;  /* 0x000000ffff1d7224 */ /* 0x000fe200078e0017 */
[----:B----4-:R-:W-:Y:S01]  /*14f20*/  STL.64 [R1+0x12f0], R14 ;  /* 0x0012f00e01007387 */ /* 0x010fe20000100a00 */
[----:B--2---:R0:W-:Y:S03]  /*14f30*/  STL.64 [R1+0x12e8], R12 ;  /* 0x0012e80c01007387 */ /* 0x0041e60000100a00 */
[----:B0-----:R-:W2:Y:S01]  /*14f40*/  LDL.LU R12, [R1+0x140] ;  /* 0x00014000010c7983 */ /* 0x001ea20000300800 */
[----:B------:R-:W2:Y:S02]  /*14f50*/  LDL.LU R13, [R1+0x144] ;  /* 0x00014400010d7983 */ /* 0x000ea40000300800 */
[----:B------:R-:W2:Y:S02]  /*14f60*/  LDL.LU R14, [R1+0x148] ;  /* 0x00014800010e7983 */ /* 0x000ea40000300800 */
[----:B------:R-:W2:Y:S01]  /*14f70*/  LDL.LU R15, [R1+0x14c] ;  /* 0x00014c00010f7983 */ /* 0x000ea20000300800 */
[----:B------:R0:W-:Y:S01]  /*14f80*/  STL.64 [R1+0x320], R20 ;  /* 0x0003201401007387 */ /* 0x0001e20000100a00 */
[----:B------:R-:W4:Y:S03]  /*14f90*/  LDL.LU.64 R22, [R1+0x1330] ;  /* 0x0013300001167983 */ /* 0x000f260000300a00 */
[----:B0-----:R-:W4:Y:S01]  /*14fa0*/  LDL.LU.64 R20, [R1+0x1328] ;  /* 0x0013280001147983 */ /* 0x001f220000300a00 */
[----:B------:R-:W-:Y:S02]  /*14fb0*/  STL [R1+0x1174], R29 ;  /* 0x0011741d01007387 */ /* 0x000fe40000100800 */
[----:B------:R-:W-:Y:S02]  /*14fc0*/  STL [R1+0x1170], R28 ;  /* 0x0011701c01007387 */ /* 0x000fe40000100800 */
[----:B------:R-:W-:-:S02]  /*14fd0*/  IMAD.MOV.U32 R9, RZ, RZ, R6 ;  /* 0x000000ffff097224 */ /* 0x000fc400078e0006 */
[----:B------:R-:W-:Y:S01]  /*14fe0*/  IMAD.MOV.U32 R8, RZ, RZ, R7 ;  /* 0x000000ffff087224 */ /* 0x000fe200078e0007 */
[C---:B----4-:R-:W-:Y:S11]  /*14ff0*/  HMMA.16816.F32 R20, R16.reuse, R6, R20 ;  /* 0x000000061014723c */ /* 0x050ff60000001814 */
[----:B------:R-:W-:Y:S11]  /*15000*/  @!UPT UIADD3 URZ, URZ, URZ, URZ ;  /* 0x0000003f3f3ff290 */ /* 0x000ff6000fffe03f */
[----:B------:R-:W-:Y:S01]  /*15010*/  @!UPT UIADD3 URZ, URZ, URZ, URZ ;  /* 0x0000003f3f3ff290 */ /* 0x000fe2000fffe03f */
[----:B------:R-:W-:Y:S01]  /*15020*/  STL.64 [R1+0x310], R20 ;  /* 0x0003101401007387 */ /* 0x000fe20000100a00 */
[----:B------:R0:W-:Y:S03]  /*15030*/  STL.64 [R1+0x318], R22 ;  /* 0x0003181601007387 */ /* 0x0001e60000100a00 */
[----:B0-----:R-:W4:Y:S01]  /*15040*/  LDL.LU.64 R22, [R1+0x1320] ;  /* 0x0013200001167983 */ /* 0x001f220000300a00 */
[----:B------:R-:W4:Y:S02]  /*15050*/  LDL.LU.64 R20, [R1+0x1318] ;  /* 0x0013180001147983 */ /* 0x000f240000300a00 */
[----:B------:R-:W4:Y:S02]  /*15060*/  LDL.LU.64 R6, [R1+0x1310] ;  /* 0x0013100001067983 */ /* 0x000f240000300a00 */
[----:B----4-:R-:W-:Y:S01]  /*15070*/  HMMA.16816.F32 R16, R16, R6, R20 ;  /* 0x000000061010723c */ /* 0x010fe20000001814 */
[----:B------:R-:W3:Y:S01]  /*15080*/  LDL.LU.64 R22, [R1+0x1308] ;  /* 0x0013080001167983 */ /* 0x000ee20000300a00 */
[----:B------:R-:W3:Y:S02]  /*15090*/  LDL.LU.64 R20, [R1+0x1300] ;  /* 0x0013000001147983 */ /* 0x000ee40000300a00 */
[----:B------:R0:W-:Y:S02]  /*150a0*/  STL.64 [R1+0x1280], R6 ;  /* 0x0012800601007387 */ /* 0x0001e40000100a00 */
[----:B------:R-:W3:Y:S11]  /*150b0*/  LDL.LU R4, [R1+0x150] ;  /* 0x0001500001047983 */ /* 0x000ef60000300800 */
[----:B------:R-:W-:Y:S06]  /*150c0*/  @!UPT UIADD3 URZ, URZ, URZ, URZ ;  /* 0x0000003f3f3ff290 */ /* 0x000fec000fffe03f */
[----:B------:R-:W-:Y:S01]  /*150d0*/  STL.64 [R1+0x300], R16 ;  /* 0x0003001001007387 */ /* 0x000fe20000100a00 */
[----:B------:R-:W-:Y:S02]  /*150e0*/  STL.64 [R1+0x308], R18 ;  /* 0x0003081201007387 */ /* 0x000fe40000100a00 */
[----:B------:R-:W3:Y:S02]  /*150f0*/  LDL.LU R5, [R1+0x154] ;  /* 0x0001540001057983 */ /* 0x000ee40000300800 */
[----:B0-----:R-:W3:Y:S01]  /*15100*/  LDL.LU R6, [R1+0x158] ;  /* 0x0001580001067983 */ /* 0x001ee20000300800 */
[----:B------:R-:W3:Y:S02]  /*15110*/  LDL.LU R7, [R1+0x15c] ;  /* 0x00015c0001077983 */ /* 0x000ee40000300800 */
[C---:B---3--:R-:W-:Y:S11]  /*15120*/  HMMA.16816.F32 R4, R20.reuse, R26, R4 ;  /* 0x0000001a1404723c */ /* 0x048ff60000001804 */
[----:B------:R-:W-:Y:S11]  /*15130*/  @!UPT UIADD3 URZ, URZ, URZ, URZ ;  /* 0x0000003f3f3ff290 */ /* 0x000ff6000fffe03f */
[----:B------:R-:W-:Y:S01]  /*15140*/  @!UPT UIADD3 URZ, URZ, URZ, URZ ;  /* 0x0000003f3f3ff290 */ /* 0x000fe2000fffe03f */
[----:B------:R0:W-:Y:S01]  /*15150*/  STL.64 [R1+0x2f0], R4 ;  /* 0x0002f00401007387 */ /* 0x0001e20000100a00 */
[----:B------:R1:W-:Y:S02]  /*15160*/  STL.64 [R1+0x2f8], R6 ;  /* 0x0002f80601007387 */ /* 0x0003e40000100a00 */
[----:B0-----:R-:W-:Y:S02]  /*15170*/  IMAD.MOV.U32 R5, RZ, RZ, R26 ;  /* 0x000000ffff057224 */ /* 0x001fe400078e001a */
[----:B------:R-:W-:Y:S02]  /*15180*/  IMAD.MOV.U32 R4, RZ, RZ, R27 ;  /* 0x000000ffff047224 */ /* 0x000fe400078e001b */
[----:B------:R-:W2:Y:S02]  /*15190*/  LDL.LU.64 R26, [R1+0x12f8] ;  /* 0x0012f800011a7983 */ /* 0x000ea40000300a00 */
[----:B--2---:R-:W-:Y:S01]  /*151a0*/  HMMA.16816.F32 R12, R20, R26, R12 ;  /* 0x0000001a140c723c */ /* 0x004fe2000000180c */
[----:B-1----:R-:W-:-:S02]  /*151b0*/  IMAD.MOV.U32 R7, RZ, RZ, R26 ;  /* 0x000000ffff077224 */ /* 0x002fc400078e001a */
[----:B------:R-:W-:Y:S11]  /*151c0*/  IMAD.MOV.U32 R6, RZ, RZ, R27 ;  /* 0x000000ffff067224 */ /* 0x000ff600078e001b */
[----:B------:R-:W-:Y:S09]  /*151d0*/  @!UPT UIADD3 URZ, URZ, URZ, URZ ;  /* 0x0000003f3f3ff290 */ /* 0x000ff2000fffe03f */
[----:B------:R-:W-:Y:S01]  /*151e0*/  STL.64 [R1+0x2e0], R12 ;  /* 0x0002e00c01007387 */ /* 0x000fe20000100a00 */
[----:B------:R0:W-:Y:S03]  /*151f0*/  STL.64 [R1+0x2e8], R14 ;  /* 0x0002e80e01007387 */ /* 0x0001e60000100a00 */
[----:B0-----:R-:W2:Y:S01]  /*15200*/  LDL.LU.64 R14, [R1+0x12f0] ;  /* 0x0012f000010e7983 */ /* 0x001ea20000300a00 */
[----:B------:R-:W2:Y:S02]  /*15210*/  LDL.LU.64 R12, [R1+0x12e8] ;  /* 0x0012e800010c7983 */ /* 0x000ea40000300a00 */
[----:B------:R-:W2:Y:S02]  /*15220*/  LDL.LU.64 R26, [R1+0x12e0] ;  /* 0x0012e000011a7983 */ /* 0x000ea40000300a00 */
[----:B------:R-:W-:Y:S02]  /*15230*/  IMAD.MOV.U32 R18, RZ, RZ, R9 ;  /* 0x000000ffff127224 */ /* 0x000fe400078e0009 */
[----:B------:R-:W-:Y:S01]  /*15240*/  IMAD.MOV.U32 R19, RZ, RZ, R8 ;  /* 0x000000ffff137224 */ /* 0x000fe200078e0008 */
[----:B--2---:R-:W-:Y:S01]  /*15250*/  HMMA.16816.F32 R12, R20, R26, R12 ;  /* 0x0000001a140c723c */ /* 0x004fe2000000180c */
[----:B------:R-:W-:-:S02]  /*15260*/  IMAD.MOV.U32 R9, RZ, RZ, R26 ;  /* 0x000000ffff097224 */ /* 0x000fc400078e001a */
[----:B------:R-:W-:Y:S11]  /*15270*/  IMAD.MOV.U32 R8, RZ, RZ, R27 ;  /* 0x000000ffff087224 */ /* 0x000ff600078e001b */
[----:B------:R-:W-:Y:S09]  /*15280*/  @!UPT UIADD3 URZ, URZ, URZ, URZ ;  /* 0x0000003f3f3ff290 */ /* 0x000ff2000fffe03f */
[----:B------:R-:W-:Y:S01]  /*15290*/  STL.64 [R1+0x2d0], R12 ;  /* 0x0002d00c01007387 */ /* 0x000fe20000100a00 */
[----:B------:R0:W-:Y:S03]  /*152a0*/  STL.64 [R1+0x2d8], R14 ;  /* 0x0002d80e01007387 */ /* 0x0001e60000100a00 */
[----:B0-----:R-:W2:Y:S01]  /*152b0*/  LDL.LU.64 R14, [R1+0x12d8] ;  /* 0x0012d800010e7983 */ /* 0x001ea20000300a00 */
[----:B------:R-:W2:Y:S02]  /*152c0*/  LDL.LU.64 R12, [R1+0x12d0] ;  /* 0x0012d000010c7983 */ /* 0x000ea40000300a00 */
[----:B------:R-:W2:Y:S02]  /*152d0*/  LDL.LU.64 R26, [R1+0x12c8] ;  /* 0x0012c800011a7983 */ /* 0x000ea40000300a00 */
[C---:B--2---:R-:W-:Y:S11]  /*152e0*/  HMMA.16816.F32 R12, R20.reuse, R26, R12 ;  /* 0x0000001a140c723c */ /* 0x044ff6000000180c */
[----:B------:R-:W-:Y:S11]  /*152f0*/  @!UPT UIADD3 URZ, URZ, URZ, URZ ;  /* 0x0000003f3f3ff290 */ /* 0x000ff6000fffe03f */
[----:B------:R-:W-:Y:S01]  /*15300*/  @!UPT UIADD3 URZ, URZ, URZ, URZ ;  /* 0x0000003f3f3ff290 */ /* 0x000fe2000fffe03f */
[----:B------:R0:W-:Y:S01]  /*15310*/  STL.64 [R1+0x2c0], R12 ;  /* 0x0002c00c01007387 */ /* 0x0001e20000100a00 */
[----:B------:R1:W-:Y:S02]  /*15320*/  STL.64 [R1+0x2c8], R14 ;  /* 0x0002c80e01007387 */ /* 0x0003e40000100a00 */
[----:B0-----:R-:W-:Y:S01]  /*15330*/  IMAD.MOV.U32 R13, RZ, RZ, R26 ;  /* 0x000000ffff0d7224 */ /* 0x001fe200078e001a */
[----:B-1----:R-:W2:Y:S01]  /*15340*/  LDL.LU.64 R14, [R1+0x12c0] ;  /* 0x0012c000010e7983 */ /* 0x002ea20000300a00 */
[----:B------:R-:W-:Y:S02]  /*15350*/  IMAD.MOV.U32 R12, RZ, RZ, R27 ;  /* 0x000000ffff0c7224 */ /* 0x000fe400078e001b */
[----:B------:R-:W2:Y:S02]  /*15360*/  LDL.LU.64 R26, [R1+0x12b8] ;  /* 0x0012b800011a7983 */ /* 0x000ea40000300a00 */
[----:B------:R-:W2:Y:S02]  /*15370*/  LDL.LU.64 R24, [R1+0x12b0] ;  /* 0x0012b00001187983 */ /* 0x000ea40000300a00 */
[----:B--2---:R-:W-:Y:S11]  /*15380*/  HMMA.16816.F32 R24, R20, R14, R24 ;  /* 0x0000000e1418723c */ /* 0x004ff60000001818 */
[----:B------:R-:W-:Y:S11]  /*15390*/  @!UPT UIADD3 URZ, URZ, URZ, URZ ;  /* 0x0000003f3f3ff290 */ /* 0x000ff6000fffe03f */
[----:B------:R-:W-:Y:S01]  /*153a0*/  @!UPT UIADD3 URZ, URZ, URZ, URZ ;  /* 0x0000003f3f3ff290 */ /* 0x000fe2000fffe03f */
[----:B------:R-:W-:Y:S01]  /*153b0*/  STL.64 [R1+0x2b0], R24 ;  /* 0x0002b01801007387 */ /* 0x000fe20000100a00 */
[----:B------:R0:W-:Y:S03]  /*153c0*/  STL.64 [R1+0x2b8], R26 ;  /* 0x0002b81a01007387 */ /* 0x0001e60000100a00 */
[----:B0-----:R-:W2:Y:S01]  /*153d0*/  LDL.LU.64 R26, [R1+0x12a8] ;  /* 0x0012a800011a7983 */ /* 0x001ea20000300a00 */
[----:B------:R-:W2:Y:S02]  /*153e0*/  LDL.LU.64 R24, [R1+0x12a0] ;  /* 0x0012a00001187983 */ /* 0x000ea40000300a00 */
[----:B------:R0:W-:Y:S02]  /*153f0*/  STL.64 [R1+0x1210], R14 ;  /* 0x0012100e01007387 */ /* 0x0001e40000100a00 */
[----:B0-----:R-:W-:Y:S02]  /*15400*/  IMAD.MOV.U32 R14, RZ, RZ, R13 ;  /* 0x000000ffff0e7224 */ /* 0x001fe400078e000d */
[----:B------:R-:W-:-:S05]  /*15410*/  IMAD.MOV.U32 R15, RZ, RZ, R12 ;  /* 0x000000ffff0f7224 */ /* 0x000fca00078e000c */
        /* <DEDUP_REMOVED lines=8> */
[----:B------:R-:W3:Y:S01]  /*154a0*/  LDL.LU R4, [R1+0xf0] ;  /* 0x0000f00001047983 */ /* 0x000ee20000300800 */
[----:B------:R-:W-:Y:S01]  /*154b0*/  IMAD.MOV.U32 R14, RZ, RZ, R5 ;  /* 0x000000ffff0e7224 */ /* 0x000fe200078e0005 */
[----:B--2---:R-:W-:Y:S11]  /*154c0*/  HMMA.16816.F32 R24, R20, R10, R24 ;  /* 0x0000000a1418723c */ /* 0x004ff60000001818 */
[----:B------:R-:W-:Y:S11]  /*154d0*/  @!UPT UIADD3 URZ, URZ, URZ, URZ ;  /* 0x0000003f3f3ff290 */ /* 0x000ff6000fffe03f */
[----:B------:R-:W-:Y:S01]  /*154e0*/  @!UPT UIADD3 URZ, URZ, URZ, URZ ;  /* 0x0000003f3f3ff290 */ /* 0x000fe2000fffe03f */
[----:B------:R0:W-:Y:S01]  /*154f0*/  STL.64 [R1+0x2a0], R24 ;  /* 0x0002a01801007387 */ /* 0x0001e20000100a00 */
[----:B------:R1:W-:Y:S02]  /*15500*/  STL.64 [R1+0x2a8], R26 ;  /* 0x0002a81a01007387 */ /* 0x0003e40000100a00 */
[----:B------:R-:W3:Y:S02]  /*15510*/  LDL.LU R5, [R1+0xf4] ;  /* 0x0000f40001057983 */ /* 0x000ee40000300800 */
[----:B------:R-:W3:Y:S01]  /*15520*/  LDL.LU R6, [R1+0xf8] ;  /* 0x0000f80001067983 */ /* 0x000ee20000300800 */
[----:B------:R-:W3:Y:S04]  /*15530*/  LDL.LU R7, [R1+0xfc] ;  /* 0x0000fc0001077983 */ /* 0x000ee80000300800 */
[----:B0-----:R-:W2:Y:S01]  /*15540*/  LDL.LU R24, [R1+0xe0] ;  /* 0x0000e00001187983 */ /* 0x001ea20000300800 */
[----:B------:R-:W2:Y:S02]  /*15550*/  LDL.LU R25, [R1+0xe4] ;  /* 0x0000e40001197983 */ /* 0x000ea40000300800 */
[----:B-1----:R-:W2:Y:S02]  /*15560*/  LDL.LU R26, [R1+0xe8] ;  /* 0x0000e800011a7983 */ /* 0x002ea40000300800 */
[----:B------:R-:W2:Y:S01]  /*15570*/  LDL.LU R27, [R1+0xec] ;  /* 0x0000ec00011b7983 */ /* 0x000ea20000300800 */
[----:B------:R0:W-:Y:S01]  /*15580*/  STL.64 [R1+0x1208], R10 ;  /* 0x0012080a01007387 */ /* 0x0001e20000100a00 */
[----:B------:R-:W4:Y:S02]  /*15590*/  LDL.LU R8, [R1+0x90] ;  /* 0x0000900001087983 */ /* 0x000f240000300800 */
[----:B------:R-:W-:-:S02]  /*155a0*/  IMAD.MOV.U32 R9, RZ, RZ, R3 ;  /* 0x000000ffff097224 */ /* 0x000fc400078e0003 */
[----:B------:R-:W2:Y:S01]  /*155b0*/  LDL.LU R3, [R1+0x129c] ;  /* 0x00129c0001037983 */ /* 0x000ea20000300800 */
[----:B0-----:R-:W-:Y:S02]  /*155c0*/  IMAD.MOV.U32 R10, RZ, RZ, R2 ;  /* 0x000000ffff0a7224 */ /* 0x001fe400078e0002 */
[----:B------:R-:W-:Y:S01]  /*155d0*/  IMAD.MOV.U32 R11, RZ, RZ, R0 ;  /* 0x000000ffff0b7224 */ /* 0x000fe200078e0000 */
[----:B------:R-:W2:Y:S01]  /*155e0*/  LDL.LU R2, [R1+0x1298] ;  /* 0x0012980001027983 */ /* 0x000ea20000300800 */
[----:B------:R-:W2:Y:S03]  /*155f0*/  LDL.LU R0, [R1+0x1294] ;  /* 0x0012940001007983 */ /* 0x000ea60000300800 */
[----:B------:R-:W-:Y:S04]  /*15600*/  STL.64 [R1+0x1220], R10 ;  /* 0x0012200a01007387 */ /* 0x000fe80000100a00 */
[----:B----4-:R0:W-:Y:S04]  /*15610*/  STL.64 [R1+0x1218], R8 ;  /* 0x0012180801007387 */ /* 0x0101e80000100a00 */
[----:B0-----:R-:W4:Y:S01]  /*15620*/  LDL.LU R8, [R1+0xa0] ;  /* 0x0000a00001087983 */ /* 0x001f220000300800 */
[----:B------:R-:W4:Y:S02]  /*15630*/  LDL.LU R9, [R1+0xa4] ;  /* 0x0000a40001097983 */ /* 0x000f240000300800 */
[----:B------:R-:W2:Y:S02]  /*15640*/  LDL.LU R10, [R1+0xa8] ;  /* 0x0000a800010a7983 */ /* 0x000ea40000300800 */
[----:B------:R-:W2:Y:S02]  /*15650*/  LDL.LU R11, [R1+0xac] ;  /* 0x0000ac00010b7983 */ /* 0x000ea40000300800 */
[----:B--2---:R-:W-:Y:S01]  /*15660*/  STL.64 [R1+0x1238], R10 ;  /* 0x0012380a01007387 */ /* 0x004fe20000100a00 */
[----:B----4-:R0:W-:Y:S03]  /*15670*/  STL.64 [R1+0x1230], R8 ;  /* 0x0012300801007387 */ /* 0x0101e60000100a00 */
[----:B0-----:R-:W2:Y:S01]  /*15680*/  LDL.LU R8, [R1+0xb0] ;  /* 0x0000b00001087983 */ /* 0x001ea20000300800 */
[----:B------:R-:W-:-:S02]  /*15690*/  IMAD.MOV.U32 R10, RZ, RZ, R2 ;  /* 0x000000ffff0a7224 */ /* 0x000fc400078e0002 */
[----:B------:R-:W-:Y:S02]  /*156a0*/  IMAD.MOV.U32 R11, RZ, RZ, R3 ;  /* 0x000000ffff0b7224 */ /* 0x000fe400078e0003 */
[----:B------:R-:W-:Y:S02]  /*156b0*/  IMAD.MOV.U32 R9, RZ, RZ, R0 ;  /* 0x000000ffff097224 */ /* 0x000fe400078e0000 */
[----:B------:R-:W4:Y:S01]  /*156c0*/  LDL.LU R0, [R1+0x1290] ;  /* 0x0012900001007983 */ /* 0x000f220000300800 */
[----:B------:R-:W4:Y:S02]  /*156d0*/  LDL.LU R2, [R1+0x128c] ;  /* 0x00128c0001027983 */ /* 0x000f240000300800 */
[----:B------:R-:W4:Y:S02]  /*156e0*/  LDL.LU R3, [R1+0x1288] ;  /* 0x0012880001037983 */ /* 0x000f240000300800 */
[----:B------:R-:W-:Y:S01]  /*156f0*/  STL.64 [R1+0x1250], R10 ;  /* 0x0012500a01007387 */ /* 0x000fe20000100a00 */
[----:B---3--:R-:W-:Y:S01]  /*15700*/  HMMA.16816.F32 R4, R20, R18, R4 ;  /* 0x000000121404723c */ /* 0x008fe20000001804 */
[----:B--2---:R0:W-:Y:S04]  /*15710*/  STL.64 [R1+0x1248], R8 ;  /* 0x0012480801007387 */ /* 0x0041e80000100a00 */
[----:B0-----:R-:W2:Y:S01]  /*15720*/  LDL.LU R8, [R1+0xc0] ;  /* 0x0000c00001087983 */ /* 0x001ea20000300800 */
[----:B------:R-:W2:Y:S02]  /*15730*/  LDL.LU R9, [R1+0xc4] ;  /* 0x0000c40001097983 */ /* 0x000ea40000300800 */
[----:B------:R-:W3:Y:S02]  /*15740*/  LDL.LU R10, [R1+0xc8] ;  /* 0x0000c800010a7983 */ /* 0x000ee40000300800 */
[----:B------:R-:W3:Y:S02]  /*15750*/  LDL.LU R11, [R1+0xcc] ;  /* 0x0000cc00010b7983 */ /* 0x000ee40000300800 */
[----:B---3--:R-:W-:Y:S01]  /*15760*/  STL.64 [R1+0x1268], R10 ;  /* 0x0012680a01007387 */ /* 0x008fe20000100a00 */
[----:B--2---:R0:W-:Y:S03]  /*15770*/  STL.64 [R1+0x1260], R8 ;  /* 0x0012600801007387 */ /* 0x0041e60000100a00 */
[----:B0-----:R-:W2:Y:S07]  /*15780*/  LDL.LU R8, [R1+0xd0] ;  /* 0x0000d00001087983 */ /* 0x001eae0000300800 */
[----:B------:R-:W-:Y:S02]  /*15790*/  STL.64 [R1+0x290], R4 ;  /* 0x0002900401007387 */ /* 0x000fe40000100a00 */
[----:B------:R0:W-:Y:S02]  /*157a0*/  STL.64 [R1+0x298], R6 ;  /* 0x0002980601007387 */ /* 0x0001e40000100a00 */
[----:B0-----:R-:W3:Y:S01]  /*157b0*/  LDL.LU.64 R6, [R1+0x1280] ;  /* 0x0012800001067983 */ /* 0x001ee20000300a00 */
[----:B----4-:R-:W-:-:S02]  /*157c0*/  IMAD.MOV.U32 R9, RZ, RZ, R3 ;  /* 0x000000ffff097224 */ /* 0x010fc400078e0003 */
[----:B------:R-:W-:Y:S02]  /*157d0*/  IMAD.MOV.U32 R10, RZ, RZ, R2 ;  /* 0x000000ffff0a7224 */ /* 0x000fe400078e0002 */
[----:B------:R-:W-:Y:S01]  /*157e0*/  IMAD.MOV.U32 R11, RZ, RZ, R0 ;  /* 0x000000ffff0b7224 */ /* 0x000fe200078e0000 */
[----:B---3--:R-:W-:Y:S01]  /*157f0*/  HMMA.16816.F32 R20, R20, R6, R24 ;  /* 0x000000061414723c */ /* 0x008fe20000001818 */
[----:B------:R-:W2:Y:S01]  /*15800*/  LDL.LU.64 R26, [R1+0x1278] ;  /* 0x00127800011a7983 */ /* 0x000ea20000300a00 */
[----:B------:R-:W2:Y:S11]  /*15810*/  LDL.LU.64 R24, [R1+0x1270] ;  /* 0x0012700001187983 */ /* 0x000eb60000300a00 */
[----:B------:R-:W-:Y:S10]  /*15820*/  @!UPT UIADD3 URZ, URZ, URZ, URZ ;  /* 0x0000003f3f3ff290 */ /* 0x000ff4000fffe03f */
[----:B------:R-:W-:Y:S01]  /*15830*/  STL.64 [R1+0x280], R20 ;  /* 0x0002801401007387 */ /* 0x000fe20000100a00 */
[----:B------:R0:W-:Y:S03]  /*15840*/  STL.64 [R1+0x288], R22 ;  /* 0x0002881601007387 */ /* 0x0001e60000100a00 */
[----:B0-----:R-:W3:Y:S01]  /*15850*/  LDL R23, [R1+0x3f4] ;  /* 0x0003f40001177983 */ /* 0x001ee20000100800 */
[C---:B--2---:R-:W-:Y:S03]  /*15860*/  HMMA.16816.F32 R12, R24.reuse, R14, R8 ;  /* 0x0000000e180c723c */ /* 0x044fe60000001808 */
[----:B------:R-:W2:Y:S01]  /*15870*/  LDL.LU.64 R10, [R1+0x1268] ;  /* 0x00126800010a7983 */ /* 0x000ea20000300a00 */
[----:B------:R-:W2:Y:S11]  /*15880*/  LDL.LU.64 R8, [R1+0x1260] ;  /* 0x0012600001087983 */ /* 0x000eb60000300a00 */
[----:B------:R-:W-:Y:S08]  /*15890*/  @!UPT UIADD3 URZ, URZ, URZ, URZ ;  /* 0x0000003f3f3ff290 */ /* 0x000ff0000fffe03f */
[----:B------:R-:W-:Y:S01]  /*158a0*/  STL.64 [R1+0x270], R12 ;  /* 0x0002700c01007387 */ /* 0x000fe20000100a00 */
[----:B------:R0:W-:Y:S03]  /*158b0*/  STL.64 [R1+0x278], R14 ;  /* 0x0002780e01007387 */ /* 0x0001e60000100a00 */
[----:B0-----:R-:W2:Y:S02]  /*158c0*/  LDL.LU.64 R14, [R1+0x1258] ;  /* 0x00125800010e7983 */ /* 0x001ea40000300a00 */
[C---:B--2---:R-:W-:Y:S02]  /*158d0*/  HMMA.16816.F32 R12, R24.reuse, R14, R8 ;  /* 0x0000000e180c723c */ /* 0x044fe40000001808 */
[----:B------:R-:W2:Y:S01]  /*158e0*/  LDL.LU.64 R10, [R1+0x1250] ;  /* 0x00125000010a7983 */ /* 0x000ea20000300a00 */
[----:B------:R-:W2:Y:S11]  /*158f0*/  LDL.LU.64 R8, [R1+0x1248] ;  /* 0x0012480001087983 */ /* 0x000eb60000300a00 */
[----:B------:R-:W-:Y:S09]  /*15900*/  @!UPT UIADD3 URZ, URZ, URZ, URZ ;  /* 0x0000003f3f3ff290 */ /* 0x000ff2000fffe03f */
[----:B------:R2:W-:Y:S01]  /*15910*/  STL [R1+0x210], R12 ;  /* 0x0002100c01007387 */ /* 0x0005e20000100800 */
[----:B------:R-:W-:Y:S02]  /*15920*/  IMAD.MOV.U32 R2, RZ, RZ, R14 ;  /* 0x000000ffff027224 */ /* 0x000fe400078e000e */
[----:B------:R-:W-:Y:S02]  /*15930*/  IMAD.MOV.U32 R0, RZ, RZ, R15 ;  /* 0x000000ffff007224 */ /* 0x000fe400078e000f */
[----:B------:R-:W2:Y:S01]  /*15940*/  LDL.LU.64 R14, [R1+0x1240] ;  /* 0x00124000010e7983 */ /* 0x000ea20000300a00 */
[----:B------:R-:W-:Y:S02]  /*15950*/  IMAD.MOV.U32 R3, RZ, RZ, R13 ;  /* 0x000000ffff037224 */ /* 0x000fe400078e000d */
        /* <DEDUP_REMOVED lines=13> */
[----:B0-----:R-:W2:Y:S02]  /*15a30*/  LDL.LU.64 R14, [R1+0x1210] ;  /* 0x00121000010e7983 */ /* 0x001ea40000300a00 */
[C---:B--2---:R-:W-:Y:S02]  /*15a40*/  HMMA.16816.F32 R12, R24.reuse, R14, R8 ;  /* 0x0000000e180c723c */ /* 0x044fe40000001808 */
[----:B------:R-:W2:Y:S11]  /*15a50*/  LDL.LU.64 R10, [R1+0x1208] ;  /* 0x00120800010a7983 */ /* 0x000eb60000300a00 */
[----:B------:R-:W-:Y:S10]  /*15a60*/  @!UPT UIADD3 URZ, URZ, URZ, URZ ;  /* 0x0000003f3f3ff290 */ /* 0x000ff4000fffe03f */
[----:B------:R-:W-:Y:S01]  /*15a70*/  STL.64 [R1+0x250], R12 ;  /* 0x0002500c01007387 */ /* 0x000fe20000100a00 */
[----:B------:R0:W-:Y:S03]  /*15a80*/  STL.64 [R1+0x258], R14 ;  /* 0x0002580e01007387 */ /* 0x0001e60000100a00 */
[----:B0-----:R-:W2:Y:S01]  /*15a90*/  LDL.LU.64 R14, [R1+0x1200] ;  /* 0x00120000010e7983 */ /* 0x001ea20000300a00 */
[----:B------:R-:W2:Y:S02]  /*15aa0*/  LDL.LU.64 R12, [R1+0x11f8] ;  /* 0x0011f800010c7983 */ /* 0x000ea40000300a00 */
[C---:B--2---:R-:W-:Y:S01]  /*15ab0*/  HMMA.16816.F32 R8, R24.reuse, R10, R12 ;  /* 0x0000000a1808723c */ /* 0x044fe2000000180c */
[----:B------:R-:W2:Y:S11]  /*15ac0*/  LDL.LU R15, [R1+0x11f0] ;  /* 0x0011f000010f7983 */ /* 0x000eb60000300800 */
[----:B------:R-:W-:Y:S11]  /*15ad0*/  @!UPT UIADD3 URZ, URZ, URZ, URZ ;  /* 0x0000003f3f3ff290 */ /* 0x000ff6000fffe03f */
[----:B------:R-:W-:Y:S01]  /*15ae0*/  STL.64 [R1+0x240], R8 ;  /* 0x0002400801007387 */ /* 0x000fe20000100a00 */
[----:B------:R0:W-:Y:S03]  /*15af0*/  STL.64 [R1+0x248], R10 ;  /* 0x0002480a01007387 */ /* 0x0001e60000100a00 */
[----:B0-----:R-:W4:Y:S01]  /*15b00*/  LDL.LU.64 R10, [R1+0x11e8] ;  /* 0x0011e800010a7983 */ /* 0x001f220000300a00 */
[----:B------:R-:W4:Y:S02]  /*15b10*/  LDL.LU.64 R8, [R1+0x11e0] ;  /* 0x0011e00001087983 */ /* 0x000f240000300a00 */
[C---:B----4-:R-:W-:Y:S01]  /*15b20*/  HMMA.16816.F32 R16, R24.reuse, R18, R8 ;  /* 0x000000121810723c */ /* 0x050fe20000001808 */
[----:B------:R-:W4:Y:S01]  /*15b30*/  LDL.LU.64 R10, [R1+0x11d8] ;  /* 0x0011d800010a7983 */ /* 0x000f220000300a00 */
[----:B------:R-:W4:Y:S11]  /*15b40*/  LDL.LU.64 R8, [R1+0x11d0] ;  /* 0x0011d00001087983 */ /* 0x000f360000300a00 */
[----:B------:R-:W-:Y:S10]  /*15b50*/  @!UPT UIADD3 URZ, URZ, URZ, URZ ;  /* 0x0000003f3f3ff290 */ /* 0x000ff4000fffe03f */
[----:B------:R-:W-:Y:S01]  /*15b60*/  STL.64 [R1+0x230], R16 ;  /* 0x0002301001007387 */ /* 0x000fe20000100a00 */
[----:B------:R-:W-:Y:S02]  /*15b70*/  STL.64 [R1+0x238], R18 ;  /* 0x0002381201007387 */ /* 0x000fe40000100a00 */
[----:B--2---:R-:W0:Y:S01]  /*15b80*/  LDSM.16.M88.4 R16, [R15+0x14080] ;  /* 0x014080000f10783b */ /* 0x004e220000000200 */
[----:B----4-:R-:W-:Y:S01]  /*15b90*/  HMMA.16816.F32 R8, R24, R6, R8 ;  /* 0x000000061808723c */ /* 0x010fe20000001808 */
[----:B------:R-:W-:Y:S04]  /*15ba0*/  LDSM.16.M88.4 R24, [R15+0x10080] ;  /* 0x010080000f18783b */ /* 0x000fe80000000200 */
[----:B---3--:R-:W-:Y:S11]  /*15bb0*/  LDSM.16.MT88.4 R4, [R23+0x8000] ;  /* 0x008000001704783b */ /* 0x008ff60000004200 */
[----:B------:R-:W-:Y:S07]  /*15bc0*/  @!UPT UIADD3 URZ, URZ, URZ, URZ ;  /* 0x0000003f3f3ff290 */ /* 0x000fee000fffe03f */
[----:B------:R-:W-:Y:S01]  /*15bd0*/  STL.64 [R1+0x200], R8 ;  /* 0x0002000801007387 */ /* 0x000fe20000100a00 */
[----:B------:R-:W-:Y:S02]  /*15be0*/  STL.64 [R1+0x208], R10 ;  /* 0x0002080a01007387 */ /* 0x000fe40000100a00 */
[----:B------:R-:W1:Y:S04]  /*15bf0*/  LDSM.16.M88.4 R8, [R15+0x12080] ;  /* 0x012080000f08783b */ /* 0x000e680000000200 */
[----:B0-----:R-:W-:Y:S01]  /*15c00*/  STL [R1+0x1034], R18 ;  /* 0x0010341201007387 */ /* 0x001fe20000100800 */
[----:B-1----:R-:W-:Y:S01]  /*15c10*/  STL.64 [R1], R8 ;  /* 0x0000000801007387 */ /* 0x002fe20000100a00 */
[----:B------:R-:W-:Y:S02]  /*15c20*/  STL.64 [R1+0x8], R10 ;  /* 0x0000080a01007387 */ /* 0x000fe40000100a00 */
[----:B------:R-:W0:Y:S04]  /*15c30*/  LDSM.16.M88.4 R8, [R15+0x16080] ;  /* 0x016080000f08783b */ /* 0x000e280000000200 */
[----:B------:R-:W-:Y:S01]  /*15c40*/  STL.64 [R1+0x18], R26 ;  /* 0x0000181a01007387 */ /* 0x000fe20000100a00 */
[----:B------:R-:W-:Y:S01]  /*15c50*/  STL [R1+0x1030], R19 ;  /* 0x0010301301007387 */ /* 0x000fe20000100800 */
[----:B------:R-:W-:Y:S02]  /*15c60*/  STL.64 [R1+0x11b0], R16 ;  /* 0x0011b01001007387 */ /* 0x000fe40000100a00 */
[----:B------:R-:W1:Y:S01]  /*15c70*/  LDSM.16.M88.4 R16, [R15+0x18080] ;  /* 0x018080000f10783b */ /* 0x000e620000000200 */
[----:B0-----:R-:W-:Y:S03]  /*15c80*/  STL.64 [R1+0x60], R8 ;  /* 0x0000600801007387 */ /* 0x001fe60000100a00 */
[----:B------:R-:W-:Y:S02]  /*15c90*/  STL.64 [R1+0x68], R10 ;  /* 0x0000680a01007387 */ /* 0x000fe40000100a00 */
[----:B------:R-:W0:Y:S01]  /*15ca0*/  LDSM.16.M88.4 R8, [R15+0x1a080] ;  /* 0x01a080000f08783b */ /* 0x000e220000000200 */
[----:B-1----:R-:W-:Y:S03]  /*15cb0*/  STL.64 [R1+0x70], R16 ;  /* 0x0000701001007387 */ /* 0x002fe60000100a00 */
[----:B------:R-:W-:Y:S01]  /*15cc0*/  STL.64 [R1+0x78], R18 ;  /* 0x0000781201007387 */ /* 0x000fe20000100a00 */
[----:B0-----:R-:W-:Y:S01]  /*15cd0*/  STL.64 [R1+0xa0], R8 ;  /* 0x0000a00801007387 */ /* 0x001fe20000100a00 */
[----:B------:R-:W-:-:S02]  /*15ce0*/  IMAD.MOV.U32 R21, RZ, RZ, R8 ;  /* 0x000000ffff157224 */ /* 0x000fc400078e0008 */
[----:B------:R-:W-:Y:S02]  /*15cf0*/  STL.64 [R1+0xa8], R10 ;  /* 0x0000a80a01007387 */ /* 0x000fe40000100a00 */
[----:B------:R-:W-:Y:S02]  /*15d00*/  IMAD.MOV.U32 R20, RZ, RZ, R9 ;  /* 0x000000ffff147224 */ /* 0x000fe400078e0009 */
[----:B------:R-:W0:Y:S04]  /*15d10*/  LDSM.16.M88.4 R8, [R15+0x1c080] ;  /* 0x01c080000f08783b */ /* 0x000e280000000200 */
[----:B0-----:R-:W-:Y:S01]  /*15d20*/  STL.64 [R1+0x90], R8 ;  /* 0x0000900801007387 */ /* 0x001fe20000100a00 */
[----:B------:R-:W-:Y:S02]  /*15d30*/  IMAD.MOV.U32 R29, RZ, RZ, R8 ;  /* 0x000000ffff1d7224 */ /* 0x000fe400078e0008 */
[----:B------:R-:W-:Y:S02]  /*15d40*/  STL.64 [R1+0x98], R10 ;  /* 0x0000980a01007387 */ /* 0x000fe40000100a00 */
[----:B------:R-:W-:-:S02]  /*15d50*/  IMAD.MOV.U32 R28, RZ, RZ, R9 ;  /* 0x000000ffff1c7224 */ /* 0x000fc400078e0009 */
[----:B------:R-:W0:Y:S02]  /*15d60*/  LDSM.16.M88.4 R8, [R15+0x1e080] ;  /* 0x01e080000f08783b */ /* 0x000e240000000200 */
[----:B------:R-:W-:Y:S02]  /*15d70*/  LDSM.16.MT88.4 R12, [R23+0x8100] ;  /* 0x00810000170c783b */ /* 0x000fe40000004200 */
[----:B0-----:R-:W-:Y:S02]  /*15d80*/  STL.64 [R1+0x80], R8 ;  /* 0x0000800801007387 */ /* 0x001fe40000100a00 */
[----:B------:R-:W-:Y:S02]  /*15d90*/  IMAD.MOV.U32 R27, RZ, RZ, R8 ;  /* 0x000000ffff1b7224 */ /* 0x000fe400078e0008 */
[----:B------:R-:W-:Y:S02]  /*15da0*/  STL.64 [R1+0x88], R10 ;  /* 0x0000880a01007387 */ /* 0x000fe40000100a00 */
[----:B------:R-:W-:-:S02]  /*15db0*/  IMAD.MOV.U32 R26, RZ, RZ, R9 ;  /* 0x000000ffff1a7224 */ /* 0x000fc400078e0009 */
[----:B------:R-:W0:Y:S04]  /*15dc0*/  LDSM.16.MT88.4 R8, [R23+0x8080] ;  /* 0x008080001708783b */ /* 0x000e280000004200 */
[----:B0-----:R-:W-:Y:S01]  /*15dd0*/  STL.64 [R1+0x1168], R10 ;  /* 0x0011680a01007387 */ /* 0x001fe20000100a00 */
[----:B------:R0:W-:Y:S03]  /*15de0*/  STL.64 [R1+0x1160], R8 ;  /* 0x0011600801007387 */ /* 0x0001e60000100a00 */
[----:B0-----:R-:W2:Y:S01]  /*15df0*/  LDL.LU R8, [R1+0x390] ;  /* 0x0003900001087983 */ /* 0x001ea20000300800 */
[----:B------:R-:W2:Y:S02]  /*15e00*/  LDL.LU R9, [R1+0x394] ;  /* 0x0003940001097983 */ /* 0x000ea40000300800 */
[----:B------:R-:W3:Y:S02]  /*15e10*/  LDL.LU R10, [R1+0x398] ;  /* 0x00039800010a7983 */ /* 0x000ee40000300800 */
[----:B------:R-:W3:Y:S01]  /*15e20*/  LDL.LU R11, [R1+0x39c] ;  /* 0x00039c00010b7983 */ /* 0x000ee20000300800 */
[----:B------:R-:W4:Y:S04]  /*15e30*/  LDL.LU.64 R16, [R1] ;  /* 0x0000000001107983 */ /* 0x000f280000300a00 */
[----:B----4-:R-:W-:Y:S01]  /*15e40*/  STL.64 [R1+0x11c8], R16 ;  /* 0x0011c81001007387 */ /* 0x010fe20000100a00 */
[----:B---3--:R-:W-:Y:S02]  /*15e50*/  STL.64 [R1+0x1180], R10 ;  /* 0x0011800a01007387 */ /* 0x008fe40000100a00 */
[----:B--2---:R0:W-:Y:S02]  /*15e60*/  STL.64 [R1+0x1178], R8 ;  /* 0x0011780801007387 */ /* 0x0041e40000100a00 */
[----:B0-----:R-:W2:Y:S01]  /*15e70*/  LDL.LU R8, [R1+0x3a0] ;  /* 0x0003a00001087983 */ /* 0x001ea20000300800 */
[----:B------:R-:W2:Y:S02]  /*15e80*/  LDL.LU R9, [R1+0x3a4] ;  /* 0x0003a40001097983 */ /* 0x000ea40000300800 */
[----:B------:R-:W3:Y:S02]  /*15e90*/  LDL.LU R10, [R1+0x3a8] ;  /* 0x0003a800010a7983 */ /* 0x000ee40000300800 */
[----:B------:R-:W3:Y:S01]  /*15ea0*/  LDL.LU R11, [R1+0x3ac] ;  /* 0x0003ac00010b7983 */ /* 0x000ee20000300800 */
[----:B------:R-:W4:Y:S01]  /*15eb0*/  LDL.LU R16, [R1+0x1f0] ;  /* 0x0001f00001107983 */ /* 0x000f220000300800 */
[----:B------:R-:W4:Y:S02]  /*15ec0*/  LDL.LU R17, [R1+0x1f4] ;  /* 0x0001f40001117983 */ /* 0x000f240000300800 */
[----:B------:R-:W4:Y:S02]  /*15ed0*/  LDL.LU R18, [R1+0x1f8] ;  /* 0x0001f80001127983 */ /* 0x000f240000300800 */
[----:B------:R-:W4:Y:S01]  /*15ee0*/  LDL.LU R19, [R1+0x1fc] ;  /* 0x0001fc0001137983 */ /* 0x000f220000300800 */
[----:B---3--:R-:W-:Y:S01]  /*15ef0*/  STL.64 [R1+0x1190], R10 ;  /* 0x0011900a01007387 */ /* 0x008fe20000100a00 */
[----:B--2---:R0:W-:Y:S03]  /*15f00*/  STL.64 [R1+0x1188], R8 ;  /* 0x0011880801007387 */ /* 0x0041e60000100a00 */
[----:B0-----:R-:W2:Y:S04]  /*15f10*/  LDL.64 R8, [R1+0x70] ;  /* 0x0000700001087983 */ /* 0x001ea80000100a00 */
[----:B--2---:R0:W-:Y:S04]  /*15f20*/  STL.64 [R1+0x11a0], R8 ;  /* 0x0011a00801007387 */ /* 0x0041e80000100a00 */
[----:B0-----:R-:W2:Y:S04]  /*15f30*/  LDL.64 R8, [R1+0x60] ;  /* 0x0000600001087983 */ /* 0x001ea80000100a00 */
[----:B--2---:R0:W-:Y:S04]  /*15f40*/  STL.64 [R1+0x11a8], R8 ;  /* 0x0011a80801007387 */ /* 0x0041e80000100a00 */
[----:B0-----:R-:W2:Y:S01]  /*15f50*/  LDL.LU R8, [R1+0x3d0] ;  /* 0x0003d00001087983 */ /* 0x001ea20000300800 */
[----:B------:R-:W2:Y:S02]  /*15f60*/  LDL.LU R9, [R1+0x3d4] ;  /* 0x0003d40001097983 */ /* 0x000ea40000300800 */
[----:B------:R-:W3:Y:S02]  /*15f70*/  LDL.LU R10, [R1+0x3d8] ;  /* 0x0003d800010a7983 */ /* 0x000ee40000300800 */
[----:B------:R-:W3:Y:S01]  /*15f80*/  LDL.LU R11, [R1+0x3dc] ;  /* 0x0003dc00010b7983 */ /* 0x000ee20000300800 */
[----:B----4-:R-:W-:Y:S01]  /*15f90*/  HMMA.16816.F32 R16, R4, R24, R16 ;  /* 0x000000180410723c */ /* 0x010fe20000001810 */
[----:B---3--:R-:W-:Y:S01]  /*15fa0*/  STL.64 [R1+0x11c0], R10 ;  /* 0x0011c00a01007387 */ /* 0x008fe20000100a00 */
[----:B--2---:R0:W-:Y:S03]  /*15fb0*/  STL.64 [R1+0x11b8], R8 ;  /* 0x0011b80801007387 */ /* 0x0041e60000100a00 */
[----:B0-----:R-:W2:Y:S01]  /*15fc0*/  LDL.LU R8, [R1+0x3e0] ;  /* 0x0003e00001087983 */ /* 0x001ea20000300800 */
[----:B------:R-:W2:Y:S02]  /*15fd0*/  LDL.LU R9, [R1+0x3e4] ;  /* 0x0003e40001097983 */ /* 0x000ea40000300800 */
[----:B------:R-:W2:Y:S02]  /*15fe0*/  LDL.LU R10, [R1+0x3e8] ;  /* 0x0003e800010a7983 */ /* 0x000ea40000300800 */
[----:B------:R-:W2:Y:S01]  /*15ff0*/  LDL.LU R11, [R1+0x3ec] ;  /* 0x0003ec00010b7983 */ /* 0x000ea20000300800 */
[----:B------:R-:W-:Y:S01]  /*16000*/  STL.64 [R1+0x10d0], R14 ;  /* 0x0010d00e01007387 */ /* 0x000fe20000100a00 */
[----:B------:R0:W-:Y:S02]  /*16010*/  STL.64 [R1+0x10c8], R12 ;  /* 0x0010c80c01007387 */ /* 0x0001e40000100a00 */
[----:B0-----:R-:W-:-:S02]  /*16020*/  IMAD.MOV.U32 R12, RZ, RZ, R21 ;  /* 0x000000ffff0c7224 */ /* 0x001fc400078e0015 */
[----:B------:R-:W-:Y:S02]  /*16030*/  IMAD.MOV.U32 R13, RZ, RZ, R20 ;  /* 0x000000ffff0d7224 */ /* 0x000fe400078e0014 */
[----:B------:R-:W0:Y:S04]  /*16040*/  LDSM.16.MT88.4 R20, [R23+0x8180] ;  /* 0x008180001714783b */ /* 0x000e280000004200 */
[----:B------:R1:W-:Y:S04]  /*16050*/  STL.64 [R1+0x1198], R12 ;  /* 0x0011980c01007387 */ /* 0x0003e80000100a00 */
[----:B-1----:R-:W3:Y:S01]  /*16060*/  LDL.LU R12, [R1+0x3b0] ;  /* 0x0003b000010c7983 */ /* 0x002ee20000300800 */
[----:B------:R-:W3:Y:S02]  /*16070*/  LDL.LU R13, [R1+0x3b4] ;  /* 0x0003b400010d7983 */ /* 0x000ee40000300800 */
[----:B------:R-:W3:Y:S02]  /*16080*/  LDL.LU R14, [R1+0x3b8] ;  /* 0x0003b800010e7983 */ /* 0x000ee40000300800 */
[----:B------:R-:W3:Y:S01]  /*16090*/  LDL.LU R15, [R1+0x3bc] ;  /* 0x0003bc00010f7983 */ /* 0x000ee20000300800 */
[----:B0-----:R-:W-:Y:S01]  /*160a0*/  STL.64 [R1+0x1058], R22 ;  /* 0x0010581601007387 */ /* 0x001fe20000100a00 */
[----:B------:R-:W-:Y:S02]  /*160b0*/  STL.64 [R1+0x1050], R20 ;  /* 0x0010501401007387 */ /* 0x000fe40000100a00 */
[----:B------:R0:W-:Y:S02]  /*160c0*/  STL.64 [R1+0x1f0], R16 ;  /* 0x0001f01001007387 */ /* 0x0001e40000100a00 */
[----:B------:R-:W-:Y:S01]  /*160d0*/  STL.64 [R1+0x1f8], R18 ;  /* 0x0001f81201007387 */ /* 0x000fe20000100a00 */
[----:B0-----:R-:W2:Y:S01]  /*160e0*/  LDL.LU.64 R16, [R1+0x11c8] ;  /* 0x0011c80001107983 */ /* 0x001ea20000300a00 */
[----:B------:R-:W-:-:S02]  /*160f0*/  IMAD.MOV.U32 R20, RZ, RZ, R27 ;  /* 0x000000ffff147224 */ /* 0x000fc400078e001b */
[----:B------:R-:W-:Y:S01]  /*16100*/  IMAD.MOV.U32 R21, RZ, RZ, R26 ;  /* 0x000000ffff157224 */ /* 0x000fe200078e001a */
[C---:B--2---:R-:W-:Y:S01]  /*16110*/  HMMA.16816.F32 R8, R4.reuse, R16, R8 ;  /* 0x000000100408723c */ /* 0x044fe20000001808 */
[----:B------:R-:W-:Y:S02]  /*16120*/  IMAD.MOV.U32 R27, RZ, RZ, R16 ;  /* 0x000000ffff1b7224 */ /* 0x000fe400078e0010 */
        /* <DEDUP_REMOVED lines=11> */
[----:B------:R-:W-:Y:S03]  /*161e0*/  STL.64 [R1+0x1d8], R10 ;  /* 0x0001d80a01007387 */ /* 0x000fe60000100a00 */
[----:B0-----:R-:W2:Y:S01]  /*161f0*/  LDL.LU.64 R8, [R1+0x11a8] ;  /* 0x0011a80001087983 */ /* 0x001ea20000300a00 */
[----:B------:R0:W-:Y:S03]  /*16200*/  STL.64 [R1+0x1140], R16 ;  /* 0x0011401001007387 */ /* 0x0001e60000100a00 */
[----:B0-----:R-:W2:Y:S01]  /*16210*/  LDL.LU R16, [R1+0x3c0] ;  /* 0x0003c00001107983 */ /* 0x001ea20000300800 */
[----:B------:R-:W2:Y:S02]  /*16220*/  LDL.LU R17, [R1+0x3c4] ;  /* 0x0003c40001117983 */ /* 0x000ea40000300800 */
[----:B------:R-:W2:Y:S02]  /*16230*/  LDL.LU R18, [R1+0x3c8] ;  /* 0x0003c80001127983 */ /* 0x000ea40000300800 */
[----:B------:R-:W2:Y:S02]  /*16240*/  LDL.LU R19, [R1+0x3cc] ;  /* 0x0003cc0001137983 */ /* 0x000ea40000300800 */
[C---:B--2---:R-:W-:Y:S11]  /*16250*/  HMMA.16816.F32 R16, R4.reuse, R8, R16 ;  /* 0x000000080410723c */ /* 0x044ff60000001810 */
[----:B------:R-:W-:Y:S11]  /*16260*/  @!UPT UIADD3 URZ, URZ, URZ, URZ ;  /* 0x0000003f3f3ff290 */ /* 0x000ff6000fffe03f */
[----:B------:R-:W-:Y:S01]  /*16270*/  @!UPT UIADD3 URZ, URZ, URZ, URZ ;  /* 0x0000003f3f3ff290 */ /* 0x000fe2000fffe03f */
[----:B------:R0:W-:Y:S01]  /*16280*/  STL.64 [R1+0x1c0], R16 ;  /* 0x0001c01001007387 */ /* 0x0001e20000100a00 */
[----:B------:R1:W-:Y:S02]  /*16290*/  STL.64 [R1+0x1c8], R18 ;  /* 0x0001c81201007387 */ /* 0x0003e40000100a00 */
[----:B0-----:R-:W-:Y:S02]  /*162a0*/  IMAD.MOV.U32 R17, RZ, RZ, R8 ;  /* 0x000000ffff117224 */ /* 0x001fe400078e0008 */
[----:B------:R-:W-:Y:S02]  /*162b0*/  IMAD.MOV.U32 R16, RZ, RZ, R9 ;  /* 0x000000ffff107224 */ /* 0x000fe400078e0009 */
[----:B------:R-:W3:Y:S02]  /*162c0*/  LDL.LU.64 R8, [R1+0x11a0] ;  /* 0x0011a00001087983 */ /* 0x000ee40000300a00 */
[----:B---3--:R-:W-:Y:S01]  /*162d0*/  HMMA.16816.F32 R12, R4, R8, R12 ;  /* 0x00000008040c723c */ /* 0x008fe2000000180c */
[----:B-1----:R-:W-:-:S02]  /*162e0*/  IMAD.MOV.U32 R19, RZ, RZ, R8 ;  /* 0x000000ffff137224 */ /* 0x002fc400078e0008 */
[----:B------:R-:W-:Y:S11]  /*162f0*/  IMAD.MOV.U32 R18, RZ, RZ, R9 ;  /* 0x000000ffff127224 */ /* 0x000ff600078e0009 */
[----:B------:R-:W-:Y:S09]  /*16300*/  @!UPT UIADD3 URZ, URZ, URZ, URZ ;  /* 0x0000003f3f3ff290 */ /* 0x000ff2000fffe03f */
[----:B------:R0:W-:Y:S01]  /*16310*/  STL.64 [R1+0x1b0], R12 ;  /* 0x0001b00c01007387 */ /* 0x0001e20000100a00 */
[----:B------:R1:W-:Y:S03]  /*16320*/  STL.64 [R1+0x1b8], R14 ;  /* 0x0001b80e01007387 */ /* 0x0003e60000100a00 */
[----:B0-----:R-:W1:Y:S01]  /*16330*/  LDL.LU.64 R12, [R1+0x1198] ;  /* 0x00119800010c7983 */ /* 0x001e620000300a00 */
[----:B------:R-:W1:Y:S02]  /*16340*/  LDL.LU.64 R10, [R1+0x1190] ;  /* 0x00119000010a7983 */ /* 0x000e640000300a00 */
[----:B------:R-:W1:Y:S02]  /*16350*/  LDL.LU.64 R8, [R1+0x1188] ;  /* 0x0011880001087983 */ /* 0x000e640000300a00 */
[----:B-1----:R-:W-:Y:S01]  /*16360*/  HMMA.16816.F32 R12, R4, R12, R8 ;  /* 0x0000000c040c723c */ /* 0x002fe20000001808 */
[----:B------:R-:W2:Y:S01]  /*16370*/  LDL.LU.64 R10, [R1+0x1180] ;  /* 0x00118000010a7983 */ /* 0x000ea20000300a00 */
[----:B------:R-:W2:Y:S11]  /*16380*/  LDL.LU.64 R8, [R1+0x1178] ;  /* 0x0011780001087983 */ /* 0x000eb60000300a00 */
[----:B------:R-:W-:Y:S10]  /*16390*/  @!UPT UIADD3 URZ, URZ, URZ, URZ ;  /* 0x0000003f3f3ff290 */ /* 0x000ff4000fffe03f */
[----:B------:R0:W-:Y:S01]  /*163a0*/  STL.64 [R1+0x1a0], R12 ;  /* 0x0001a00c01007387 */ /* 0x0001e20000100a00 */
[----:B------:R1:W-:Y:S03]  /*163b0*/  STL.64 [R1+0x1a8], R14 ;  /* 0x0001a80e01007387 */ /* 0x0003e60000100a00 */
[----:B0-----:R-:W3:Y:S01]  /*163c0*/  LDL.LU R12, [R1+0x300] ;  /* 0x00030000010c7983 */ /* 0x001ee20000300800 */
[----:B------:R-:W3:Y:S02]  /*163d0*/  LDL.LU R13, [R1+0x304] ;  /* 0x00030400010d7983 */ /* 0x000ee40000300800 */
[----:B-1----:R-:W4:Y:S02]  /*163e0*/  LDL.LU R14, [R1+0x308] ;  /* 0x00030800010e7983 */ /* 0x002f240000300800 */
[----:B------:R-:W4:Y:S02]  /*163f0*/  LDL.LU R15, [R1+0x30c] ;  /* 0x00030c00010f7983 */ /* 0x000f240000300800 */
[----:B----4-:R-:W-:Y:S01]  /*16400*/  STL.64 [R1+0x10e0], R14 ;  /* 0x0010e00e01007387 */ /* 0x010fe20000100a00 */
[----:B---3--:R0:W-:Y:S02]  /*16410*/  STL.64 [R1+0x10d8], R12 ;  /* 0x0010d80c01007387 */ /* 0x0081e40000100a00 */
[----:B0-----:R-:W-:-:S02]  /*16420*/  IMAD.MOV.U32 R12, RZ, RZ, R29 ;  /* 0x000000ffff0c7224 */ /* 0x001fc400078e001d */
[----:B------:R-:W-:Y:S01]  /*16430*/  IMAD.MOV.U32 R13, RZ, RZ, R28 ;  /* 0x000000ffff0d7224 */ /* 0x000fe200078e001c */
[----:B------:R-:W3:Y:S01]  /*16440*/  LDL.LU R29, [R1+0x1174] ;  /* 0x00117400011d7983 */ /* 0x000ee20000300800 */
[----:B------:R-:W4:Y:S05]  /*16450*/  LDL.LU R28, [R1+0x1170] ;  /* 0x00117000011c7983 */ /* 0x000f2a0000300800 */
[C---:B--2---:R-:W-:Y:S11]  /*16460*/  HMMA.16816.F32 R8, R4.reuse, R12, R8 ;  /* 0x0000000c0408723c */ /* 0x044ff60000001808 */
[----:B------:R-:W-:Y:S11]  /*16470*/  @!UPT UIADD3 URZ, URZ, URZ, URZ ;  /* 0x0000003f3f3ff290 */ /* 0x000ff6000fffe03f */
[----:B------:R-:W-:Y:S01]  /*16480*/  @!UPT UIADD3 URZ, URZ, URZ, URZ ;  /* 0x0000003f3f3ff290 */ /* 0x000fe2000fffe03f */
[----:B------:R-:W-:Y:S01]  /*16490*/  STL.64 [R1+0x190], R8 ;  /* 0x0001900801007387 */ /* 0x000fe20000100a00 */
[----:B------:R0:W-:Y:S03]  /*164a0*/  STL.64 [R1+0x198], R10 ;  /* 0x0001980a01007387 */ /* 0x0001e60000100a00 */
[----:B0-----:R-:W2:Y:S01]  /*164b0*/  LDL.LU.64 R10, [R1+0x1168] ;  /* 0x00116800010a7983 */ /* 0x001ea20000300a00 */
[----:B------:R-:W2:Y:S02]  /*164c0*/  LDL.LU.64 R8, [R1+0x1160] ;  /* 0x0011600001087983 */ /* 0x000ea40000300a00 */
[----:B------:R0:W-:Y:S02]  /*164d0*/  STL.64 [R1+0x10f0], R12 ;  /* 0x0010f00c01007387 */ /* 0x0001e40000100a00 */
[----:B0-----:R-:W2:Y:S04]  /*164e0*/  LDL.64 R12, [R1+0xa0] ;  /* 0x0000a000010c7983 */ /* 0x001ea80000100a00 */
[----:B--2---:R0:W-:Y:S04]  /*164f0*/  STL.64 [R1+0x1108], R12 ;  /* 0x0011080c01007387 */ /* 0x0041e80000100a00 */
[----:B0-----:R-:W2:Y:S01]  /*16500*/  LDL.LU R12, [R1+0x380] ;  /* 0x00038000010c7983 */ /* 0x001ea20000300800 */
[----:B------:R-:W2:Y:S02]  /*16510*/  LDL.LU R13, [R1+0x384] ;  /* 0x00038400010d7983 */ /* 0x000ea40000300800 */
[----:B------:R-:W2:Y:S02]  /*16520*/  LDL.LU R14, [R1+0x388] ;  /* 0x00038800010e7983 */ /* 0x000ea40000300800 */
[----:B------:R-:W2:Y:S02]  /*16530*/  LDL.LU R15, [R1+0x38c] ;  /* 0x00038c00010f7983 */ /* 0x000ea40000300800 */
[----:B--2---:R-:W-:Y:S07]  /*16540*/  HMMA.16816.F32 R4, R4, R20, R12 ;  /* 0x000000140404723c */ /* 0x004fee000000180c */
[----:B------:R-:W-:-:S02]  /*16550*/  IMAD.MOV.U32 R12, RZ, RZ, R19 ;  /* 0x000000ffff0c7224 */ /* 0x000fc400078e0013 */
[----:B------:R-:W-:Y:S11]  /*16560*/  IMAD.MOV.U32 R13, RZ, RZ, R18 ;  /* 0x000000ffff0d7224 */ /* 0x000ff600078e0012 */
[----:B------:R-:W-:Y:S03]  /*16570*/  @!UPT UIADD3 URZ, URZ, URZ, URZ ;  /* 0x0000003f3f3ff290 */ /* 0x000fe6000fffe03f */
[----:B------:R-:W-:Y:S01]  /*16580*/  STL.64 [R1+0x180], R4 ;  /* 0x0001800401007387 */ /* 0x000fe20000100a00 */
[----:B------:R-:W-:Y:S02]  /*16590*/  STL.64 [R1+0x188], R6 ;  /* 0x0001880601007387 */ /* 0x000fe40000100a00 */
[----:B------:R-:W-:Y:S02]  /*165a0*/  STL.64 [R1+0x1120], R12 ;  /* 0x0011200c01007387 */ /* 0x000fe40000100a00 */
[----:B------:R0:W-:Y:S02]  /*165b0*/  STL.64 [R1+0x10e8], R20 ;  /* 0x0010e81401007387 */ /* 0x0001e40000100a00 */
[----:B0-----:R-:W2:Y:S01]  /*165c0*/  LDL.LU R20, [R1+0x310] ;  /* 0x0003100001147983 */ /* 0x001ea20000300800 */
[----:B------:R-:W2:Y:S02]  /*165d0*/  LDL.LU R21, [R1+0x314] ;  /* 0x0003140001157983 */ /* 0x000ea40000300800 */
[----:B------:R-:W2:Y:S02]  /*165e0*/  LDL.LU R22, [R1+0x318] ;  /* 0x0003180001167983 */ /* 0x000ea40000300800 */
[----:B------:R-:W2:Y:S02]  /*165f0*/  LDL.LU R23, [R1+0x31c] ;  /* 0x00031c0001177983 */ /* 0x000ea40000300800 */
[----:B------:R-:W-:-:S02]  /*16600*/  IMAD.MOV.U32 R13, RZ, RZ, R16 ;  /* 0x000000ffff0d7224 */ /* 0x000fc400078e0010 */
[----:B------:R-:W-:Y:S01]  /*16610*/  IMAD.MOV.U32 R12, RZ, RZ, R17 ;  /* 0x000000ffff0c7224 */ /* 0x000fe200078e0011 */
        /* <DEDUP_REMOVED lines=10> */
[----:B------:R0:W-:Y:S04]  /*166c0*/  STL.64 [R1+0x1138], R12 ;  /* 0x0011380c01007387 */ /* 0x0001e80000100a00 */
[----:B0-----:R-:W2:Y:S01]  /*166d0*/  LDL.LU R12, [R1+0x350] ;  /* 0x00035000010c7983 */ /* 0x001ea20000300800 */
[----:B------:R-:W2:Y:S02]  /*166e0*/  LDL.LU R13, [R1+0x354] ;  /* 0x00035400010d7983 */ /* 0x000ea40000300800 */
[----:B------:R-:W2:Y:S02]  /*166f0*/  LDL.LU R14, [R1+0x358] ;  /* 0x00035800010e7983 */ /* 0x000ea40000300800 */
[----:B------:R-:W2:Y:S01]  /*16700*/  LDL.LU R15, [R1+0x35c] ;  /* 0x00035c00010f7983 */ /* 0x000ea20000300800 */
[----:B------:R-:W-:Y:S01]  /*16710*/  STL.64 [R1+0x1100], R22 ;  /* 0x0011001601007387 */ /* 0x000fe20000100a00 */
[----:B------:R0:W-:Y:S03]  /*16720*/  STL.64 [R1+0x10f8], R20 ;  /* 0x0010f81401007387 */ /* 0x0001e60000100a00 */
[----:B0-----:R-:W2:Y:S01]  /*16730*/  LDL.LU R20, [R1+0x320] ;  /* 0x0003200001147983 */ /* 0x001ea20000300800 */
[----:B------:R-:W2:Y:S02]  /*16740*/  LDL.LU R21, [R1+0x324] ;  /* 0x0003240001157983 */ /* 0x000ea40000300800 */
[----:B----4-:R-:W-:-:S02]  /*16750*/  IMAD.MOV.U32 R22, RZ, RZ, R28 ;  /* 0x000000ffff167224 */ /* 0x010fc400078e001c */
[----:B---3--:R-:W-:Y:S01]  /*16760*/  IMAD.MOV.U32 R23, RZ, RZ, R29 ;  /* 0x000000ffff177224 */ /* 0x008fe200078e001d */
[----:B------:R-:W3:Y:S01]  /*16770*/  LDL.LU R28, [R1+0x115c] ;  /* 0x00115c00011c7983 */ /* 0x000ee20000300800 */
[----:B------:R-:W4:Y:S03]  /*16780*/  LDL.LU R29, [R1+0x1158] ;  /* 0x00115800011d7983 */ /* 0x000f260000300800 */
[----:B------:R-:W-:Y:S04]  /*16790*/  STL.64 [R1+0x1118], R22 ;  /* 0x0011181601007387 */ /* 0x000fe80000100a00 */
[----:B--2---:R0:W-:Y:S04]  /*167a0*/  STL.64 [R1+0x1110], R20 ;  /* 0x0011101401007387 */ /* 0x0041e80000100a00 */
[----:B0-----:R-:W2:Y:S01]  /*167b0*/  LDL.LU R20, [R1+0x330] ;  /* 0x0003300001147983 */ /* 0x001ea20000300800 */
[----:B------:R-:W2:Y:S02]  /*167c0*/  LDL.LU R21, [R1+0x334] ;  /* 0x0003340001157983 */ /* 0x000ea40000300800 */
[----:B------:R-:W2:Y:S02]  /*167d0*/  LDL.LU R22, [R1+0x338] ;  /* 0x0003380001167983 */ /* 0x000ea40000300800 */
[----:B------:R-:W2:Y:S01]  /*167e0*/  LDL.LU R23, [R1+0x33c] ;  /* 0x00033c0001177983 */ /* 0x000ea20000300800 */
[C---:B------:R-:W-:Y:S01]  /*167f0*/  HMMA.16816.F32 R16, R8.reuse, R24, R16 ;  /* 0x000000180810723c */ /* 0x040fe20000001810 */
[----:B--2---:R4:W-:Y:S01]  /*16800*/  STL.64 [R1+0x1130], R22 ;  /* 0x0011301601007387 */ /* 0x0049e20000100a00 */
[----:B------:R0:W-:Y:S02]  /*16810*/  STL.64 [R1+0x1128], R20 ;  /* 0x0011281401007387 */ /* 0x0001e40000100a00 */
[----:B----4-:R-:W-:Y:S01]  /*16820*/  IMAD.MOV.U32 R22, RZ, RZ, R29 ;  /* 0x000000ffff167224 */ /* 0x010fe200078e001d */
[----:B0-----:R-:W2:Y:S01]  /*16830*/  LDL.LU R20, [R1+0x340] ;  /* 0x0003400001147983 */ /* 0x001ea20000300800 */
[----:B------:R-:W2:Y:S02]  /*16840*/  LDL.LU R21, [R1+0x344] ;  /* 0x0003440001157983 */ /* 0x000ea40000300800 */
[----:B---3--:R-:W-:Y:S11]  /*16850*/  IMAD.MOV.U32 R23, RZ, RZ, R28 ;  /* 0x000000ffff177224 */ /* 0x008ff600078e001c */
[----:B------:R-:W-:Y:S05]  /*16860*/  @!UPT UIADD3 URZ, URZ, URZ, URZ ;  /* 0x0000003f3f3ff290 */ /* 0x000fea000fffe03f */
[----:B------:R-:W-:Y:S01]  /*16870*/  IMAD.MOV.U32 R29, RZ, RZ, R18 ;  /* 0x000000ffff1d7224 */ /* 0x000fe200078e0012 */
[----:B------:R0:W-:Y:S01]  /*16880*/  STL.64 [R1+0x170], R16 ;  /* 0x0001701001007387 */ /* 0x0001e20000100a00 */
[----:B------:R-:W-:Y:S02]  /*16890*/  IMAD.MOV.U32 R28, RZ, RZ, R19 ;  /* 0x000000ffff1c7224 */ /* 0x000fe400078e0013 */
[----:B------:R-:W3:Y:S01]  /*168a0*/  LDL.LU.64 R18, [R1+0x1150] ;  /* 0x0011500001127983 */ /* 0x000ee20000300a00 */
[----:B0-----:R-:W3:Y:S01]  /*168b0*/  LDL.LU.64 R16, [R1+0x1148] ;  /* 0x0011480001107983 */ /* 0x001ee20000300a00 */
[----:B------:R-:W-:Y:S02]  /*168c0*/  IMAD.MOV.U32 R4, RZ, RZ, R27 ;  /* 0x000000ffff047224 */ /* 0x000fe400078e001b */
[----:B------:R-:W-:Y:S02]  /*168d0*/  IMAD.MOV.U32 R5, RZ, RZ, R26 ;  /* 0x000000ffff057224 */ /* 0x000fe400078e001a */
[----:B------:R-:W-:Y:S01]  /*168e0*/  STL [R1+0xf7c], R28 ;  /* 0x000f7c1c01007387 */ /* 0x000fe20000100800 */
[----:B------:R-:W-:Y:S04]  /*168f0*/  STL [R1+0xf78], R29 ;  /* 0x000f781d01007387 */ /* 0x000fe80000100800 */
[C---:B---3--:R-:W-:Y:S11]  /*16900*/  HMMA.16816.F32 R16, R8.reuse, R4, R16 ;  /* 0x000000040810723c */ /* 0x048ff60000001810 */
[----:B------:R-:W-:Y:S11]  /*16910*/  @!UPT UIADD3 URZ, URZ, URZ, URZ ;  /* 0x0000003f3f3ff290 */ /* 0x000ff6000fffe03f */
[----:B------:R-:W-:Y:S01]  /*16920*/  @!UPT UIADD3 URZ, URZ, URZ, URZ ;  /* 0x0000003f3f3ff290 */ /* 0x000fe2000fffe03f */
[----:B------:R0:W-:Y:S01]  /*16930*/  STL.64 [R1+0x160], R16 ;  /* 0x0001601001007387 */ /* 0x0001e20000100a00 */
[----:B------:R-:W-:Y:S03]  /*16940*/  STL.64 [R1+0x168], R18 ;  /* 0x0001681201007387 */ /* 0x000fe60000100a00 */
[----:B0-----:R-:W3:Y:S02]  /*16950*/  LDL.LU.64 R16, [R1+0x1140] ;  /* 0x0011400001107983 */ /* 0x001ee40000300a00 */
[C---:B---3--:R-:W-:Y:S11]  /*16960*/  HMMA.16816.F32 R12, R8.reuse, R16, R12 ;  /* 0x00000010080c723c */ /* 0x048ff6000000180c */
[----:B------:R-:W-:Y:S11]  /*16970*/  @!UPT UIADD3 URZ, URZ, URZ, URZ ;  /* 0x0000003f3f3ff290 */ /* 0x000ff6000fffe03f */
[----:B------:R-:W-:Y:S01]  /*16980*/  @!UPT UIADD3 URZ, URZ, URZ, URZ ;  /* 0x0000003f3f3ff290 */ /* 0x000fe2000fffe03f */
[----:B------:R-:W-:Y:S01]  /*16990*/  STL.64 [R1+0x158], R14 ;  /* 0x0001580e01007387 */ /* 0x000fe20000100a00 */
[----:B------:R-:W-:Y:S02]  /*169a0*/  IMAD.MOV.U32 R28, RZ, RZ, R12 ;  /* 0x000000ffff1c7224 */ /* 0x000fe400078e000c */
[----:B------:R-:W-:Y:S02]  /*169b0*/  IMAD.MOV.U32 R29, RZ, RZ, R13 ;  /* 0x000000ffff1d7224 */ /* 0x000fe400078e000d */
[----:B------:R-:W2:Y:S01]  /*169c0*/  LDL.LU.64 R12, [R1+0x1138] ;  /* 0x00113800010c7983 */ /* 0x000ea20000300a00 */
[----:B------:R0:W-:Y:S03]  /*169d0*/  STL.64 [R1+0x10c0], R16 ;  /* 0x0010c01001007387 */ /* 0x0001e60000100a00 */
[----:B0-----:R-:W3:Y:S01]  /*169e0*/  LDL.LU R16, [R1+0x2f0] ;  /* 0x0002f00001107983 */ /* 0x001ee20000300800 */
[----:B------:R-:W3:Y:S02]  /*169f0*/  LDL.LU R17, [R1+0x2f4] ;  /* 0x0002f40001117983 */ /* 0x000ee40000300800 */
[----:B------:R-:W3:Y:S02]  /*16a00*/  LDL.LU R18, [R1+0x2f8] ;  /* 0x0002f80001127983 */ /* 0x000ee40000300800 */
[----:B------:R-:W3:Y:S01]  /*16a10*/  LDL.LU R19, [R1+0x2fc] ;  /* 0x0002fc0001137983 */ /* 0x000ee20000300800 */
[----:B------:R-:W-:Y:S01]  /*16a20*/  STL [R1+0xf84], R29 ;  /* 0x000f841d01007387 */ /* 0x000fe20000100800 */
[----:B------:R-:W-:Y:S01]  /*16a30*/  STL [R1+0xf80], R28 ;  /* 0x000f801c01007387 */ /* 0x000fe20000100800 */
[C---:B--2---:R-:W-:Y:S02]  /*16a40*/  HMMA.16816.F32 R12, R8.reuse, R12, R20 ;  /* 0x0000000c080c723c */ /* 0x044fe40000001814 */
[----:B------:R-:W2:Y:S01]  /*16a50*/  LDL.LU.64 R22, [R1+0x1130] ;  /* 0x0011300001167983 */ /* 0x000ea20000300a00 */
[----:B------:R-:W2:Y:S11]  /*16a60*/  LDL.LU.64 R20, [R1+0x1128] ;  /* 0x0011280001147983 */ /* 0x000eb60000300a00 */
[----:B------:R-:W-:Y:S09]  /*16a70*/  @!UPT UIADD3 URZ, URZ, URZ, URZ ;  /* 0x0000003f3f3ff290 */ /* 0x000ff2000fffe03f */
[----:B------:R0:W-:Y:S01]  /*16a80*/  STL.64 [R1+0x140], R12 ;  /* 0x0001400c01007387 */ /* 0x0001e20000100a00 */
[----:B------:R2:W-:Y:S03]  /*16a90*/  STL.64 [R1+0x148], R14 ;  /* 0x0001480e01007387 */ /* 0x0005e60000100a00 */
[----:B0-----:R-:W2:Y:S02]  /*16aa0*/  LDL.LU.64 R12, [R1+0x1120] ;  /* 0x00112000010c7983 */ /* 0x001ea40000300a00 */
[C---:B--2---:R-:W-:Y:S02]  /*16ab0*/  HMMA.16816.F32 R12, R8.reuse, R12, R20 ;  /* 0x0000000c080c723c */ /* 0x044fe40000001814 */
[----:B------:R-:W2:Y:S01]  /*16ac0*/  LDL.LU.64 R22, [R1+0x1118] ;  /* 0x0011180001167983 */ /* 0x000ea20000300a00 */
[----:B------:R-:W2:Y:S11]  /*16ad0*/  LDL.LU.64 R20, [R1+0x1110] ;  /* 0x0011100001147983 */ /* 0x000eb60000300a00 */
[----:B------:R-:W-:Y:S09]  /*16ae0*/  @!UPT UIADD3 URZ, URZ, URZ, URZ ;  /* 0x0000003f3f3ff290 */ /* 0x000ff2000fffe03f */
[----:B------:R0:W-:Y:S01]  /*16af0*/  STL.64 [R1+0x130], R12 ;  /* 0x0001300c01007387 */ /* 0x0001e20000100a00 */
[----:B------:R-:W-:Y:S03]  /*16b00*/  STL.64 [R1+0x138], R14 ;  /* 0x0001380e01007387 */ /* 0x000fe60000100a00 */
[----:B0-----:R-:W2:Y:S02]  /*16b10*/  LDL.LU.64 R12, [R1+0x1108] ;  /* 0x00110800010c7983 */ /* 0x001ea40000300a00 */
        /* <DEDUP_REMOVED lines=9> */
[C---:B--2---:R-:W-:Y:S01]  /*16bb0*/  HMMA.16816.F32 R12, R8.reuse, R12, R20 ;  /* 0x0000000c080c723c */ /* 0x044fe20000001814 */
[----:B------:R-:W2:Y:S11]  /*16bc0*/  LDL.LU.64 R20, [R1+0x10e8] ;  /* 0x0010e80001147983 */ /* 0x000eb60000300a00 */
[----:B------:R-:W-:Y:S11]  /*16bd0*/  @!UPT UIADD3 URZ, URZ, URZ, URZ ;  /* 0x0000003f3f3ff290 */ /* 0x000ff6000fffe03f */
[----:B------:R0:W-:Y:S01]  /*16be0*/  STL.64 [R1+0x110], R12 ;  /* 0x0001100c01007387 */ /* 0x0001e20000100a00 */
[----:B------:R-:W-:Y:S02]  /*16bf0*/  IMAD.MOV.U32 R29, RZ, RZ, R14 ;  /* 0x000000ffff1d7224 */ /* 0x000fe400078e000e */
[----:B------:R-:W-:Y:S02]  /*16c00*/  IMAD.MOV.U32 R28, RZ, RZ, R15 ;  /* 0x000000ffff1c7224 */ /* 0x000fe400078e000f */
[----:B------:R-:W2:Y:S04]  /*16c10*/  LDL.LU.64 R14, [R1+0x10e0] ;  /* 0x0010e000010e7983 */ /* 0x000ea80000300a00 */
[----:B0-----:R-:W2:Y:S01]  /*16c20*/  LDL.LU.64 R12, [R1+0x10d8] ;  /* 0x0010d800010c7983 */ /* 0x001ea20000300a00 */
[----:B------:R-:W-:Y:S02]  /*16c30*/  STL [R1+0xf8c], R29 ;  /* 0x000f8c1d01007387 */ /* 0x000fe40000100800 */
[----:B------:R-:W-:Y:S01]  /*16c40*/  STL [R1+0xf88], R28 ;  /* 0x000f881c01007387 */ /* 0x000fe20000100800 */
[----:B--2---:R-:W-:Y:S01]  /*16c50*/  HMMA.16816.F32 R8, R8, R20, R12 ;  /* 0x000000140808723c */ /* 0x004fe2000000180c */
[----:B------:R-:W3:Y:S01]  /*16c60*/  LDL.LU.64 R14, [R1+0x10d0] ;  /* 0x0010d000010e7983 */ /* 0x000ee20000300a00 */
[----:B------:R-:W3:Y:S02]  /*16c70*/  LDL.LU.64 R12, [R1+0x10c8] ;  /* 0x0010c800010c7983 */ /* 0x000ee40000300a00 */
[----:B------:R0:W-:Y:S02]  /*16c80*/  STL.64 [R1+0x1068], R20 ;  /* 0x0010681401007387 */ /* 0x0001e40000100a00 */
[----:B0-----:R-:W2:Y:S11]  /*16c90*/  LDL.LU.64 R20, [R1+0x90] ;  /* 0x0000900001147983 */ /* 0x001eb60000300a00 */
[----:B------:R-:W-:Y:S06]  /*16ca0*/  @!UPT UIADD3 URZ, URZ, URZ, URZ ;  /* 0x0000003f3f3ff290 */ /* 0x000fec000fffe03f */
[----:B------:R-:W-:Y:S01]  /*16cb0*/  STL.64 [R1+0x100], R8 ;  /* 0x0001000801007387 */ /* 0x000fe20000100a00 */
[----:B------:R3:W-:Y:S02]  /*16cc0*/  STL.64 [R1+0x108], R10 ;  /* 0x0001080a01007387 */ /* 0x0007e40000100a00 */
[C---:B---3--:R-:W-:Y:S01]  /*16cd0*/  HMMA.16816.F32 R8, R12.reuse, R24, R16 ;  /* 0x000000180c08723c */ /* 0x048fe20000001810 */
[----:B--2---:R0:W-:Y:S02]  /*16ce0*/  STL.64 [R1+0x1080], R20 ;  /* 0x0010801401007387 */ /* 0x0041e40000100a00 */
[----:B0-----:R-:W-:Y:S02]  /*16cf0*/  IMAD.MOV.U32 R20, RZ, RZ, R7 ;  /* 0x000000ffff147224 */ /* 0x001fe400078e0007 */
[----:B------:R-:W-:Y:S11]  /*16d00*/  IMAD.MOV.U32 R21, RZ, RZ, R6 ;  /* 0x000000ffff157224 */ /* 0x000ff600078e0006 */
[----:B------:R-:W-:Y:S07]  /*16d10*/  @!UPT UIADD3 URZ, URZ, URZ, URZ ;  /* 0x0000003f3f3ff290 */ /* 0x000fee000fffe03f */
[----:B------:R-:W-:Y:S01]  /*16d20*/  STL.64 [R1+0xf0], R8 ;  /* 0x0000f00801007387 */ /* 0x000fe20000100a00 */
[----:B------:R-:W-:Y:S03]  /*16d30*/  STL.64 [R1+0xf8], R10 ;  /* 0x0000f80a01007387 */ /* 0x000fe60000100a00 */
[----:B------:R-:W-:Y:S01]  /*16d40*/  STL.64 [R1+0x1098], R20 ;  /* 0x0010981401007387 */ /* 0x000fe20000100a00 */
[----:B------:R0:W-:Y:S03]  /*16d50*/  STL.64 [R1+0x1060], R24 ;  /* 0x0010601801007387 */ /* 0x0001e60000100a00 */
        /* <DEDUP_REMOVED lines=8> */
[----:B------:R-:W2:Y:S01]  /*16de0*/  LDL.LU R8, [R1+0x2b0] ;  /* 0x0002b00001087983 */ /* 0x000ea20000300800 */
[----:B------:R-:W2:Y:S02]  /*16df0*/  LDL.LU R9, [R1+0x2b4] ;  /* 0x0002b40001097983 */ /* 0x000ea40000300800 */
[----:B------:R-:W2:Y:S02]  /*16e00*/  LDL.LU R10, [R1+0x2b8] ;  /* 0x0002b800010a7983 */ /* 0x000ea40000300800 */
[----:B------:R-:W2:Y:S02]  /*16e10*/  LDL.LU R11, [R1+0x2bc] ;  /* 0x0002bc00010b7983 */ /* 0x000ea40000300800 */
[----:B--2---:R-:W-:Y:S01]  /*16e20*/  STL.64 [R1+0x10a8], R10 ;  /* 0x0010a80a01007387 */ /* 0x004fe20000100a00 */
[----:B------:R0:W-:Y:S03]  /*16e30*/  STL.64 [R1+0x10a0], R8 ;  /* 0x0010a00801007387 */ /* 0x0001e60000100a00 */
[----:B0-----:R-:W2:Y:S04]  /*16e40*/  LDL.LU.64 R8, [R1+0x60] ;  /* 0x0000600001087983 */ /* 0x001ea80000300a00 */
[----:B--2---:R0:W-:Y:S04]  /*16e50*/  STL.64 [R1+0x10b8], R8 ;  /* 0x0010b80801007387 */ /* 0x0041e80000100a00 */
[----:B0-----:R-:W2:Y:S01]  /*16e60*/  LDL.LU R8, [R1+0x2d0] ;  /* 0x0002d00001087983 */ /* 0x001ea20000300800 */
[----:B------:R-:W2:Y:S02]  /*16e70*/  LDL.LU R9, [R1+0x2d4] ;  /* 0x0002d40001097983 */ /* 0x000ea40000300800 */
[----:B------:R-:W2:Y:S02]  /*16e80*/  LDL.LU R10, [R1+0x2d8] ;  /* 0x0002d800010a7983 */ /* 0x000ea40000300800 */
[----:B------:R-:W2:Y:S01]  /*16e90*/  LDL.LU R11, [R1+0x2dc] ;  /* 0x0002dc00010b7983 */ /* 0x000ea20000300800 */
[----:B------:R-:W2:Y:S01]  /*16ea0*/  LDL.LU.64 R20, [R1+0x70] ;  /* 0x0000700001147983 */ /* 0x000ea20000300a00 */
[C---:B----4-:R-:W-:Y:S03]  /*16eb0*/  HMMA.16816.F32 R16, R12.reuse, R4, R16 ;  /* 0x000000040c10723c */ /* 0x050fe60000001810 */
[----:B--2---:R0:W-:Y:S04]  /*16ec0*/  STL.64 [R1+0x10b0], R20 ;  /* 0x0010b01401007387 */ /* 0x0041e80000100a00 */
[----:B0-----:R-:W2:Y:S01]  /*16ed0*/  LDL.LU R20, [R1+0x2c0] ;  /* 0x0002c00001147983 */ /* 0x001ea20000300800 */
[----:B------:R-:W2:Y:S02]  /*16ee0*/  LDL.LU R21, [R1+0x2c4] ;  /* 0x0002c40001157983 */ /* 0x000ea40000300800 */
[----:B------:R-:W2:Y:S02]  /*16ef0*/  LDL.LU R22, [R1+0x2c8] ;  /* 0x0002c80001167983 */ /* 0x000ea40000300800 */
[----:B------:R-:W2:Y:S01]  /*16f00*/  LDL.LU R23, [R1+0x2cc] ;  /* 0x0002cc0001177983 */ /* 0x000ea20000300800 */
[----:B---3--:R-:W-:Y:S01]  /*16f10*/  STL.64 [R1+0x1078], R26 ;  /* 0x0010781a01007387 */ /* 0x008fe20000100a00 */
[----:B------:R0:W-:Y:S03]  /*16f20*/  STL.64 [R1+0x1070], R24 ;  /* 0x0010701801007387 */ /* 0x0001e60000100a00 */
[----:B0-----:R-:W3:Y:S01]  /*16f30*/  LDL.LU R24, [R1+0x290] ;  /* 0x0002900001187983 */ /* 0x001ee20000300800 */
[----:B------:R-:W3:Y:S02]  /*16f40*/  LDL.LU R25, [R1+0x294] ;  /* 0x0002940001197983 */ /* 0x000ee40000300800 */
[----:B------:R-:W4:Y:S02]  /*16f50*/  LDL.LU R26, [R1+0x298] ;  /* 0x00029800011a7983 */ /* 0x000f240000300800 */
[----:B------:R-:W4:Y:S02]  /*16f60*/  LDL.LU R27, [R1+0x29c] ;  /* 0x00029c00011b7983 */ /* 0x000f240000300800 */
[----:B------:R-:W-:Y:S01]  /*16f70*/  IMAD.MOV.U32 R29, RZ, RZ, R17 ;  /* 0x000000ffff1d7224 */ /* 0x000fe200078e0011 */
[----:B----4-:R-:W-:Y:S01]  /*16f80*/  STL.64 [R1+0x1090], R26 ;  /* 0x0010901a01007387 */ /* 0x010fe20000100a00 */
[----:B---3--:R0:W-:Y:S03]  /*16f90*/  STL.64 [R1+0x1088], R24 ;  /* 0x0010881801007387 */ /* 0x0081e60000100a00 */
[----:B0-----:R-:W3:Y:S01]  /*16fa0*/  LDL.LU R24, [R1+0x2a0] ;  /* 0x0002a00001187983 */ /* 0x001ee20000300800 */
[----:B------:R-:W3:Y:S02]  /*16fb0*/  LDL.LU R25, [R1+0x2a4] ;  /* 0x0002a40001197983 */ /* 0x000ee40000300800 */
[----:B------:R-:W3:Y:S02]  /*16fc0*/  LDL.LU R26, [R1+0x2a8] ;  /* 0x0002a800011a7983 */ /* 0x000ee40000300800 */
[----:B------:R-:W3:Y:S01]  /*16fd0*/  LDL.LU R27, [R1+0x2ac] ;  /* 0x0002ac00011b7983 */ /* 0x000ee20000300800 */
[----:B------:R0:W-:Y:S01]  /*16fe0*/  STL [R1+0xe0], R16 ;  /* 0x0000e01001007387 */ /* 0x0001e20000100800 */
[----:B------:R-:W-:Y:S03]  /*16ff0*/  STL [R1+0xec], R19 ;  /* 0x0000ec1301007387 */ /* 0x000fe60000100800 */
[----:B0-----:R-:W4:Y:S01]  /*17000*/  LDL.LU.64 R16, [R1+0x10c0] ;  /* 0x0010c00001107983 */ /* 0x001f220000300a00 */
[----:B------:R0:W-:Y:S03]  /*17010*/  STL.64 [R1+0x1048], R4 ;  /* 0x0010480401007387 */ /* 0x0001e60000100a00 */
[----:B0-----:R-:W2:Y:S01]  /*17020*/  LDL.LU R4, [R1+0x270] ;  /* 0x0002700001047983 */ /* 0x001ea20000300800 */
[----:B------:R-:W2:Y:S02]  /*17030*/  LDL.LU R5, [R1+0x274] ;  /* 0x0002740001057983 */ /* 0x000ea40000300800 */
[----:B------:R-:W2:Y:S02]  /*17040*/  LDL.LU R6, [R1+0x278] ;  /* 0x0002780001067983 */ /* 0x000ea40000300800 */
[----:B------:R-:W2:Y:S01]  /*17050*/  LDL.LU R7, [R1+0x27c] ;  /* 0x00027c0001077983 */ /* 0x000ea20000300800 */
[C---:B----4-:R-:W-:Y:S11]  /*17060*/  HMMA.16816.F32 R8, R12.reuse, R16, R8 ;  /* 0x000000100c08723c */ /* 0x050ff60000001808 */
[----:B------:R-:W-:Y:S11]  /*17070*/  @!UPT UIADD3 URZ, URZ, URZ, URZ ;  /* 0x0000003f3f3ff290 */ /* 0x000ff6000fffe03f */
[----:B------:R-:W-:Y:S01]  /*17080*/  @!UPT UIADD3 URZ, URZ, URZ, URZ ;  /* 0x0000003f3f3ff290 */ /* 0x000fe2000fffe03f */
[----:B------:R0:W-:Y:S01]  /*17090*/  STL.64 [R1+0xd0], R8 ;  /* 0x0000d00801007387 */ /* 0x0001e20000100a00 */
[----:B------:R-:W-:Y:S03]  /*170a0*/  STL.64 [R1+0xd8], R10 ;  /* 0x0000d80a01007387 */ /* 0x000fe60000100a00 */
[----:B0-----:R-:W2:Y:S01]  /*170b0*/  LDL.LU.64 R8, [R1+0x10b8] ;  /* 0x0010b80001087983 */ /* 0x001ea20000300a00 */
[----:B------:R-:W-:Y:S01]  /*170c0*/  IMAD.MOV.U32 R28, RZ, RZ, R18 ;  /* 0x000000ffff1c7224 */ /* 0x000fe200078e0012 */
[C---:B--2---:R-:W-:Y:S01]  /*170d0*/  HMMA.16816.F32 R20, R12.reuse, R8, R20 ;  /* 0x000000080c14723c */ /* 0x044fe20000001814 */
[----:B------:R-:W-:Y:S02]  /*170e0*/  IMAD.MOV.U32 R18, RZ, RZ, R8 ;  /* 0x000000ffff127224 */ /* 0x000fe400078e0008 */
[----:B------:R-:W-:Y:S11]  /*170f0*/  IMAD.MOV.U32 R19, RZ, RZ, R9 ;  /* 0x000000ffff137224 */ /* 0x000ff600078e0009 */
[----:B------:R-:W-:Y:S09]  /*17100*/  @!UPT UIADD3 URZ, URZ, URZ, URZ ;  /* 0x0000003f3f3ff290 */ /* 0x000ff2000fffe03f */
[----:B------:R0:W-:Y:S01]  /*17110*/  STL.64 [R1+0xc0], R20 ;  /* 0x0000c01401007387 */ /* 0x0001e20000100a00 */
[----:B------:R-:W-:Y:S03]  /*17120*/  STL.64 [R1+0xc8], R22 ;  /* 0x0000c81601007387 */ /* 0x000fe60000100a00 */
[----:B0-----:R-:W2:Y:S01]  /*17130*/  LDL.LU.64 R20, [R1+0x10b0] ;  /* 0x0010b00001147983 */ /* 0x001ea20000300a00 */
[----:B------:R-:W2:Y:S02]  /*17140*/  LDL.LU.64 R10, [R1+0x10a8] ;  /* 0x0010a800010a7983 */ /* 0x000ea40000300a00 */
[----:B------:R-:W2:Y:S02]  /*17150*/  LDL.LU.64 R8, [R1+0x10a0] ;  /* 0x0010a00001087983 */ /* 0x000ea40000300a00 */
[----:B------:R-:W-:Y:S01]  /*17160*/  STL.64 [R1+0x1040], R18 ;  /* 0x0010401201007387 */ /* 0x000fe20000100a00 */
[----:B------:R0:W-:Y:S04]  /*17170*/  STL.64 [R1+0x1038], R16 ;  /* 0x0010381001007387 */ /* 0x0001e80000100a00 */
[----:B0-----:R-:W4:Y:S01]  /*17180*/  LDL.LU R16, [R1+0x210] ;  /* 0x0002100001107983 */ /* 0x001f220000300800 */
[C---:B--2---:R-:W-:Y:S11]  /*17190*/  HMMA.16816.F32 R8, R12.reuse, R20, R8 ;  /* 0x000000140c08723c */ /* 0x044ff60000001808 */
[----:B------:R-:W-:Y:S11]  /*171a0*/  @!UPT UIADD3 URZ, URZ, URZ, URZ ;  /* 0x0000003f3f3ff290 */ /* 0x000ff6000fffe03f */
[----:B------:R-:W-:Y:S01]  /*171b0*/  @!UPT UIADD3 URZ, URZ, URZ, URZ ;  /* 0x0000003f3f3ff290 */ /* 0x000fe2000fffe03f */
[----:B------:R0:W-:Y:S01]  /*171c0*/  STL.64 [R1+0xb0], R8 ;  /* 0x0000b00801007387 */ /* 0x0001e20000100a00 */
[----:B------:R-:W-:Y:S02]  /*171d0*/  STL.64 [R1+0xb8], R10 ;  /* 0x0000b80a01007387 */ /* 0x000fe40000100a00 */
[----:B0-----:R-:W-:Y:S02]  /*171e0*/  IMAD.MOV.U32 R9, RZ, RZ, R20 ;  /* 0x000000ffff097224 */ /* 0x001fe400078e0014 */
[----:B------:R-:W-:Y:S02]  /*171f0*/  IMAD.MOV.U32 R8, RZ, RZ, R21 ;  /* 0x000000ffff087224 */ /* 0x000fe400078e0015 */
[----:B------:R-:W3:Y:S02]  /*17200*/  LDL.LU.64 R20, [R1+0x1098] ;  /* 0x0010980001147983 */ /* 0x000ee40000300a00 */
[C---:B---3--:R-:W-:Y:S02]  /*17210*/  HMMA.16816.F32 R20, R12.reuse, R20, R24 ;  /* 0x000000140c14723c */ /* 0x048fe40000001818 */
        /* <DEDUP_REMOVED lines=15> */
[----:B--2---:R-:W-:Y:S01]  /*17310*/  HMMA.16816.F32 R12, R12, R20, R24 ;  /* 0x000000140c0c723c */ /* 0x004fe20000001818 */
[----:B------:R-:W2:Y:S01]  /*17320*/  LDL.LU.64 R24, [R1+0x1060] ;  /* 0x0010600001187983 */ /* 0x000ea20000300a00 */
[----:B------:R-:W2:Y:S02]  /*17330*/  LDL.LU.64 R22, [R1+0x1058] ;  /* 0x0010580001167983 */ /* 0x000ea40000300a00 */
[----:B------:R-:W2:Y:S11]  /*17340*/  LDL.LU.64 R20, [R1+0x1050] ;  /* 0x0010500001147983 */ /* 0x000eb60000300a00 */
[----:B------:R-:W-:Y:S08]  /*17350*/  @!UPT UIADD3 URZ, URZ, URZ, URZ ;  /* 0x0000003f3f3ff290 */ /* 0x000ff0000fffe03f */
[----:B------:R-:W-:Y:S01]  /*17360*/  STL.64 [R1+0x30], R12 ;  /* 0x0000300c01007387 */ /* 0x000fe20000100a00 */
[----:B------:R0:W-:Y:S03]  /*17370*/  STL.64 [R1+0x38], R14 ;  /* 0x0000380e01007387 */ /* 0x0001e60000100a00 */
[----:B0-----:R-:W3:Y:S01]  /*17380*/  LDL R15, [R1+0x3f4] ;  /* 0x0003f400010f7983 */ /* 0x001ee20000100800 */
[----:B------:R-:W-:Y:S02]  /*17390*/  IMAD.MOV.U32 R17, RZ, RZ, R3 ;  /* 0x000000ffff117224 */ /* 0x000fe400078e0003 */
[----:B------:R-:W-:Y:S02]  /*173a0*/  IMAD.MOV.U32 R18, RZ, RZ, R2 ;  /* 0x000000ffff127224 */ /* 0x000fe400078e0002 */
[----:B------:R-:W-:Y:S01]  /*173b0*/  IMAD.MOV.U32 R19, RZ, RZ, R0 ;  /* 0x000000ffff137224 */ /* 0x000fe200078e0000 */
[C---:B--2---:R-:W-:Y:S01]  /*173c0*/  HMMA.16816.F32 R24, R20.reuse, R24, R4 ;  /* 0x000000181418723c */ /* 0x044fe20000001804 */
[----:B------:R-:W4:Y:S11]  /*173d0*/  LDL.LU.64 R4, [R1+0x1048] ;  /* 0x0010480001047983 */ /* 0x000f360000300a00 */
[----:B------:R-:W-:Y:S11]  /*173e0*/  @!UPT UIADD3 URZ, URZ, URZ, URZ ;  /* 0x0000003f3f3ff290 */ /* 0x000ff6000fffe03f */
[----:B------:R-:W-:Y:S01]  /*173f0*/  STL [R1+0x20], R24 ;  /* 0x0000201801007387 */ /* 0x000fe20000100800 */
[----:B------:R-:W-:Y:S02]  /*17400*/  IMAD.MOV.U32 R3, RZ, RZ, R25 ;  /* 0x000000ffff037224 */ /* 0x000fe400078e0019 */
[----:B------:R-:W-:Y:S02]  /*17410*/  IMAD.MOV.U32 R2, RZ, RZ, R26 ;  /* 0x000000ffff027224 */ /* 0x000fe400078e001a */
[----:B------:R-:W-:Y:S02]  /*17420*/  IMAD.MOV.U32 R0, RZ, RZ, R27 ;  /* 0x000000ffff007224 */ /* 0x000fe400078e001b */
[----:B---3--:R-:W0:Y:S04]  /*17430*/  LDSM.16.MT88.4 R24, [R15+0xa000] ;  /* 0x00a000000f18783b */ /* 0x008e280000004200 */
[----:B------:R-:W-:Y:S01]  /*17440*/  STL [R1+0xeac], R2 ;  /* 0x000eac0201007387 */ /* 0x000fe20000100800 */
[----:B------:R-:W-:Y:S03]  /*17450*/  STL [R1+0xea8], R3 ;  /* 0x000ea80301007387 */ /* 0x000fe60000100800 */
[----:B0-----:R-:W-:Y:S01]  /*17460*/  STL.64 [R1+0xfe0], R26 ;  /* 0x000fe01a01007387 */ /* 0x001fe20000100a00 */
[----:B------:R0:W-:Y:S03]  /*17470*/  STL.64 [R1+0xfd8], R24 ;  /* 0x000fd81801007387 */ /* 0x0001e60000100a00 */
[----:B0-----:R-:W2:Y:S01]  /*17480*/  LDL.LU R24, [R1+0x220] ;  /* 0x0002200001187983 */ /* 0x001ea20000300800 */
[----:B------:R-:W2:Y:S02]  /*17490*/  LDL.LU R25, [R1+0x224] ;  /* 0x0002240001197983 */ /* 0x000ea40000300800 */
[----:B------:R-:W2:Y:S02]  /*174a0*/  LDL.LU R26, [R1+0x228] ;  /* 0x00022800011a7983 */ /* 0x000ea40000300800 */
[----:B------:R-:W2:Y:S01]  /*174b0*/  LDL.LU R27, [R1+0x22c] ;  /* 0x00022c00011b7983 */ /* 0x000ea20000300800 */
[C---:B----4-:R-:W-:Y:S01]  /*174c0*/  HMMA.16816.F32 R4, R20.reuse, R4, R16 ;  /* 0x000000041404723c */ /* 0x050fe20000001810 */
[----:B------:R-:W3:Y:S01]  /*174d0*/  LDL.LU.64 R18, [R1+0x1040] ;  /* 0x0010400001127983 */ /* 0x000ee20000300a00 */
[----:B------:R-:W2:Y:S11]  /*174e0*/  LDL.LU.64 R16, [R1+0x1038] ;  /* 0x0010380001107983 */ /* 0x000eb60000300a00 */
[----:B------:R-:W-:Y:S10]  /*174f0*/  @!UPT UIADD3 URZ, URZ, URZ, URZ ;  /* 0x0000003f3f3ff290 */ /* 0x000ff4000fffe03f */
[----:B------:R-:W-:Y:S01]  /*17500*/  STL.64 [R1+0x210], R4 ;  /* 0x0002100401007387 */ /* 0x000fe20000100a00 */
[----:B------:R-:W-:Y:S02]  /*17510*/  STL.64 [R1+0x218], R6 ;  /* 0x0002180601007387 */ /* 0x000fe40000100a00 */
[----:B------:R-:W0:Y:S02]  /*17520*/  LDSM.16.MT88.4 R4, [R15+0xa080] ;  /* 0x00a080000f04783b */ /* 0x000e240000004200 */
[----:B0-----:R-:W-:Y:S02]  /*17530*/  STL.64 [R1+0xf68], R6 ;  /* 0x000f680601007387 */ /* 0x001fe40000100a00 */
[----:B------:R3:W-:Y:S01]  /*17540*/  STL.64 [R1+0xf60], R4 ;  /* 0x000f600401007387 */ /* 0x0007e20000100a00 */
[----:B--2---:R-:W-:Y:S01]  /*17550*/  HMMA.16816.F32 R24, R20, R16, R24 ;  /* 0x000000101418723c */ /* 0x004fe20000001818 */
[----:B---3--:R-:W-:Y:S02]  /*17560*/  IMAD.MOV.U32 R4, RZ, RZ, R18 ;  /* 0x000000ffff047224 */ /* 0x008fe400078e0012 */
[----:B------:R-:W-:Y:S01]  /*17570*/  IMAD.MOV.U32 R5, RZ, RZ, R19 ;  /* 0x000000ffff057224 */ /* 0x000fe200078e0013 */
[----:B------:R-:W2:Y:S01]  /*17580*/  LDL.LU R18, [R1+0x1034] ;  /* 0x0010340001127983 */ /* 0x000ea20000300800 */
[----:B------:R-:W2:Y:S11]  /*17590*/  LDL.LU R19, [R1+0x1030] ;  /* 0x0010300001137983 */ /* 0x000eb60000300800 */
[----:B------:R-:W-:Y:S08]  /*175a0*/  @!UPT UIADD3 URZ, URZ, URZ, URZ ;  /* 0x0000003f3f3ff290 */ /* 0x000ff0000fffe03f */
[----:B------:R-:W-:Y:S02]  /*175b0*/  IMAD.MOV.U32 R2, RZ, RZ, R24 ;  /* 0x000000ffff027224 */ /* 0x000fe400078e0018 */
[----:B------:R-:W-:Y:S01]  /*175c0*/  IMAD.MOV.U32 R3, RZ, RZ, R25 ;  /* 0x000000ffff037224 */ /* 0x000fe200078e0019 */
[----:B------:R-:W3:Y:S01]  /*175d0*/  LDL.LU R24, [R1+0x200] ;  /* 0x0002000001187983 */ /* 0x000ee20000300800 */
[----:B------:R-:W-:Y:S02]  /*175e0*/  IMAD.MOV.U32 R17, RZ, RZ, R26 ;  /* 0x000000ffff117224 */ /* 0x000fe400078e001a */
[----:B------:R-:W3:Y:S02]  /*175f0*/  LDL.LU R25, [R1+0x204] ;  /* 0x0002040001197983 */ /* 0x000ee40000300800 */
[----:B------:R-:W-:Y:S01]  /*17600*/  IMAD.MOV.U32 R16, RZ, RZ, R27 ;  /* 0x000000ffff107224 */ /* 0x000fe200078e001b */
[----:B------:R-:W4:Y:S01]  /*17610*/  LDL.LU R26, [R1+0x208] ;  /* 0x00020800011a7983 */ /* 0x000f220000300800 */
[----:B------:R-:W4:Y:S03]  /*17620*/  LDL.LU R27, [R1+0x20c] ;  /* 0x00020c00011b7983 */ /* 0x000f260000300800 */
[----:B----4-:R-:W-:Y:S01]  /*17630*/  STL.64 [R1+0xff0], R26 ;  /* 0x000ff01a01007387 */ /* 0x010fe20000100a00 */
[----:B---3--:R0:W-:Y:S02]  /*17640*/  STL.64 [R1+0xfe8], R24 ;  /* 0x000fe81801007387 */ /* 0x0081e40000100a00 */
[----:B0-----:R-:W-:-:S02]  /*17650*/  IMAD.MOV.U32 R24, RZ, RZ, R11 ;  /* 0x000000ffff187224 */ /* 0x001fc400078e000b */
[----:B------:R-:W-:-:S05]  /*17660*/  IMAD.MOV.U32 R25, RZ, RZ, R10 ;  /* 0x000000ffff197224 */ /* 0x000fca00078e000a */
[----:B------:R0:W-:Y:S04]  /*17670*/  STL.64 [R1+0x1008], R24 ;  /* 0x0010081801007387 */ /* 0x0001e80000100a00 */
[----:B0-----:R-:W3:Y:S01]  /*17680*/  LDL.LU R24, [R1+0x240] ;  /* 0x0002400001187983 */ /* 0x001ee20000300800 */
[----:B------:R-:W3:Y:S02]  /*17690*/  LDL.LU R25, [R1+0x244] ;  /* 0x0002440001197983 */ /* 0x000ee40000300800 */
[----:B------:R-:W4:Y:S02]  /*176a0*/  LDL.LU R26, [R1+0x248] ;  /* 0x00024800011a7983 */ /* 0x000f240000300800 */
[----:B------:R-:W4:Y:S02]  /*176b0*/  LDL.LU R27, [R1+0x24c] ;  /* 0x00024c00011b7983 */ /* 0x000f240000300800 */
[----:B----4-:R-:W-:Y:S01]  /*176c0*/  STL.64 [R1+0x1018], R26 ;  /* 0x0010181a01007387 */ /* 0x010fe20000100a00 */
[----:B---3--:R0:W-:Y:S02]  /*176d0*/  STL.64 [R1+0x1010], R24 ;  /* 0x0010101801007387 */ /* 0x0081e40000100a00 */
[----:B0-----:R-:W-:-:S02]  /*176e0*/  IMAD.MOV.U32 R24, RZ, RZ, R9 ;  /* 0x000000ffff187224 */ /* 0x001fc400078e0009 */
[----:B------:R-:W-:Y:S02]  /*176f0*/  IMAD.MOV.U32 R25, RZ, RZ, R8 ;  /* 0x000000ffff197224 */ /* 0x000fe400078e0008 */
[----:B------:R-:W0:Y:S04]  /*17700*/  LDSM.16.MT88.4 R8, [R15+0xa100] ;  /* 0x00a100000f08783b */ /* 0x000e280000004200 */
[----:B--2---:R-:W-:Y:S01]  /*17710*/  STL.64 [R1+0xfb8], R18 ;  /* 0x000fb81201007387 */ /* 0x004fe20000100a00 */
[----:B------:R1:W-:Y:S02]  /*17720*/  STL.64 [R1+0xfb0], R16 ;  /* 0x000fb01001007387 */ /* 0x0003e40000100a00 */
[----:B------:R-:W2:Y:S01]  /*17730*/  LDSM.16.MT88.4 R12, [R15+0xa180] ;  /* 0x00a180000f0c783b */ /* 0x000ea20000004200 */
[----:B-1----:R-:W3:Y:S03]  /*17740*/  LDL.LU R16, [R1+0x260] ;  /* 0x0002600001107983 */ /* 0x002ee60000300800 */
[----:B------:R-:W3:Y:S02]  /*17750*/  LDL.LU R17, [R1+0x264] ;  /* 0x0002640001117983 */ /* 0x000ee40000300800 */
[----:B------:R-:W3:Y:S02]  /*17760*/  LDL.LU R18, [R1+0x268] ;  /* 0x0002680001127983 */ /* 0x000ee40000300800 */
[----:B------:R-:W3:Y:S01]  /*17770*/  LDL.LU R19, [R1+0x26c] ;  /* 0x00026c0001137983 */ /* 0x000ee20000300800 */
[----:B0-----:R-:W-:Y:S01]  /*17780*/  STL.64 [R1+0xeb8], R10 ;  /* 0x000eb80a01007387 */ /* 0x001fe20000100a00 */
[----:B------:R0:W-:Y:S03]  /*17790*/  STL.64 [R1+0xeb0], R8 ;  /* 0x000eb00801007387 */ /* 0x0001e60000100a00 */
[----:B0-----:R-:W4:Y:S01]  /*177a0*/  LDL.LU.64 R8, [R1+0xa0] ;  /* 0x0000a00001087983 */ /* 0x001f220000300a00 */
[----:B------:R-:W2:Y:S01]  /*177b0*/  LDL.64 R10, [R1+0xa8] ;  /* 0x0000a800010a7983 */ /* 0x000ea20000100a00 */
[C---:B---3--:R-:W-:Y:S02]  /*177c0*/  HMMA.16816.F32 R4, R20.reuse, R4, R16 ;  /* 0x000000041404723c */ /* 0x048fe40000001810 */
[----:B--2---:R-:W-:Y:S01]  /*177d0*/  STL.64 [R1+0x1028], R10 ;  /* 0x0010280a01007387 */ /* 0x004fe20000100a00 */
[----:B----4-:R0:W-:Y:S03]  /*177e0*/  STL.64 [R1+0x1020], R8 ;  /* 0x0010200801007387 */ /* 0x0101e60000100a00 */
[----:B0-----:R-:W2:Y:S01]  /*177f0*/  LDL.LU R8, [R1+0x250] ;  /* 0x0002500001087983 */ /* 0x001ea20000300800 */
[----:B------:R-:W2:Y:S02]  /*17800*/  LDL.LU R9, [R1+0x254] ;  /* 0x0002540001097983 */ /* 0x000ea40000300800 */
[----:B------:R-:W2:Y:S02]  /*17810*/  LDL.LU R10, [R1+0x258] ;  /* 0x00025800010a7983 */ /* 0x000ea40000300800 */
[----:B------:R-:W2:Y:S01]  /*17820*/  LDL.LU R11, [R1+0x25c] ;  /* 0x00025c00010b7983 */ /* 0x000ea20000300800 */
[----:B------:R-:W3:Y:S11]  /*17830*/  LDL R18, [R1+0x8] ;  /* 0x0000080001127983 */ /* 0x000ef60000100800 */
[----:B------:R0:W-:Y:S02]  /*17840*/  STL.64 [R1+0x260], R4 ;  /* 0x0002600401007387 */ /* 0x0001e40000100a00 */
[----:B------:R1:W-:Y:S02]  /*17850*/  STL.64 [R1+0x268], R6 ;  /* 0x0002680601007387 */ /* 0x0003e40000100a00 */
[----:B------:R-:W3:Y:S01]  /*17860*/  LDL R19, [R1+0xc] ;  /* 0x00000c0001137983 */ /* 0x000ee20000100800 */
[----:B0-----:R-:W4:Y:S01]  /*17870*/  LDL.LU R4, [R1+0x1f0] ;  /* 0x0001f00001047983 */ /* 0x001f220000300800 */
[----:B------:R-:W4:Y:S02]  /*17880*/  LDL.LU R5, [R1+0x1f4] ;  /* 0x0001f40001057983 */ /* 0x000f240000300800 */
[----:B-1----:R-:W3:Y:S02]  /*17890*/  LDL.LU R6, [R1+0x1f8] ;  /* 0x0001f80001067983 */ /* 0x002ee40000300800 */
[----:B------:R-:W3:Y:S01]  /*178a0*/  LDL.LU R7, [R1+0x1fc] ;  /* 0x0001fc0001077983 */ /* 0x000ee20000300800 */
[C---:B--2---:R-:W-:Y:S01]  /*178b0*/  HMMA.16816.F32 R24, R20.reuse, R24, R8 ;  /* 0x000000181418723c */ /* 0x044fe20000001808 */
[----:B---3--:R-:W-:Y:S01]  /*178c0*/  STL.64 [R1+0x1000], R6 ;  /* 0x0010000601007387 */ /* 0x008fe20000100a00 */
[----:B----4-:R0:W-:Y:S03]  /*178d0*/  STL.64 [R1+0xff8], R4 ;  /* 0x000ff80401007387 */ /* 0x0101e60000100a00 */
[----:B0-----:R-:W2:Y:S01]  /*178e0*/  LDL.LU R4, [R1+0x230] ;  /* 0x0002300001047983 */ /* 0x001ea20000300800 */
[----:B------:R-:W2:Y:S02]  /*178f0*/  LDL.LU R5, [R1+0x234] ;  /* 0x0002340001057983 */ /* 0x000ea40000300800 */
[----:B------:R-:W2:Y:S02]  /*17900*/  LDL.LU R6, [R1+0x238] ;  /* 0x0002380001067983 */ /* 0x000ea40000300800 */
[----:B------:R-:W2:Y:S01]  /*17910*/  LDL.LU R7, [R1+0x23c] ;  /* 0x00023c0001077983 */ /* 0x000ea20000300800 */
[----:B------:R0:W-:Y:S04]  /*17920*/  STL.64 [R1+0xfd0], R18 ;  /* 0x000fd01201007387 */ /* 0x0001e80000100a00 */
[----:B0-----:R-:W3:Y:S01]  /*17930*/  LDL.64 R18, [R1+0x18] ;  /* 0x0000180001127983 */ /* 0x001ee20000100a00 */
[----:B------:R-:W-:Y:S02]  /*17940*/  STL.64 [R1+0xe38], R14 ;  /* 0x000e380e01007387 */ /* 0x000fe40000100a00 */
[----:B------:R0:W-:Y:S02]  /*17950*/  STL.64 [R1+0xe30], R12 ;  /* 0x000e300c01007387 */ /* 0x0001e40000100a00 */
[----:B0-----:R-:W4:Y:S01]  /*17960*/  LDL.LU.64 R12, [R1+0x80] ;  /* 0x00008000010c7983 */ /* 0x001f220000300a00 */
[----:B------:R-:W2:Y:S02]  /*17970*/  LDL.LU.64 R14, [R1+0x88] ;  /* 0x00008800010e7983 */ /* 0x000ea40000300a00 */
[----:B------:R-:W2:Y:S02]  /*17980*/  LDL.LU.64 R10, [R1+0x1028] ;  /* 0x00102800010a7983 */ /* 0x000ea40000300a00 */
[----:B------:R-:W2:Y:S01]  /*17990*/  LDL.LU.64 R8, [R1+0x1020] ;  /* 0x0010200001087983 */ /* 0x000ea20000300a00 */
[----:B------:R-:W-:Y:S01]  /*179a0*/  STL.64 [R1+0x290], R24 ;  /* 0x0002901801007387 */ /* 0x000fe20000100a00 */
[----:B------:R0:W-:Y:S03]  /*179b0*/  STL.64 [R1+0x298], R26 ;  /* 0x0002981a01007387 */ /* 0x0001e60000100a00 */
[----:B0-----:R-:W2:Y:S01]  /*179c0*/  LDL.LU.64 R26, [R1+0x1018] ;  /* 0x00101800011a7983 */ /* 0x001ea20000300a00 */
        /* <DEDUP_REMOVED lines=8> */
[----:B0-----:R-:W2:Y:S04]  /*17a50*/  LDL.64 R10, [R1+0x68] ;  /* 0x00006800010a7983 */ /* 0x001ea80000100a00 */
[----:B--2---:R0:W-:Y:S01]  /*17a60*/  STL.64 [R1+0xfa8], R10 ;  /* 0x000fa80a01007387 */ /* 0x0041e20000100a00 */
[----:B------:R-:W2:Y:S02]  /*17a70*/  LDL.LU R8, [R1+0x1d0] ;  /* 0x0001d00001087983 */ /* 0x000ea40000300800 */
[----:B------:R-:W2:Y:S01]  /*17a80*/  LDL.LU R9, [R1+0x1d4] ;  /* 0x0001d40001097983 */ /* 0x000ea20000300800 */
[----:B0-----:R-:W2:Y:S01]  /*17a90*/  LDL.LU R10, [R1+0x1d8] ;  /* 0x0001d800010a7983 */ /* 0x001ea20000300800 */
[----:B------:R-:W2:Y:S01]  /*17aa0*/  LDL.LU R11, [R1+0x1dc] ;  /* 0x0001dc00010b7983 */ /* 0x000ea20000300800 */
[C---:B------:R-:W-:Y:S02]  /*17ab0*/  HMMA.16816.F32 R24, R20.reuse, R24, R4 ;  /* 0x000000181418723c */ /* 0x040fe40000001804 */
[----:B--2---:R-:W-:Y:S01]  /*17ac0*/  STL.64 [R1+0xfc8], R10 ;  /* 0x000fc80a01007387 */ /* 0x004fe20000100a00 */
[----:B------:R0:W-:Y:S03]  /*17ad0*/  STL.64 [R1+0xfc0], R8 ;  /* 0x000fc00801007387 */ /* 0x0001e60000100a00 */
[----:B0-----:R-:W2:Y:S01]  /*17ae0*/  LDL.LU R8, [R1+0x1e0] ;  /* 0x0001e00001087983 */ /* 0x001ea20000300800 */
[----:B------:R-:W2:Y:S02]  /*17af0*/  LDL.LU R9, [R1+0x1e4] ;  /* 0x0001e40001097983 */ /* 0x000ea40000300800 */
[----:B------:R-:W2:Y:S02]  /*17b00*/  LDL.LU R10, [R1+0x1e8] ;  /* 0x0001e800010a7983 */ /* 0x000ea40000300800 */
[----:B------:R-:W2:Y:S01]  /*17b10*/  LDL.LU R11, [R1+0x1ec] ;  /* 0x0001ec00010b7983 */ /* 0x000ea20000300800 */
[----:B------:R-:W3:Y:S01]  /*17b20*/  LDL.LU.64 R6, [R1+0x1000] ;  /* 0x0010000001067983 */ /* 0x000ee20000300a00 */
[----:B------:R-:W3:Y:S10]  /*17b30*/  LDL.LU.64 R4, [R1+0xff8] ;  /* 0x000ff80001047983 */ /* 0x000ef40000300a00 */
[----:B------:R-:W-:Y:S02]  /*17b40*/  STL.64 [R1+0x2b0], R24 ;  /* 0x0002b01801007387 */ /* 0x000fe40000100a00 */
[----:B------:R0:W-:Y:S02]  /*17b50*/  STL.64 [R1+0x2b8], R26 ;  /* 0x0002b81a01007387 */ /* 0x0001e40000100a00 */
[----:B0-----:R-:W4:Y:S01]  /*17b60*/  LDL.LU.64 R26, [R1+0xff0] ;  /* 0x000ff000011a7983 */ /* 0x001f220000300a00 */
[----:B------:R-:W4:Y:S02]  /*17b70*/  LDL.LU.64 R24, [R1+0xfe8] ;  /* 0x000fe80001187983 */ /* 0x000f240000300a00 */
[----:B----4-:R-:W-:Y:S01]  /*17b80*/  HMMA.16816.F32 R20, R20, R12, R24 ;  /* 0x0000000c1414723c */ /* 0x010fe20000001818 */
[----:B------:R-:W3:Y:S01]  /*17b90*/  LDL.LU.64 R26, [R1+0xfe0] ;  /* 0x000fe000011a7983 */ /* 0x000ee20000300a00 */
[----:B------:R-:W3:Y:S11]  /*17ba0*/  LDL.LU.64 R24, [R1+0xfd8] ;  /* 0x000fd80001187983 */ /* 0x000ef60000300a00 */
[----:B------:R-:W-:Y:S10]  /*17bb0*/  @!UPT UIADD3 URZ, URZ, URZ, URZ ;  /* 0x0000003f3f3ff290 */ /* 0x000ff4000fffe03f */
[----:B------:R0:W-:Y:S01]  /*17bc0*/  STL.64 [R1+0x280], R20 ;  /* 0x0002801401007387 */ /* 0x0001e20000100a00 */
[----:B------:R1:W-:Y:S03]  /*17bd0*/  STL.64 [R1+0x288], R22 ;  /* 0x0002881601007387 */ /* 0x0003e60000100a00 */
[----:B0-----:R-:W4:Y:S01]  /*17be0*/  LDL.LU R20, [R1+0x1a0] ;  /* 0x0001a00001147983 */ /* 0x001f220000300800 */
[----:B------:R-:W4:Y:S02]  /*17bf0*/  LDL.LU R21, [R1+0x1a4] ;  /* 0x0001a40001157983 */ /* 0x000f240000300800 */
[----:B-1----:R-:W2:Y:S02]  /*17c00*/  LDL.LU R22, [R1+0x1a8] ;  /* 0x0001a80001167983 */ /* 0x002ea40000300800 */
[----:B------:R-:W2:Y:S01]  /*17c10*/  LDL.LU R23, [R1+0x1ac] ;  /* 0x0001ac0001177983 */ /* 0x000ea20000300800 */
[----:B---3--:R-:W-:Y:S01]  /*17c20*/  HMMA.16816.F32 R4, R24, R18, R4 ;  /* 0x000000121804723c */ /* 0x008fe20000001804 */
[----:B--2---:R-:W-:Y:S01]  /*17c30*/  STL.64 [R1+0xfa0], R22 ;  /* 0x000fa01601007387 */ /* 0x004fe20000100a00 */
[----:B----4-:R0:W-:Y:S03]  /*17c40*/  STL.64 [R1+0xf98], R20 ;  /* 0x000f981401007387 */ /* 0x0101e60000100a00 */
[----:B0-----:R-:W2:Y:S01]  /*17c50*/  LDL.LU R20, [R1+0x1c0] ;  /* 0x0001c00001147983 */ /* 0x001ea20000300800 */
[----:B------:R-:W2:Y:S02]  /*17c60*/  LDL.LU R21, [R1+0x1c4] ;  /* 0x0001c40001157983 */ /* 0x000ea40000300800 */
[----:B------:R-:W2:Y:S02]  /*17c70*/  LDL.LU R22, [R1+0x1c8] ;  /* 0x0001c80001167983 */ /* 0x000ea40000300800 */
[----:B------:R-:W2:Y:S01]  /*17c80*/  LDL.LU R23, [R1+0x1cc] ;  /* 0x0001cc0001177983 */ /* 0x000ea20000300800 */
[----:B------:R0:W-:Y:S04]  /*17c90*/  STL.64 [R1+0xf70], R14 ;  /* 0x000f700e01007387 */ /* 0x0001e80000100a00 */
[----:B0-----:R-:W3:Y:S08]  /*17ca0*/  LDL.64 R14, [R1+0x78] ;  /* 0x00007800010e7983 */ /* 0x001ef00000100a00 */
[----:B------:R0:W-:Y:S02]  /*17cb0*/  STL.64 [R1+0x270], R4 ;  /* 0x0002700401007387 */ /* 0x0001e40000100a00 */
[----:B------:R-:W-:Y:S02]  /*17cc0*/  STL.64 [R1+0x278], R6 ;  /* 0x0002780601007387 */ /* 0x000fe40000100a00 */
[----:B0-----:R-:W-:-:S02]  /*17cd0*/  IMAD.MOV.U32 R5, RZ, RZ, R18 ;  /* 0x000000ffff057224 */ /* 0x001fc400078e0012 */
[----:B------:R-:W-:Y:S02]  /*17ce0*/  IMAD.MOV.U32 R4, RZ, RZ, R19 ;  /* 0x000000ffff047224 */ /* 0x000fe400078e0013 */
[----:B------:R-:W4:Y:S02]  /*17cf0*/  LDL.LU.64 R18, [R1+0xfd0] ;  /* 0x000fd00001127983 */ /* 0x000f240000300a00 */
[C---:B----4-:R-:W-:Y:S02]  /*17d00*/  HMMA.16816.F32 R16, R24.reuse, R18, R8 ;  /* 0x000000121810723c */ /* 0x050fe40000001808 */
[----:B------:R-:W4:Y:S01]  /*17d10*/  LDL.LU.64 R10, [R1+0xfc8] ;  /* 0x000fc800010a7983 */ /* 0x000f220000300a00 */
[----:B------:R-:W4:Y:S11]  /*17d20*/  LDL.LU.64 R8, [R1+0xfc0] ;  /* 0x000fc00001087983 */ /* 0x000f360000300a00 */
[----:B------:R-:W-:Y:S09]  /*17d30*/  @!UPT UIADD3 URZ, URZ, URZ, URZ ;  /* 0x0000003f3f3ff290 */ /* 0x000ff2000fffe03f */
[----:B------:R-:W-:Y:S01]  /*17d40*/  STL.64 [R1+0x250], R16 ;  /* 0x0002501001007387 */ /* 0x000fe20000100a00 */
[----:B------:R0:W-:Y:S03]  /*17d50*/  STL.64 [R1+0x258], R18 ;  /* 0x0002581201007387 */ /* 0x0001e60000100a00 */
[----:B0-----:R-:W4:Y:S01]  /*17d60*/  LDL.LU.64 R18, [R1+0xfb8] ;  /* 0x000fb80001127983 */ /* 0x001f220000300a00 */
[----:B------:R-:W2:Y:S01]  /*17d70*/  LDL.LU.64 R16, [R1+0xfb0] ;  /* 0x000fb00001107983 */ /* 0x000ea20000300a00 */
[C---:B----4-:R-:W-:Y:S11]  /*17d80*/  HMMA.16816.F32 R8, R24.reuse, R18, R8 ;  /* 0x000000121808723c */ /* 0x050ff60000001808 */
[----:B------:R-:W-:Y:S11]  /*17d90*/  @!UPT UIADD3 URZ, URZ, URZ, URZ ;  /* 0x0000003f3f3ff290 */ /* 0x000ff6000fffe03f */
[----:B------:R-:W-:Y:S01]  /*17da0*/  @!UPT UIADD3 URZ, URZ, URZ, URZ ;  /* 0x0000003f3f3ff290 */ /* 0x000fe2000fffe03f */
[----:B------:R-:W-:Y:S01]  /*17db0*/  STL.64 [R1+0x240], R8 ;  /* 0x0002400801007387 */ /* 0x000fe20000100a00 */
[----:B------:R0:W-:Y:S03]  /*17dc0*/  STL.64 [R1+0x248], R10 ;  /* 0x0002480a01007387 */ /* 0x0001e60000100a00 */
[----:B0-----:R-:W4:Y:S01]  /*17dd0*/  LDL.LU.64 R10, [R1+0xfa8] ;  /* 0x000fa800010a7983 */ /* 0x001f220000300a00 */
[----:B------:R-:W-:Y:S02]  /*17de0*/  STL.64 [R1+0xf38], R18 ;  /* 0x000f381201007387 */ /* 0x000fe40000100a00 */
[----:B--2---:R0:W-:Y:S02]  /*17df0*/  STL.64 [R1+0xf30], R16 ;  /* 0x000f301001007387 */ /* 0x0041e40000100a00 */
[----:B0-----:R-:W3:Y:S01]  /*17e00*/  LDL.LU R16, [R1+0x1b0] ;  /* 0x0001b00001107983 */ /* 0x001ee20000300800 */
[----:B------:R-:W3:Y:S02]  /*17e10*/  LDL.LU R17, [R1+0x1b4] ;  /* 0x0001b40001117983 */ /* 0x000ee40000300800 */
[----:B------:R-:W3:Y:S02]  /*17e20*/  LDL.LU R18, [R1+0x1b8] ;  /* 0x0001b80001127983 */ /* 0x000ee40000300800 */
[----:B------:R-:W3:Y:S01]  /*17e30*/  LDL.LU R19, [R1+0x1bc] ;  /* 0x0001bc0001137983 */ /* 0x000ee20000300800 */
[----:B----4-:R-:W-:Y:S01]  /*17e40*/  HMMA.16816.F32 R20, R24, R10, R20 ;  /* 0x0000000a1814723c */ /* 0x010fe20000001814 */
[----:B------:R-:W-:-:S02]  /*17e50*/  IMAD.MOV.U32 R7, RZ, RZ, R10 ;  /* 0x000000ffff077224 */ /* 0x000fc400078e000a */
[----:B------:R-:W-:Y:S11]  /*17e60*/  IMAD.MOV.U32 R6, RZ, RZ, R11 ;  /* 0x000000ffff067224 */ /* 0x000ff600078e000b */
[----:B------:R-:W-:Y:S09]  /*17e70*/  @!UPT UIADD3 URZ, URZ, URZ, URZ ;  /* 0x0000003f3f3ff290 */ /* 0x000ff2000fffe03f */
[----:B------:R-:W-:Y:S01]  /*17e80*/  STL.64 [R1+0x230], R20 ;  /* 0x0002301401007387 */ /* 0x000fe20000100a00 */
[----:B------:R0:W-:Y:S03]  /*17e90*/  STL.64 [R1+0x238], R22 ;  /* 0x0002381601007387 */ /* 0x0001e60000100a00 */
[----:B0-----:R-:W2:Y:S01]  /*17ea0*/  LDL.LU.64 R22, [R1+0xfa0] ;  /* 0x000fa00001167983 */ /* 0x001ea20000300a00 */
[----:B------:R-:W2:Y:S02]  /*17eb0*/  LDL.LU.64 R20, [R1+0xf98] ;  /* 0x000f980001147983 */ /* 0x000ea40000300a00 */
[----:B------:R-:W2:Y:S01]  /*17ec0*/  LDL.LU.64 R10, [R1+0xf90] ;  /* 0x000f9000010a7983 */ /* 0x000ea20000300a00 */
[C---:B---3--:R-:W-:Y:S11]  /*17ed0*/  HMMA.16816.F32 R16, R24.reuse, R14, R16 ;  /* 0x0000000e1810723c */ /* 0x048ff60000001810 */
[----:B------:R-:W-:Y:S11]  /*17ee0*/  @!UPT UIADD3 URZ, URZ, URZ, URZ ;  /* 0x0000003f3f3ff290 */ /* 0x000ff6000fffe03f */
[----:B------:R-:W-:Y:S01]  /*17ef0*/  @!UPT UIADD3 URZ, URZ, URZ, URZ ;  /* 0x0000003f3f3ff290 */ /* 0x000fe2000fffe03f */
[----:B------:R-:W-:Y:S01]  /*17f00*/  STL.64 [R1+0x1e0], R16 ;  /* 0x0001e01001007387 */ /* 0x000fe20000100a00 */
[----:B------:R0:W-:Y:S02]  /*17f10*/  STL.64 [R1+0x1e8], R18 ;  /* 0x0001e81201007387 */ /* 0x0001e40000100a00 */
[----:B------:R-:W3:Y:S02]  /*17f20*/  LDL.LU R8, [R1+0x100] ;  /* 0x0001000001087983 */ /* 0x000ee40000300800 */
[----:B------:R-:W3:Y:S01]  /*17f30*/  LDL.LU R9, [R1+0x104] ;  /* 0x0001040001097983 */ /* 0x000ee20000300800 */
[----:B--2---:R-:W-:Y:S01]  /*17f40*/  HMMA.16816.F32 R20, R24, R10, R20 ;  /* 0x0000000a1814723c */ /* 0x004fe20000001814 */
[----:B0-----:R-:W-:Y:S02]  /*17f50*/  IMAD.MOV.U32 R19, RZ, RZ, R10 ;  /* 0x000000ffff137224 */ /* 0x001fe400078e000a */
[----:B------:R-:W-:Y:S01]  /*17f60*/  IMAD.MOV.U32 R18, RZ, RZ, R11 ;  /* 0x000000ffff127224 */ /* 0x000fe200078e000b */
[----:B------:R-:W2:Y:S01]  /*17f70*/  LDL.LU R10, [R1+0x108] ;  /* 0x00010800010a7983 */ /* 0x000ea20000300800 */
[----:B------:R-:W2:Y:S03]  /*17f80*/  LDL.LU R11, [R1+0x10c] ;  /* 0x00010c00010b7983 */ /* 0x000ea60000300800 */
[----:B--2---:R0:W-:Y:S01]  /*17f90*/  STL.64 [R1+0xec8], R10 ;  /* 0x000ec80a01007387 */ /* 0x0041e20000100a00 */
[----:B---3--:R-:W-:Y:S03]  /*17fa0*/  STL.64 [R1+0xec0], R8 ;  /* 0x000ec00801007387 */ /* 0x008fe60000100a00 */
[----:B0-----:R-:W2:Y:S04]  /*17fb0*/  LDL R10, [R1+0x98] ;  /* 0x00009800010a7983 */ /* 0x001ea80000100800 */
[----:B------:R-:W2:Y:S07]  /*17fc0*/  LDL R11, [R1+0x9c] ;  /* 0x00009c00010b7983 */ /* 0x000eae0000100800 */
[----:B------:R0:W-:Y:S02]  /*17fd0*/  STL.64 [R1+0xd18], R22 ;  /* 0x000d181601007387 */ /* 0x0001e40000100a00 */
[----:B------:R1:W-:Y:S02]  /*17fe0*/  STL.64 [R1+0xd10], R20 ;  /* 0x000d101401007387 */ /* 0x0003e40000100a00 */
[----:B0-----:R-:W-:Y:S01]  /*17ff0*/  IMAD.MOV.U32 R22, RZ, RZ, R28 ;  /* 0x000000ffff167224 */ /* 0x001fe200078e001c */
[----:B-1----:R-:W3:Y:S01]  /*18000*/  LDL.LU R20, [R1+0xe0] ;  /* 0x0000e00001147983 */ /* 0x002ee20000300800 */
[----:B------:R-:W-:-:S02]  /*18010*/  IMAD.MOV.U32 R21, RZ, RZ, R29 ;  /* 0x000000ffff157224 */ /* 0x000fc400078e001d */
[----:B------:R-:W4:Y:S02]  /*18020*/  LDL.LU R29, [R1+0xf8c] ;  /* 0x000f8c00011d7983 */ /* 0x000f240000300800 */
[----:B------:R-:W2:Y:S01]  /*18030*/  LDL.LU R28, [R1+0xf88] ;  /* 0x000f8800011c7983 */ /* 0x000ea20000300800 */
[----:B------:R-:W2:Y:S01]  /*18040*/  LDL.LU R23, [R1+0xec] ;  /* 0x0000ec0001177983 */ /* 0x000ea20000300800 */
[----:B------:R-:W-:Y:S02]  /*18050*/  IMAD.MOV.U32 R17, RZ, RZ, R14 ;  /* 0x000000ffff117224 */ /* 0x000fe400078e000e */
[----:B------:R-:W-:Y:S01]  /*18060*/  IMAD.MOV.U32 R16, RZ, RZ, R15 ;  /* 0x000000ffff107224 */ /* 0x000fe200078e000f */
[----:B--2---:R-:W-:Y:S01]  /*18070*/  STL.64 [R1+0xed8], R22 ;  /* 0x000ed81601007387 */ /* 0x004fe20000100a00 */
[----:B---3--:R0:W-:Y:S03]  /*18080*/  STL.64 [R1+0xed0], R20 ;  /* 0x000ed01401007387 */ /* 0x0081e60000100a00 */
[----:B0-----:R-:W2:Y:S01]  /*18090*/  LDL.LU R20, [R1+0x110] ;  /* 0x0001100001147983 */ /* 0x001ea20000300800 */
[----:B------:R-:W2:Y:S02]  /*180a0*/  LDL.LU R21, [R1+0x114] ;  /* 0x0001140001157983 */ /* 0x000ea40000300800 */
[----:B----4-:R-:W-:-:S02]  /*180b0*/  IMAD.MOV.U32 R22, RZ, RZ, R29 ;  /* 0x000000ffff167224 */ /* 0x010fc400078e001d */
[----:B------:R-:W-:Y:S01]  /*180c0*/  IMAD.MOV.U32 R23, RZ, RZ, R28 ;  /* 0x000000ffff177224 */ /* 0x000fe200078e001c */
[----:B------:R-:W3:Y:S01]  /*180d0*/  LDL.LU R29, [R1+0xf84] ;  /* 0x000f8400011d7983 */ /* 0x000ee20000300800 */
[----:B------:R-:W4:Y:S02]  /*180e0*/  LDL.LU R28, [R1+0xf80] ;  /* 0x000f8000011c7983 */ /* 0x000f240000300800 */
[----:B------:R-:W3:Y:S02]  /*180f0*/  LDL.LU R12, [R1+0x190] ;  /* 0x00019000010c7983 */ /* 0x000ee40000300800 */
[----:B------:R-:W3:Y:S01]  /*18100*/  LDL.LU R13, [R1+0x194] ;  /* 0x00019400010d7983 */ /* 0x000ee20000300800 */
[----:B------:R-:W3:Y:S01]  /*18110*/  LDL.LU R14, [R1+0x198] ;  /* 0x00019800010e7983 */ /* 0x000ee20000300800 */
[----:B------:R-:W3:Y:S02]  /*18120*/  LDL.LU R15, [R1+0x19c] ;  /* 0x00019c00010f7983 */ /* 0x000ee40000300800 */
[----:B------:R0:W-:Y:S02]  /*18130*/  STL.64 [R1+0xee8], R22 ;  /* 0x000ee81601007387 */ /* 0x0001e40000100a00 */
[----:B0-----:R-:W-:-:S02]  /*18140*/  IMAD.MOV.U32 R22, RZ, RZ, R19 ;  /* 0x000000ffff167224 */ /* 0x001fc400078e0013 */
[----:B------:R-:W-:Y:S01]  /*18150*/  IMAD.MOV.U32 R23, RZ, RZ, R18 ;  /* 0x000000ffff177224 */ /* 0x000fe200078e0012 */
[----:B--2---:R-:W-:Y:S04]  /*18160*/  STL.64 [R1+0xee0], R20 ;  /* 0x000ee01401007387 */ /* 0x004fe80000100a00 */
[----:B------:R0:W-:Y:S02]  /*18170*/  STL.64 [R1+0xef8], R22 ;  /* 0x000ef81601007387 */ /* 0x0001e40000100a00 */
[----:B0-----:R-:W-:Y:S02]  /*18180*/  IMAD.MOV.U32 R22, RZ, RZ, R17 ;  /* 0x000000ffff167224 */ /* 0x001fe400078e0011 */
[----:B------:R-:W-:-:S05]  /*18190*/  IMAD.MOV.U32 R23, RZ, RZ, R16 ;  /* 0x000000ffff177224 */ /* 0x000fca00078e0010 */
[----:B------:R0:W-:Y:S01]  /*181a0*/  STL.64 [R1+0xf10], R22 ;  /* 0x000f101601007387 */ /* 0x0001e20000100a00 */
[----:B------:R-:W2:Y:S02]  /*181b0*/  LDL.LU R16, [R1+0x160] ;  /* 0x0001600001107983 */ /* 0x000ea40000300800 */
[----:B------:R-:W2:Y:S02]  /*181c0*/  LDL.LU R17, [R1+0x164] ;  /* 0x0001640001117983 */ /* 0x000ea40000300800 */
[----:B------:R-:W2:Y:S01]  /*181d0*/  LDL.LU R18, [R1+0x168] ;  /* 0x0001680001127983 */ /* 0x000ea20000300800 */
[----:B------:R-:W2:Y:S01]  /*181e0*/  LDL.LU R19, [R1+0x16c] ;  /* 0x00016c0001137983 */ /* 0x000ea20000300800 */
[----:B----4-:R-:W-:Y:S02]  /*181f0*/  IMAD.MOV.U32 R20, RZ, RZ, R28 ;  /* 0x000000ffff147224 */ /* 0x010fe400078e001c */
[----:B---3--:R-:W-:Y:S02]  /*18200*/  IMAD.MOV.U32 R21, RZ, RZ, R29 ;  /* 0x000000ffff157224 */ /* 0x008fe400078e001d */
[----:B0-----:R-:W-:-:S02]  /*18210*/  IMAD.MOV.U32 R22, RZ, RZ, R7 ;  /* 0x000000ffff167224 */ /* 0x001fc400078e0007 */
[----:B------:R-:W-:Y:S01]  /*18220*/  IMAD.MOV.U32 R23, RZ, RZ, R6 ;  /* 0x000000ffff177224 */ /* 0x000fe200078e0006 */
[----:B------:R-:W-:Y:S01]  /*18230*/  HMMA.16816.F32 R12, R24, R10, R12 ;  /* 0x0000000a180c723c */ /* 0x000fe2000000180c */
[----:B--2---:R0:W-:Y:S01]  /*18240*/  STL.64 [R1+0xf48], R18 ;  /* 0x000f481201007387 */ /* 0x0041e20000100a00 */
[----:B------:R-:W-:Y:S02]  /*18250*/  STL.64 [R1+0xf40], R16 ;  /* 0x000f401001007387 */ /* 0x000fe40000100a00 */
[----:B0-----:R-:W-:Y:S02]  /*18260*/  IMAD.MOV.U32 R19, RZ, RZ, R4 ;  /* 0x000000ffff137224 */ /* 0x001fe400078e0004 */
[----:B------:R-:W-:Y:S01]  /*18270*/  IMAD.MOV.U32 R18, RZ, RZ, R5 ;  /* 0x000000ffff127224 */ /* 0x000fe200078e0005 */
[----:B------:R-:W2:Y:S01]  /*18280*/  LDL.LU R4, [R1+0x180] ;  /* 0x0001800001047983 */ /* 0x000ea20000300800 */
[----:B------:R-:W2:Y:S02]  /*18290*/  LDL.LU R5, [R1+0x184] ;  /* 0x0001840001057983 */ /* 0x000ea40000300800 */
[----:B------:R-:W2:Y:S02]  /*182a0*/  LDL.LU R6, [R1+0x188] ;  /* 0x0001880001067983 */ /* 0x000ea40000300800 */
[----:B------:R-:W2:Y:S01]  /*182b0*/  LDL.LU R7, [R1+0x18c] ;  /* 0x00018c0001077983 */ /* 0x000ea20000300800 */
[----:B------:R0:W-:Y:S01]  /*182c0*/  STL.64 [R1+0xf28], R22 ;  /* 0x000f281601007387 */ /* 0x0001e20000100a00 */
[----:B------:R-:W3:Y:S02]  /*182d0*/  LDL.LU R28, [R1+0xf7c] ;  /* 0x000f7c00011c7983 */ /* 0x000ee40000300800 */
[----:B------:R-:W4:Y:S01]  /*182e0*/  LDL.LU R29, [R1+0xf78] ;  /* 0x000f7800011d7983 */ /* 0x000f220000300800 */
[----:B0-----:R-:W2:Y:S01]  /*182f0*/  LDL.LU R22, [R1+0x158] ;  /* 0x0001580001167983 */ /* 0x001ea20000300800 */
[----:B------:R-:W2:Y:S03]  /*18300*/  LDL.LU R23, [R1+0x15c] ;  /* 0x00015c0001177983 */ /* 0x000ea60000300800 */
[----:B--2---:R4:W-:Y:S01]  /*18310*/  STL.64 [R1+0xf58], R22 ;  /* 0x000f581601007387 */ /* 0x0049e20000100a00 */
[----:B------:R0:W-:Y:S02]  /*18320*/  STL.64 [R1+0xf50], R20 ;  /* 0x000f501401007387 */ /* 0x0001e40000100a00 */
[----:B----4-:R-:W-:Y:S01]  /*18330*/  IMAD.MOV.U32 R22, RZ, RZ, R29 ;  /* 0x000000ffff167224 */ /* 0x010fe200078e001d */
[----:B0-----:R-:W2:Y:S01]  /*18340*/  LDL.LU R20, [R1+0x170] ;  /* 0x0001700001147983 */ /* 0x001ea20000300800 */
[----:B------:R-:W2:Y:S02]  /*18350*/  LDL.LU R21, [R1+0x174] ;  /* 0x0001740001157983 */ /* 0x000ea40000300800 */
[----:B---3--:R-:W-:-:S02]  /*18360*/  IMAD.MOV.U32 R23, RZ, RZ, R28 ;  /* 0x000000ffff177224 */ /* 0x008fc400078e001c */
[----:B------:R-:W-:Y:S01]  /*18370*/  IMAD.MOV.U32 R29, RZ, RZ, R14 ;  /* 0x000000ffff1d7224 */ /* 0x000fe200078e000e */
[----:B------:R-:W-:Y:S01]  /*18380*/  STL.64 [R1+0x2a0], R12 ;  /* 0x0002a00c01007387 */ /* 0x000fe20000100a00 */
[----:B------:R-:W-:Y:S02]  /*18390*/  IMAD.MOV.U32 R28, RZ, RZ, R15 ;  /* 0x000000ffff1c7224 */ /* 0x000fe400078e000f */
[----:B------:R-:W3:Y:S02]  /*183a0*/  LDL.LU.64 R14, [R1+0xf70] ;  /* 0x000f7000010e7983 */ /* 0x000ee40000300a00 */
[----:B------:R0:W-:Y:S01]  /*183b0*/  STL.64 [R1+0xef0], R10 ;  /* 0x000ef00a01007387 */ /* 0x0001e20000100a00 */
[----:B------:R-:W4:Y:S01]  /*183c0*/  LDL.LU R8, [R1+0x120] ;  /* 0x0001200001087983 */ /* 0x000f220000300800 */
[----:B------:R-:W4:Y:S03]  /*183d0*/  LDL.LU R9, [R1+0x124] ;  /* 0x0001240001097983 */ /* 0x000f260000300800 */
        /* <DEDUP_REMOVED lines=8> */
[----:B---3--:R-:W-:Y:S01]  /*18460*/  HMMA.16816.F32 R24, R24, R14, R4 ;  /* 0x0000000e1818723c */ /* 0x008fe20000001804 */
[----:B----4-:R-:W-:Y:S01]  /*18470*/  STL.64 [R1+0xf20], R10 ;  /* 0x000f200a01007387 */ /* 0x010fe20000100a00 */
[----:B--2---:R0:W-:Y:S03]  /*18480*/  STL.64 [R1+0xf18], R8 ;  /* 0x000f180801007387 */ /* 0x0041e60000100a00 */
[----:B0-----:R-:W2:Y:S01]  /*18490*/  LDL.LU R8, [R1+0x140] ;  /* 0x0001400001087983 */ /* 0x001ea20000300800 */
[----:B------:R-:W2:Y:S02]  /*184a0*/  LDL.LU R9, [R1+0x144] ;  /* 0x0001440001097983 */ /* 0x000ea40000300800 */
[----:B------:R-:W2:Y:S02]  /*184b0*/  LDL.LU R10, [R1+0x148] ;  /* 0x00014800010a7983 */ /* 0x000ea40000300800 */
[----:B------:R-:W2:Y:S01]  /*184c0*/  LDL.LU R11, [R1+0x14c] ;  /* 0x00014c00010b7983 */ /* 0x000ea20000300800 */
[----:B------:R-:W-:Y:S01]  /*184d0*/  STL [R1+0xde4], R28 ;  /* 0x000de41c01007387 */ /* 0x000fe20000100800 */
[----:B------:R-:W-:Y:S02]  /*184e0*/  STL [R1+0xde0], R29 ;  /* 0x000de01d01007387 */ /* 0x000fe40000100800 */
[----:B------:R-:W3:Y:S02]  /*184f0*/  LDL.LU.64 R6, [R1+0xf68] ;  /* 0x000f680001067983 */ /* 0x000ee40000300a00 */
[----:B------:R-:W3:Y:S07]  /*18500*/  LDL.LU.64 R4, [R1+0xf60] ;  /* 0x000f600001047983 */ /* 0x000eee0000300a00 */
[----:B------:R-:W-:Y:S01]  /*18510*/  STL [R1+0xcfc], R24 ;  /* 0x000cfc1801007387 */ /* 0x000fe20000100800 */
[----:B------:R-:W-:Y:S02]  /*18520*/  STL [R1+0xcf8], R25 ;  /* 0x000cf81901007387 */ /* 0x000fe40000100800 */
[----:B------:R-:W-:Y:S02]  /*18530*/  STL [R1+0xcf4], R26 ;  /* 0x000cf41a01007387 */ /* 0x000fe40000100800 */
[----:B------:R0:W-:Y:S02]  /*18540*/  STL [R1+0xcf0], R27 ;  /* 0x000cf01b01007387 */ /* 0x0001e40000100800 */
[----:B0-----:R-:W4:Y:S01]  /*18550*/  LDL.LU.64 R26, [R1+0x8] ;  /* 0x00000800011a7983 */ /* 0x001f220000300a00 */
[C---:B---3--:R-:W-:Y:S03]  /*18560*/  HMMA.16816.F32 R16, R4.reuse, R18, R20 ;  /* 0x000000120410723c */ /* 0x048fe60000001814 */
[----:B------:R-:W3:Y:S01]  /*18570*/  LDL.LU.64 R22, [R1+0xf58] ;  /* 0x000f580001167983 */ /* 0x000ee20000300a00 */
[----:B------:R-:W3:Y:S11]  /*18580*/  LDL.LU.64 R20, [R1+0xf50] ;  /* 0x000f500001147983 */ /* 0x000ef60000300a00 */
[----:B------:R-:W-:Y:S08]  /*18590*/  @!UPT UIADD3 URZ, URZ, URZ, URZ ;  /* 0x0000003f3f3ff290 */ /* 0x000ff0000fffe03f */
[----:B------:R-:W-:Y:S01]  /*185a0*/  STL.64 [R1+0x320], R16 ;  /* 0x0003201001007387 */ /* 0x000fe20000100a00 */
[----:B------:R0:W-:Y:S03]  /*185b0*/  STL.64 [R1+0x328], R18 ;  /* 0x0003281201007387 */ /* 0x0001e60000100a00 */
[----:B0-----:R-:W4:Y:S01]  /*185c0*/  LDL.LU.64 R18, [R1+0xf48] ;  /* 0x000f480001127983 */ /* 0x001f220000300a00 */
[----:B------:R-:W4:Y:S02]  /*185d0*/  LDL.LU.64 R16, [R1+0xf40] ;  /* 0x000f400001107983 */ /* 0x000f240000300a00 */
[C---:B----4-:R-:W-:Y:S11]  /*185e0*/  HMMA.16816.F32 R16, R4.reuse, R26, R16 ;  /* 0x0000001a0410723c */ /* 0x050ff60000001810 */
[----:B------:R-:W-:Y:S11]  /*185f0*/  @!UPT UIADD3 URZ, URZ, URZ, URZ ;  /* 0x0000003f3f3ff290 */ /* 0x000ff6000fffe03f */
[----:B------:R-:W-:Y:S01]  /*18600*/  @!UPT UIADD3 URZ, URZ, URZ, URZ ;  /* 0x0000003f3f3ff290 */ /* 0x000fe2000fffe03f */
[----:B------:R-:W-:Y:S01]  /*18610*/  STL.64 [R1+0x310], R16 ;  /* 0x0003101001007387 */ /* 0x000fe20000100a00 */
[----:B------:R0:W-:Y:S03]  /*18620*/  STL.64 [R1+0x318], R18 ;  /* 0x0003181201007387 */ /* 0x0001e60000100a00 */
[----:B0-----:R-:W3:Y:S01]  /*18630*/  LDL.LU.64 R18, [R1+0xf38] ;  /* 0x000f380001127983 */ /* 0x001ee20000300a00 */
[----:B------:R-:W-:Y:S02]  /*18640*/  IMAD.MOV.U32 R13, RZ, RZ, R26 ;  /* 0x000000ffff0d7224 */ /* 0x000fe400078e001a */
[----:B------:R-:W-:Y:S02]  /*18650*/  IMAD.MOV.U32 R12, RZ, RZ, R27 ;  /* 0x000000ffff0c7224 */ /* 0x000fe400078e001b */
[----:B------:R-:W4:Y:S01]  /*18660*/  LDL.LU.64 R16, [R1+0xf30] ;  /* 0x000f300001107983 */ /* 0x000f220000300a00 */
[C---:B---3--:R-:W-:Y:S11]  /*18670*/  HMMA.16816.F32 R20, R4.reuse, R18, R20 ;  /* 0x000000120414723c */ /* 0x048ff60000001814 */
[----:B------:R-:W-:Y:S11]  /*18680*/  @!UPT UIADD3 URZ, URZ, URZ, URZ ;  /* 0x0000003f3f3ff290 */ /* 0x000ff6000fffe03f */
[----:B------:R-:W-:Y:S02]  /*18690*/  @!UPT UIADD3 URZ, URZ, URZ, URZ ;  /* 0x0000003f3f3ff290 */ /* 0x000fe4000fffe03f */
[----:B------:R-:W-:Y:S02]  /*186a0*/  IMAD.MOV.U32 R26, RZ, RZ, R22 ;  /* 0x000000ffff1a7224 */ /* 0x000fe400078e0016 */
[----:B------:R-:W-:Y:S02]  /*186b0*/  IMAD.MOV.U32 R27, RZ, RZ, R23 ;  /* 0x000000ffff1b7224 */ /* 0x000fe400078e0017 */
[----:B------:R-:W2:Y:S01]  /*186c0*/  LDL.LU.64 R22, [R1+0xf28] ;  /* 0x000f280001167983 */ /* 0x000ea20000300a00 */
[----:B------:R-:W-:Y:S02]  /*186d0*/  IMAD.MOV.U32 R24, RZ, RZ, R20 ;  /* 0x000000ffff187224 */ /* 0x000fe400078e0014 */
[----:B------:R-:W-:Y:S02]  /*186e0*/  IMAD.MOV.U32 R25, RZ, RZ, R21 ;  /* 0x000000ffff197224 */ /* 0x000fe400078e0015 */
[----:B------:R-:W-:Y:S03]  /*186f0*/  STL.64 [R1+0xd08], R26 ;  /* 0x000d081a01007387 */ /* 0x000fe60000100a00 */
[----:B------:R-:W-:Y:S01]  /*18700*/  STL.64 [R1+0xd00], R24 ;  /* 0x000d001801007387 */ /* 0x000fe20000100a00 */
        /* <DEDUP_REMOVED lines=22> */
[----:B------:R-:W2:Y:S01]  /*18870*/  LDL.LU.64 R22, [R1+0xed8] ;  /* 0x000ed80001167983 */ /* 0x000ea20000300a00 */
[----:B------:R-:W2:Y:S11]  /*18880*/  LDL.LU.64 R20, [R1+0xed0] ;  /* 0x000ed00001147983 */ /* 0x000eb60000300a00 */
[----:B------:R-:W-:Y:S10]  /*18890*/  @!UPT UIADD3 URZ, URZ, URZ, URZ ;  /* 0x0000003f3f3ff290 */ /* 0x000ff4000fffe03f */
[----:B------:R-:W-:Y:S01]  /*188a0*/  STL.64 [R1+0x200], R8 ;  /* 0x0002000801007387 */ /* 0x000fe20000100a00 */
[----:B------:R0:W-:Y:S03]  /*188b0*/  STL.64 [R1+0x208], R10 ;  /* 0x0002080a01007387 */ /* 0x0001e60000100a00 */
[----:B0-----:R-:W3:Y:S01]  /*188c0*/  LDL.LU.64 R10, [R1+0xec8] ;  /* 0x000ec800010a7983 */ /* 0x001ee20000300a00 */
[----:B------:R-:W3:Y:S02]  /*188d0*/  LDL.LU.64 R8, [R1+0xec0] ;  /* 0x000ec00001087983 */ /* 0x000ee40000300a00 */
[----:B---3--:R-:W-:Y:S01]  /*188e0*/  HMMA.16816.F32 R4, R4, R14, R8 ;  /* 0x0000000e0404723c */ /* 0x008fe20000001808 */
[----:B------:R-:W3:Y:S01]  /*188f0*/  LDL.LU.64 R10, [R1+0xeb8] ;  /* 0x000eb800010a7983 */ /* 0x000ee20000300a00 */
[----:B------:R-:W3:Y:S02]  /*18900*/  LDL.LU.64 R8, [R1+0xeb0] ;  /* 0x000eb00001087983 */ /* 0x000ee40000300a00 */
[----:B------:R0:W-:Y:S02]  /*18910*/  STL.64 [R1+0xe48], R14 ;  /* 0x000e480e01007387 */ /* 0x0001e40000100a00 */
[----:B0-----:R-:W3:Y:S11]  /*18920*/  LDL.LU.64 R14, [R1+0x18] ;  /* 0x00001800010e7983 */ /* 0x001ef60000300a00 */
[----:B------:R-:W-:Y:S06]  /*18930*/  @!UPT UIADD3 URZ, URZ, URZ, URZ ;  /* 0x0000003f3f3ff290 */ /* 0x000fec000fffe03f */
[----:B------:R-:W-:Y:S01]  /*18940*/  STL.64 [R1+0x1f0], R4 ;  /* 0x0001f00401007387 */ /* 0x000fe20000100a00 */
[----:B------:R0:W-:Y:S03]  /*18950*/  STL.64 [R1+0x1f8], R6 ;  /* 0x0001f80601007387 */ /* 0x0001e60000100a00 */
[----:B0-----:R-:W2:Y:S04]  /*18960*/  LDL R7, [R1+0x634] ;  /* 0x0006340001077983 */ /* 0x001ea80000100800 */
[----:B--2---:R0:W-:Y:S01]  /*18970*/  STL [R1+0xe80], R7 ;  /* 0x000e800701007387 */ /* 0x0041e20000100800 */
[----:B------:R-:W3:Y:S02]  /*18980*/  LDL.LU R4, [R1+0xf0] ;  /* 0x0000f00001047983 */ /* 0x000ee40000300800 */
[----:B------:R-:W3:Y:S02]  /*18990*/  LDL.LU R5, [R1+0xf4] ;  /* 0x0000f40001057983 */ /* 0x000ee40000300800 */
[----:B------:R-:W3:Y:S01]  /*189a0*/  LDL.LU R6, [R1+0xf8] ;  /* 0x0000f80001067983 */ /* 0x000ee20000300800 */
[----:B0-----:R-:W3:Y:S01]  /*189b0*/  LDL.LU R7, [R1+0xfc] ;  /* 0x0000fc0001077983 */ /* 0x001ee20000300800 */
[----:B------:R-:W-:-:S02]  /*189c0*/  IMAD.MOV.U32 R26, RZ, RZ, R13 ;  /* 0x000000ffff1a7224 */ /* 0x000fc400078e000d */
[----:B------:R-:W-:Y:S01]  /*189d0*/  IMAD.MOV.U32 R27, RZ, RZ, R12 ;  /* 0x000000ffff1b7224 */ /* 0x000fe200078e000c */
[C---:B---3--:R-:W-:Y:S11]  /*189e0*/  HMMA.16816.F32 R4, R8.reuse, R14, R4 ;  /* 0x0000000e0804723c */ /* 0x048ff60000001804 */
[----:B------:R-:W-:Y:S11]  /*189f0*/  @!UPT UIADD3 URZ, URZ, URZ, URZ ;  /* 0x0000003f3f3ff290 */ /* 0x000ff6000fffe03f */
[----:B------:R-:W-:Y:S01]  /*18a00*/  @!UPT UIADD3 URZ, URZ, URZ, URZ ;  /* 0x0000003f3f3ff290 */ /* 0x000fe2000fffe03f */
[----:B------:R0:W-:Y:S02]  /*18a10*/  STL.64 [R1+0x1d0], R4 ;  /* 0x0001d00401007387 */ /* 0x0001e40000100a00 */
[----:B0-----:R-:W-:Y:S02]  /*18a20*/  IMAD.MOV.U32 R5, RZ, RZ, R14 ;  /* 0x000000ffff057224 */ /* 0x001fe400078e000e */
[----:B------:R-:W-:Y:S02]  /*18a30*/  IMAD.MOV.U32 R4, RZ, RZ, R15 ;  /* 0x000000ffff047224 */ /* 0x000fe400078e000f */
[----:B------:R-:W-:Y:S01]  /*18a40*/  HMMA.16816.F32 R12, R8, R26, R20 ;  /* 0x0000001a080c723c */ /* 0x000fe20000001814 */
[----:B------:R-:W-:Y:S01]  /*18a50*/  STL.64 [R1+0x1d8], R6 ;  /* 0x0001d80601007387 */ /* 0x000fe20000100a00 */
[----:B------:R-:W-:Y:S11]  /*18a60*/  STL.64 [R1+0xe18], R26 ;  /* 0x000e181a01007387 */ /* 0x000ff60000100a00 */
[----:B------:R-:W-:Y:S10]  /*18a70*/  @!UPT UIADD3 URZ, URZ, URZ, URZ ;  /* 0x0000003f3f3ff290 */ /* 0x000ff4000fffe03f */
[----:B------:R-:W-:Y:S01]  /*18a80*/  STL.64 [R1+0x1c0], R12 ;  /* 0x0001c00c01007387 */ /* 0x000fe20000100a00 */
[----:B------:R0:W-:Y:S03]  /*18a90*/  STL.64 [R1+0x1c8], R14 ;  /* 0x0001c80e01007387 */ /* 0x0001e60000100a00 */
[----:B0-----:R-:W2:Y:S01]  /*18aa0*/  LDL.LU.64 R14, [R1+0x98] ;  /* 0x00009800010e7983 */ /* 0x001ea20000300a00 */
[----:B------:R-:W-:Y:S02]  /*18ab0*/  IMAD.MOV.U32 R26, RZ, RZ, R5 ;  /* 0x000000ffff1a7224 */ /* 0x000fe400078e0005 */
[----:B------:R-:W-:Y:S01]  /*18ac0*/  IMAD.MOV.U32 R27, RZ, RZ, R4 ;  /* 0x000000ffff1b7224 */ /* 0x000fe200078e0004 */
[----:B--2---:R-:W-:Y:S04]  /*18ad0*/  STL.64 [R1+0xe60], R14 ;  /* 0x000e600e01007387 */ /* 0x004fe80000100a00 */
[----:B------:R0:W-:Y:S02]  /*18ae0*/  STL.64 [R1+0xe40], R26 ;  /* 0x000e401a01007387 */ /* 0x0001e40000100a00 */
[----:B------:R-:W2:Y:S02]  /*18af0*/  LDL.LU R24, [R1+0x30] ;  /* 0x0000300001187983 */ /* 0x000ea40000300800 */
[----:B------:R-:W2:Y:S01]  /*18b00*/  LDL.LU R25, [R1+0x34] ;  /* 0x0000340001197983 */ /* 0x000ea20000300800 */
[----:B0-----:R-:W3:Y:S01]  /*18b10*/  LDL.LU R26, [R1+0x38] ;  /* 0x00003800011a7983 */ /* 0x001ee20000300800 */
[----:B------:R-:W3:Y:S02]  /*18b20*/  LDL.LU R27, [R1+0x3c] ;  /* 0x00003c00011b7983 */ /* 0x000ee40000300800 */
[----:B------:R-:W2:Y:S02]  /*18b30*/  LDL.LU R4, [R1+0xb0] ;  /* 0x0000b00001047983 */ /* 0x000ea40000300800 */
[----:B------:R-:W2:Y:S01]  /*18b40*/  LDL.LU R5, [R1+0xb4] ;  /* 0x0000b40001057983 */ /* 0x000ea20000300800 */
[----:B------:R-:W2:Y:S01]  /*18b50*/  LDL.LU R6, [R1+0xb8] ;  /* 0x0000b80001067983 */ /* 0x000ea20000300800 */
[----:B------:R-:W2:Y:S03]  /*18b60*/  LDL.LU R7, [R1+0xbc] ;  /* 0x0000bc0001077983 */ /* 0x000ea60000300800 */
[----:B--2---:R0:W-:Y:S01]  /*18b70*/  STL.64 [R1+0xe90], R6 ;  /* 0x000e900601007387 */ /* 0x0041e20000100a00 */
[----:B------:R1:W-:Y:S03]  /*18b80*/  STL.64 [R1+0xe88], R4 ;  /* 0x000e880401007387 */ /* 0x0003e60000100a00 */
[----:B0-----:R-:W2:Y:S04]  /*18b90*/  LDL.LU.64 R6, [R1+0x68] ;  /* 0x0000680001067983 */ /* 0x001ea80000300a00 */
[----:B--2---:R0:W-:Y:S01]  /*18ba0*/  STL.64 [R1+0xea0], R6 ;  /* 0x000ea00601007387 */ /* 0x0041e20000100a00 */
[----:B-1----:R-:W2:Y:S02]  /*18bb0*/  LDL.LU R4, [R1+0xd0] ;  /* 0x0000d00001047983 */ /* 0x002ea40000300800 */
[----:B------:R-:W2:Y:S01]  /*18bc0*/  LDL.LU R5, [R1+0xd4] ;  /* 0x0000d40001057983 */ /* 0x000ea20000300800 */
[----:B0-----:R-:W2:Y:S01]  /*18bd0*/  LDL.LU R6, [R1+0xd8] ;  /* 0x0000d80001067983 */ /* 0x001ea20000300800 */
[----:B------:R-:W2:Y:S02]  /*18be0*/  LDL.LU R7, [R1+0xdc] ;  /* 0x0000dc0001077983 */ /* 0x000ea40000300800 */
[----:B------:R-:W2:Y:S02]  /*18bf0*/  LDL.LU.64 R14, [R1+0xa8] ;  /* 0x0000a800010e7983 */ /* 0x000ea40000300a00 */
[----:B--2---:R0:W-:Y:S04]  /*18c00*/  STL.64 [R1+0xe78], R14 ;  /* 0x000e780e01007387 */ /* 0x0041e80000100a00 */
[----:B0-----:R-:W2:Y:S04]  /*18c10*/  LDL.LU.64 R14, [R1+0x78] ;  /* 0x00007800010e7983 */ /* 0x001ea80000300a00 */
[----:B--2---:R0:W-:Y:S01]  /*18c20*/  STL.64 [R1+0xe98], R14 ;  /* 0x000e980e01007387 */ /* 0x0041e20000100a00 */
[----:B------:R-:W2:Y:S02]  /*18c30*/  LDL.LU R12, [R1+0xc0] ;  /* 0x0000c000010c7983 */ /* 0x000ea40000300800 */
[----:B------:R-:W2:Y:S01]  /*18c40*/  LDL.LU R13, [R1+0xc4] ;  /* 0x0000c400010d7983 */ /* 0x000ea20000300800 */
[----:B0-----:R-:W2:Y:S01]  /*18c50*/  LDL.LU R14, [R1+0xc8] ;  /* 0x0000c800010e7983 */ /* 0x001ea20000300800 */
[----:B------:R-:W2:Y:S02]  /*18c60*/  LDL.LU R15, [R1+0xcc] ;  /* 0x0000cc00010f7983 */ /* 0x000ea40000300800 */
[----:B---3--:R-:W-:Y:S02]  /*18c70*/  STL.64 [R1+0xe58], R26 ;  /* 0x000e581a01007387 */ /* 0x008fe40000100a00 */
[----:B------:R0:W-:Y:S02]  /*18c80*/  STL.64 [R1+0xe50], R24 ;  /* 0x000e501801007387 */ /* 0x0001e40000100a00 */
[----:B0-----:R-:W3:Y:S01]  /*18c90*/  LDL.LU R24, [R1+0x40] ;  /* 0x0000400001187983 */ /* 0x001ee20000300800 */
[----:B------:R-:W3:Y:S02]  /*18ca0*/  LDL.LU R25, [R1+0x44] ;  /* 0x0000440001197983 */ /* 0x000ee40000300800 */
[----:B------:R-:W2:Y:S02]  /*18cb0*/  LDL.LU R26, [R1+0x48] ;  /* 0x00004800011a7983 */ /* 0x000ea40000300800 */
[----:B------:R-:W2:Y:S02]  /*18cc0*/  LDL.LU R27, [R1+0x4c] ;  /* 0x00004c00011b7983 */ /* 0x000ea40000300800 */
[----:B----4-:R-:W-:-:S02]  /*18cd0*/  IMAD.MOV.U32 R22, RZ, RZ, R17 ;  /* 0x000000ffff167224 */ /* 0x010fc400078e0011 */
[----:B------:R-:W-:Y:S02]  /*18ce0*/  IMAD.MOV.U32 R23, RZ, RZ, R16 ;  /* 0x000000ffff177224 */ /* 0x000fe400078e0010 */
[----:B------:R-:W-:Y:S02]  /*18cf0*/  IMAD.MOV.U32 R20, RZ, RZ, R2 ;  /* 0x000000ffff147224 */ /* 0x000fe400078e0002 */
[----:B------:R-:W-:Y:S01]  /*18d00*/  IMAD.MOV.U32 R21, RZ, RZ, R3 ;  /* 0x000000ffff157224 */ /* 0x000fe200078e0003 */
[C---:B------:R-:W-:Y:S01]  /*18d10*/  HMMA.16816.F32 R4, R8.reuse, R18, R4 ;  /* 0x000000120804723c */ /* 0x040fe20000001804 */
[----:B--2---:R-:W-:Y:S01]  /*18d20*/  STL.64 [R1+0xe70], R26 ;  /* 0x000e701a01007387 */ /* 0x004fe20000100a00 */
[----:B---3--:R0:W-:Y:S03]  /*18d30*/  STL.64 [R1+0xe68], R24 ;  /* 0x000e681801007387 */ /* 0x0081e60000100a00 */
[----:B0-----:R-:W2:Y:S01]  /*18d40*/  LDL.LU R24, [R1+0x50] ;  /* 0x0000500001187983 */ /* 0x001ea20000300800 */
[----:B------:R-:W2:Y:S02]  /*18d50*/  LDL.LU R25, [R1+0x54] ;  /* 0x0000540001197983 */ /* 0x000ea40000300800 */
[----:B------:R-:W2:Y:S02]  /*18d60*/  LDL.LU R26, [R1+0x58] ;  /* 0x00005800011a7983 */ /* 0x000ea40000300800 */
[----:B------:R-:W2:Y:S01]  /*18d70*/  LDL.LU R27, [R1+0x5c] ;  /* 0x00005c00011b7983 */ /* 0x000ea20000300800 */
[----:B------:R-:W3:Y:S01]  /*18d80*/  LDL.LU R2, [R1+0xeac] ;  /* 0x000eac0001027983 */ /* 0x000ee20000300800 */
[----:B------:R-:W4:Y:S02]  /*18d90*/  LDL.LU R3, [R1+0xea8] ;  /* 0x000ea80001037983 */ /* 0x000f240000300800 */
[----:B------:R-:W-:Y:S02]  /*18da0*/  STL.64 [R1+0xe10], R22 ;  /* 0x000e101601007387 */ /* 0x000fe40000100a00 */
[----:B------:R0:W-:Y:S02]  /*18db0*/  STL.64 [R1+0xe08], R20 ;  /* 0x000e081401007387 */ /* 0x0001e40000100a00 */
[----:B0-----:R-:W2:Y:S01]  /*18dc0*/  LDL.LU R20, [R1+0x210] ;  /* 0x0002100001147983 */ /* 0x001ea20000300800 */
[----:B------:R-:W2:Y:S02]  /*18dd0*/  LDL.LU R21, [R1+0x214] ;  /* 0x0002140001157983 */ /* 0x000ea40000300800 */
[----:B------:R-:W2:Y:S02]  /*18de0*/  LDL.LU R22, [R1+0x218] ;  /* 0x0002180001167983 */ /* 0x000ea40000300800 */
[----:B------:R-:W2:Y:S02]  /*18df0*/  LDL.LU R23, [R1+0x21c] ;  /* 0x00021c0001177983 */ /* 0x000ea40000300800 */
[----:B--2---:R-:W-:Y:S01]  /*18e00*/  STL.64 [R1+0xe28], R22 ;  /* 0x000e281601007387 */ /* 0x004fe20000100a00 */
[----:B------:R0:W-:Y:S03]  /*18e10*/  STL.64 [R1+0xe20], R20 ;  /* 0x000e201401007387 */ /* 0x0001e60000100a00 */
[----:B0-----:R-:W2:Y:S01]  /*18e20*/  LDL.LU R20, [R1+0x20] ;  /* 0x0000200001147983 */ /* 0x001ea20000300800 */
[----:B------:R-:W-:Y:S02]  /*18e30*/  STL.64 [R1+0x1b0], R4 ;  /* 0x0001b00401007387 */ /* 0x000fe40000100a00 */
[----:B------:R0:W-:Y:S02]  /*18e40*/  STL.64 [R1+0x1b8], R6 ;  /* 0x0001b80601007387 */ /* 0x0001e40000100a00 */
[----:B0-----:R-:W2:Y:S01]  /*18e50*/  LDL.LU.64 R6, [R1+0xea0] ;  /* 0x000ea00001067983 */ /* 0x001ea20000300a00 */
        /* <DEDUP_REMOVED lines=16> */
[----:B-1----:R-:W2:Y:S01]  /*18f60*/  LDL.LU R7, [R1+0xe80] ;  /* 0x000e800001077983 */ /* 0x002ea20000300800 */
[----:B------:R-:W-:Y:S02]  /*18f70*/  IMAD.MOV.U32 R4, RZ, RZ, R15 ;  /* 0x000000ffff047224 */ /* 0x000fe400078e000f */
[----:B------:R-:W2:Y:S03]  /*18f80*/  LDL.LU.64 R14, [R1+0xe78] ;  /* 0x000e7800010e7983 */ /* 0x000ea60000300a00 */
[----:B------:R-:W-:Y:S01]  /*18f90*/  STL [R1+0xdec], R4 ;  /* 0x000dec0401007387 */ /* 0x000fe20000100800 */
[----:B------:R-:W-:Y:S01]  /*18fa0*/  STL [R1+0xde8], R5 ;  /* 0x000de80501007387 */ /* 0x000fe20000100800 */
        /* <DEDUP_REMOVED lines=19> */
[----:B----4-:R-:W-:Y:S02]  /*190e0*/  IMAD.MOV.U32 R21, RZ, RZ, R3 ;  /* 0x000000ffff157224 */ /* 0x010fe400078e0003 */
[----:B---3--:R-:W-:Y:S01]  /*190f0*/  IMAD.MOV.U32 R22, RZ, RZ, R2 ;  /* 0x000000ffff167224 */ /* 0x008fe200078e0002 */
[----:B--2---:R-:W-:Y:S01]  /*19100*/  HMMA.16816.F32 R8, R8, R14, R24 ;  /* 0x0000000e0808723c */ /* 0x004fe20000001818 */
[----:B------:R-:W2:Y:S01]  /*19110*/  LDL.LU.64 R26, [R1+0xe40] ;  /* 0x000e4000011a7983 */ /* 0x000ea20000300a00 */
[----:B------:R-:W-:-:S02]  /*19120*/  IMAD.MOV.U32 R29, RZ, RZ, R14 ;  /* 0x000000ffff1d7224 */ /* 0x000fc400078e000e */
[----:B------:R-:W-:Y:S02]  /*19130*/  IMAD.MOV.U32 R4, RZ, RZ, R15 ;  /* 0x000000ffff047224 */ /* 0x000fe400078e000f */
[----:B------:R-:W2:Y:S01]  /*19140*/  LDL.LU.64 R14, [R1+0xe38] ;  /* 0x000e3800010e7983 */ /* 0x000ea20000300a00 */
[----:B------:R-:W2:Y:S11]  /*19150*/  LDL.LU.64 R12, [R1+0xe30] ;  /* 0x000e3000010c7983 */ /* 0x000eb60000300a00 */
[----:B------:R-:W-:Y:S06]  /*19160*/  @!UPT UIADD3 URZ, URZ, URZ, URZ ;  /* 0x0000003f3f3ff290 */ /* 0x000fec000fffe03f */
[----:B------:R-:W-:Y:S02]  /*19170*/  IMAD.MOV.U32 R2, RZ, RZ, R11 ;  /* 0x000000ffff027224 */ /* 0x000fe400078e000b */
[----:B------:R-:W-:Y:S01]  /*19180*/  IMAD.MOV.U32 R3, RZ, RZ, R10 ;  /* 0x000000ffff037224 */ /* 0x000fe200078e000a */
[----:B------:R-:W-:Y:S02]  /*19190*/  STL.64 [R1+0x130], R8 ;  /* 0x0001300801007387 */ /* 0x000fe40000100a00 */
[----:B------:R-:W-:Y:S02]  /*191a0*/  STL [R1+0xbec], R2 ;  /* 0x000bec0201007387 */ /* 0x000fe40000100800 */
[----:B------:R-:W-:Y:S01]  /*191b0*/  STL [R1+0xbe8], R3 ;  /* 0x000be80301007387 */ /* 0x000fe20000100800 */
        /* <DEDUP_REMOVED lines=10> */
[----:B------:R-:W-:Y:S10]  /*19260*/  @!UPT UIADD3 URZ, URZ, URZ, URZ ;  /* 0x0000003f3f3ff290 */ /* 0x000ff4000fffe03f */
[----:B------:R-:W-:Y:S02]  /*19270*/  IMAD.MOV.U32 R2, RZ, RZ, R26 ;  /* 0x000000ffff027224 */ /* 0x000fe400078e001a */
[----:B------:R-:W-:Y:S01]  /*19280*/  IMAD.MOV.U32 R3, RZ, RZ, R27 ;  /* 0x000000ffff037224 */ /* 0x000fe200078e001b */
[----:B------:R-:W-:Y:S02]  /*19290*/  STL.64 [R1+0x110], R24 ;  /* 0x0001101801007387 */ /* 0x000fe40000100a00 */
[----:B------:R-:W-:Y:S02]  /*192a0*/  STL [R1+0xbfc], R2 ;  /* 0x000bfc0201007387 */ /* 0x000fe40000100800 */
[----:B------:R-:W-:Y:S02]  /*192b0*/  IMAD.MOV.U32 R10, RZ, RZ, R16 ;  /* 0x000000ffff0a7224 */ /* 0x000fe400078e0010 */
[----:B------:R-:W-:Y:S01]  /*192c0*/  IMAD.MOV.U32 R11, RZ, RZ, R0 ;  /* 0x000000ffff0b7224 */ /* 0x000fe200078e0000 */
[----:B------:R0:W-:Y:S04]  /*192d0*/  STL [R1+0xbf8], R3 ;  /* 0x000bf80301007387 */ /* 0x0001e80000100800 */
[----:B------:R-:W-:Y:S04]  /*192e0*/  LDSM.16.M88.4 R24, [R7+0x16080] ;  /* 0x016080000718783b */ /* 0x000fe80000000200 */
[----:B0-----:R-:W3:Y:S01]  /*192f0*/  LDL R3, [R1+0x3f4] ;  /* 0x0003f40001037983 */ /* 0x001ee20000100800 */
[----:B--2---:R-:W-:Y:S03]  /*19300*/  HMMA.16816.F32 R20, R12, R18, R20 ;  /* 0x000000120c14723c */ /* 0x004fe60000001814 */
[----:B---3--:R-:W0:Y:S04]  /*19310*/  LDSM.16.MT88.4 R16, [R3+0xc000] ;  /* 0x00c000000310783b */ /* 0x008e280000004200 */
[----:B0-----:R-:W-:Y:S11]  /*19320*/  STL.64 [R1+0xd90], R18 ;  /* 0x000d901201007387 */ /* 0x001ff60000100a00 */
[----:B------:R-:W-:Y:S05]  /*19330*/  @!UPT UIADD3 URZ, URZ, URZ, URZ ;  /* 0x0000003f3f3ff290 */ /* 0x000fea000fffe03f */
[----:B------:R-:W-:Y:S02]  /*19340*/  STL.64 [R1+0x100], R20 ;  /* 0x0001001401007387 */ /* 0x000fe40000100a00 */
[----:B------:R-:W-:Y:S02]  /*19350*/  STL.64 [R1+0x108], R22 ;  /* 0x0001081601007387 */ /* 0x000fe40000100a00 */
[----:B------:R-:W0:Y:S04]  /*19360*/  LDSM.16.M88.4 R20, [R7+0x10080] ;  /* 0x010080000714783b */ /* 0x000e280000000200 */
[----:B------:R1:W-:Y:S04]  /*19370*/  STL.64 [R1+0xd88], R16 ;  /* 0x000d881001007387 */ /* 0x0003e80000100a00 */
[----:B0-----:R-:W-:Y:S01]  /*19380*/  STL.64 [R1+0x50], R20 ;  /* 0x0000501401007387 */ /* 0x001fe20000100a00 */
[----:B-1----:R-:W-:-:S02]  /*19390*/  IMAD.MOV.U32 R16, RZ, RZ, R20 ;  /* 0x000000ffff107224 */ /* 0x002fc400078e0014 */
[----:B------:R-:W-:Y:S02]  /*193a0*/  IMAD.MOV.U32 R2, RZ, RZ, R21 ;  /* 0x000000ffff027224 */ /* 0x000fe400078e0015 */
[----:B------:R-:W-:Y:S02]  /*193b0*/  STL.64 [R1+0x58], R22 ;  /* 0x0000581601007387 */ /* 0x000fe40000100a00 */
[----:B------:R-:W-:Y:S02]  /*193c0*/  IMAD.MOV.U32 R0, RZ, RZ, R23 ;  /* 0x000000ffff007224 */ /* 0x000fe400078e0017 */
[----:B------:R-:W0:Y:S04]  /*193d0*/  LDSM.16.M88.4 R20, [R7+0x12080] ;  /* 0x012080000714783b */ /* 0x000e280000000200 */
[----:B------:R1:W-:Y:S04]  /*193e0*/  STL [R1+0xb58], R0 ;  /* 0x000b580001007387 */ /* 0x0003e80000100800 */
[----:B0-----:R-:W-:Y:S01]  /*193f0*/  STL.64 [R1+0x40], R20 ;  /* 0x0000401401007387 */ /* 0x001fe20000100a00 */
[----:B------:R-:W-:-:S02]  /*19400*/  IMAD.MOV.U32 R17, RZ, RZ, R20 ;  /* 0x000000ffff117224 */ /* 0x000fc400078e0014 */
[----:B------:R-:W-:Y:S02]  /*19410*/  STL.64 [R1+0x48], R22 ;  /* 0x0000481601007387 */ /* 0x000fe40000100a00 */
[----:B-1----:R-:W-:Y:S02]  /*19420*/  IMAD.MOV.U32 R0, RZ, RZ, R21 ;  /* 0x000000ffff007224 */ /* 0x002fe400078e0015 */
[----:B------:R-:W0:Y:S02]  /*19430*/  LDSM.16.M88.4 R20, [R7+0x14080] ;  /* 0x014080000714783b */ /* 0x000e240000000200 */
[----:B0-----:R-:W-:Y:S02]  /*19440*/  IMAD.MOV.U32 R19, RZ, RZ, R20 ;  /* 0x000000ffff137224 */ /* 0x001fe400078e0014 */
[----:B------:R-:W-:Y:S01]  /*19450*/  IMAD.MOV.U32 R18, RZ, RZ, R21 ;  /* 0x000000ffff127224 */ /* 0x000fe200078e0015 */
[----:B------:R-:W-:Y:S01]  /*19460*/  STL.64 [R1+0x30], R20 ;  /* 0x0000301401007387 */ /* 0x000fe20000100a00 */
[----:B------:R-:W-:Y:S02]  /*19470*/  STL.64 [R1+0x38], R22 ;  /* 0x0000381601007387 */ /* 0x000fe40000100a00 */
[----:B------:R-:W0:Y:S01]  /*19480*/  LDSM.16.M88.4 R20, [R7+0x18080] ;  /* 0x018080000714783b */ /* 0x000e220000000200 */
[----:B------:R-:W-:Y:S03]  /*19490*/  STL.64 [R1+0xe00], R18 ;  /* 0x000e001201007387 */ /* 0x000fe60000100a00 */
[----:B------:R1:W-:Y:S02]  /*194a0*/  STL.64 [R1+0xdf8], R16 ;  /* 0x000df81001007387 */ /* 0x0003e40000100a00 */
[----:B-1----:R-:W2:Y:S01]  /*194b0*/  LDL.LU R16, [R1+0x260] ;  /* 0x0002600001107983 */ /* 0x002ea20000300800 */
[----:B------:R-:W2:Y:S02]  /*194c0*/  LDL.LU R17, [R1+0x264] ;  /* 0x0002640001117983 */ /* 0x000ea40000300800 */
[----:B------:R-:W2:Y:S02]  /*194d0*/  LDL.LU R18, [R1+0x268] ;  /* 0x0002680001127983 */ /* 0x000ea40000300800 */
[----:B------:R-:W2:Y:S01]  /*194e0*/  LDL.LU R19, [R1+0x26c] ;  /* 0x00026c0001137983 */ /* 0x000ea20000300800 */
[----:B------:R-:W-:Y:S01]  /*194f0*/  STL.64 [R1+0x20], R24 ;  /* 0x0000201801007387 */ /* 0x000fe20000100a00 */
[----:B------:R-:W-:Y:S02]  /*19500*/  STL.64 [R1+0x28], R26 ;  /* 0x0000281a01007387 */ /* 0x000fe40000100a00 */
[----:B------:R-:W-:Y:S01]  /*19510*/  LDSM.16.M88.4 R24, [R7+0x1a080] ;  /* 0x01a080000718783b */ /* 0x000fe20000000200 */
[----:B--2---:R-:W-:Y:S01]  /*19520*/  HMMA.16816.F32 R8, R12, R10, R16 ;  /* 0x0000000a0c08723c */ /* 0x004fe20000001810 */
[----:B------:R-:W2:Y:S02]  /*19530*/  LDL.LU.64 R18, [R1+0xe00] ;  /* 0x000e000001127983 */ /* 0x000ea40000300a00 */
[----:B------:R-:W3:Y:S11]  /*19540*/  LDL.LU.64 R16, [R1+0xdf8] ;  /* 0x000df80001107983 */ /* 0x000ef60000300a00 */
[----:B------:R-:W-:Y:S09]  /*19550*/  @!UPT UIADD3 URZ, URZ, URZ, URZ ;  /* 0x0000003f3f3ff290 */ /* 0x000ff2000fffe03f */
[----:B------:R-:W-:Y:S01]  /*19560*/  STL.64 [R1+0xf0], R8 ;  /* 0x0000f00801007387 */ /* 0x000fe20000100a00 */
[----:B------:R-:W-:Y:S02]  /*19570*/  STL.64 [R1+0xf8], R10 ;  /* 0x0000f80a01007387 */ /* 0x000fe40000100a00 */
[----:B------:R-:W-:Y:S02]  /*19580*/  STL [R1+0xdd0], R7 ;  /* 0x000dd00701007387 */ /* 0x000fe40000100800 */
[----:B0-----:R-:W-:Y:S01]  /*19590*/  STL.64 [R1+0x10], R20 ;  /* 0x0000101401007387 */ /* 0x001fe20000100a00 */
[----:B------:R-:W-:Y:S01]  /*195a0*/  STL.64 [R1+0x18], R22 ;  /* 0x0000181601007387 */ /* 0x000fe20000100a00 */
[----:B------:R0:W-:Y:S03]  /*195b0*/  STL.64 [R1+0xd28], R20 ;  /* 0x000d281401007387 */ /* 0x0001e60000100a00 */
[----:B------:R-:W1:Y:S04]  /*195c0*/  LDSM.16.M88.4 R8, [R7+0x1c080] ;  /* 0x01c080000708783b */ /* 0x000e680000000200 */
[----:B0-----:R-:W4:Y:S04]  /*195d0*/  LDL.LU.64 R20, [R1+0x20] ;  /* 0x0000200001147983 */ /* 0x001f280000300a00 */
[----:B----4-:R2:W-:Y:S02]  /*195e0*/  STL.64 [R1+0xd40], R20 ;  /* 0x000d401401007387 */ /* 0x0105e40000100a00 */
[----:B--2---:R-:W-:-:S02]  /*195f0*/  IMAD.MOV.U32 R20, RZ, RZ, R19 ;  /* 0x000000ffff147224 */ /* 0x004fc400078e0013 */
[----:B------:R-:W-:-:S05]  /*19600*/  IMAD.MOV.U32 R21, RZ, RZ, R18 ;  /* 0x000000ffff157224 */ /* 0x000fca00078e0012 */
[----:B------:R3:W-:Y:S02]  /*19610*/  STL.64 [R1+0xd58], R20 ;  /* 0x000d581401007387 */ /* 0x0007e40000100a00 */
[----:B---3--:R-:W-:Y:S02]  /*19620*/  IMAD.MOV.U32 R20, RZ, RZ, R17 ;  /* 0x000000ffff147224 */ /* 0x008fe400078e0011 */
[----:B------:R-:W-:-:S05]  /*19630*/  IMAD.MOV.U32 R21, RZ, RZ, R0 ;  /* 0x000000ffff157224 */ /* 0x000fca00078e0000 */
[----:B------:R0:W-:Y:S01]  /*19640*/  STL.64 [R1+0xd70], R20 ;  /* 0x000d701401007387 */ /* 0x0001e20000100a00 */
[----:B-1----:R-:W-:Y:S02]  /*19650*/  STL [R1+0xadc], R10 ;  /* 0x000adc0a01007387 */ /* 0x002fe40000100800 */
[----:B------:R-:W-:Y:S02]  /*19660*/  STL.64 [R1], R24 ;  /* 0x0000001801007387 */ /* 0x000fe40000100a00 */
[----:B------:R-:W-:Y:S01]  /*19670*/  STL.64 [R1+0x8], R26 ;  /* 0x0000081a01007387 */ /* 0x000fe20000100a00 */
[----:B------:R1:W-:Y:S01]  /*19680*/  STL.64 [R1+0xd20], R24 ;  /* 0x000d201801007387 */ /* 0x0003e20000100a00 */
[----:B------:R-:W-:Y:S02]  /*19690*/  IMAD.MOV.U32 R18, RZ, RZ, R29 ;  /* 0x000000ffff127224 */ /* 0x000fe400078e001d */
[----:B------:R-:W-:Y:S02]  /*196a0*/  IMAD.MOV.U32 R19, RZ, RZ, R4 ;  /* 0x000000ffff137224 */ /* 0x000fe400078e0004 */
[----:B0-----:R-:W-:-:S02]  /*196b0*/  IMAD.MOV.U32 R20, RZ, RZ, R16 ;  /* 0x000000ffff147224 */ /* 0x001fc400078e0010 */
[----:B------:R-:W-:Y:S01]  /*196c0*/  IMAD.MOV.U32 R21, RZ, RZ, R2 ;  /* 0x000000ffff157224 */ /* 0x000fe200078e0002 */
[----:B-1----:R-:W2:Y:S01]  /*196d0*/  LDL.LU R24, [R1+0x1e0] ;  /* 0x0001e00001187983 */ /* 0x002ea20000300800 */
[----:B------:R-:W2:Y:S02]  /*196e0*/  LDL.LU R25, [R1+0x1e4] ;  /* 0x0001e40001197983 */ /* 0x000ea40000300800 */
[----:B------:R-:W3:Y:S02]  /*196f0*/  LDL.LU R26, [R1+0x1e8] ;  /* 0x0001e800011a7983 */ /* 0x000ee40000300800 */
[----:B------:R-:W3:Y:S01]  /*19700*/  LDL.LU R27, [R1+0x1ec] ;  /* 0x0001ec00011b7983 */ /* 0x000ee20000300800 */
[----:B------:R0:W-:Y:S01]  /*19710*/  STL.64 [R1+0xd98], R20 ;  /* 0x000d981401007387 */ /* 0x0001e20000100a00 */
[----:B------:R-:W4:Y:S02]  /*19720*/  LDL.LU R29, [R1+0xdf0] ;  /* 0x000df000011d7983 */ /* 0x000f240000300800 */
[----:B------:R-:W2:Y:S02]  /*19730*/  LDL.LU R4, [R1+0xdec] ;  /* 0x000dec0001047983 */ /* 0x000ea40000300800 */
[----:B------:R1:W-:Y:S01]  /*19740*/  STL.64 [R1+0xda0], R18 ;  /* 0x000da01201007387 */ /* 0x0003e20000100a00 */
[----:B0-----:R-:W2:Y:S01]  /*19750*/  LDL.LU R20, [R1+0x280] ;  /* 0x0002800001147983 */ /* 0x001ea20000300800 */
[----:B------:R-:W2:Y:S02]  /*19760*/  LDL.LU R21, [R1+0x284] ;  /* 0x0002840001157983 */ /* 0x000ea40000300800 */
[----:B------:R-:W2:Y:S02]  /*19770*/  LDL.LU R22, [R1+0x288] ;  /* 0x0002880001167983 */ /* 0x000ea40000300800 */
[----:B------:R-:W2:Y:S02]  /*19780*/  LDL.LU R23, [R1+0x28c] ;  /* 0x00028c0001177983 */ /* 0x000ea40000300800 */
[----:B-1----:R-:W-:-:S02]  /*19790*/  IMAD.MOV.U32 R18, RZ, RZ, R5 ;  /* 0x000000ffff127224 */ /* 0x002fc400078e0005 */
[----:B------:R-:W-:Y:S01]  /*197a0*/  IMAD.MOV.U32 R19, RZ, RZ, R28 ;  /* 0x000000ffff137224 */ /* 0x000fe200078e001c */
[----:B--2---:R-:W-:Y:S01]  /*197b0*/  STL.64 [R1+0xdb0], R22 ;  /* 0x000db01601007387 */ /* 0x004fe20000100a00 */
[----:B------:R-:W-:Y:S02]  /*197c0*/  STL.64 [R1+0xda8], R20 ;  /* 0x000da81401007387 */ /* 0x000fe40000100a00 */
[----:B------:R-:W2:Y:S02]  /*197d0*/  LDL.LU R5, [R1+0xde8] ;  /* 0x000de80001057983 */ /* 0x000ea40000300800 */
[----:B------:R-:W2:Y:S01]  /*197e0*/  LDL.LU R28, [R1+0xde4] ;  /* 0x000de400011c7983 */ /* 0x000ea20000300800 */
[----:B------:R4:W-:Y:S02]  /*197f0*/  STL.64 [R1+0xdb8], R18 ;  /* 0x000db81201007387 */ /* 0x0009e40000100a00 */
[----:B----4-:R-:W-:Y:S02]  /*19800*/  IMAD.MOV.U32 R18, RZ, RZ, R29 ;  /* 0x000000ffff127224 */ /* 0x010fe400078e001d */
[----:B------:R-:W-:Y:S01]  /*19810*/  IMAD.MOV.U32 R19, RZ, RZ, R6 ;  /* 0x000000ffff137224 */ /* 0x000fe200078e0006 */
[----:B------:R-:W4:Y:S04]  /*19820*/  LDL.LU R29, [R1+0xde0] ;  /* 0x000de000011d7983 */ /* 0x000f280000300800 */
[----:B------:R0:W-:Y:S01]  /*19830*/  STL.64 [R1+0xdd8], R18 ;  /* 0x000dd81201007387 */ /* 0x0001e20000100a00 */
[----:B------:R-:W2:Y:S02]  /*19840*/  LDL.LU R20, [R1+0x2b0] ;  /* 0x0002b00001147983 */ /* 0x000ea40000300800 */
[----:B------:R-:W2:Y:S02]  /*19850*/  LDL.LU R21, [R1+0x2b4] ;  /* 0x0002b40001157983 */ /* 0x000ea40000300800 */
[----:B------:R-:W2:Y:S01]  /*19860*/  LDL.LU R22, [R1+0x2b8] ;  /* 0x0002b80001167983 */ /* 0x000ea20000300800 */
[----:B------:R-:W2:Y:S01]  /*19870*/  LDL.LU R23, [R1+0x2bc] ;  /* 0x0002bc0001177983 */ /* 0x000ea20000300800 */
[----:B------:R-:W3:Y:S02]  /*19880*/  LDL.LU R16, [R1+0x290] ;  /* 0x0002900001107983 */ /* 0x000ee40000300800 */
[----:B------:R-:W3:Y:S01]  /*19890*/  LDL.LU R17, [R1+0x294] ;  /* 0x0002940001117983 */ /* 0x000ee20000300800 */
[----:B0-----:R-:W3:Y:S01]  /*198a0*/  LDL.LU R18, [R1+0x298] ;  /* 0x0002980001127983 */ /* 0x001ee20000300800 */
[----:B------:R-:W3:Y:S03]  /*198b0*/  LDL.LU R19, [R1+0x29c] ;  /* 0x00029c0001137983 */ /* 0x000ee60000300800 */
[----:B--2---:R-:W-:Y:S01]  /*198c0*/  STL.64 [R1+0xdc8], R22 ;  /* 0x000dc81601007387 */ /* 0x004fe20000100a00 */
[----:B------:R0:W-:Y:S03]  /*198d0*/  STL.64 [R1+0xdc0], R20 ;  /* 0x000dc01401007387 */ /* 0x0001e60000100a00 */
        /* <DEDUP_REMOVED lines=8> */
[----:B------:R-:W2:Y:S02]  /*19960*/  LDL.LU R26, [R1+0x238] ;  /* 0x00023800011a7983 */ /* 0x000ea40000300800 */
[----:B------:R-:W2:Y:S02]  /*19970*/  LDL.LU R27, [R1+0x23c] ;  /* 0x00023c00011b7983 */ /* 0x000ea40000300800 */
[----:B--2---:R-:W-:Y:S01]  /*19980*/  STL.64 [R1+0xd50], R26 ;  /* 0x000d501a01007387 */ /* 0x004fe20000100a00 */
[----:B---3--:R0:W-:Y:S03]  /*19990*/  STL.64 [R1+0xd48], R24 ;  /* 0x000d481801007387 */ /* 0x0081e60000100a00 */
[----:B0-----:R-:W2:Y:S01]  /*199a0*/  LDL.LU R24, [R1+0x240] ;  /* 0x0002400001187983 */ /* 0x001ea20000300800 */
[----:B------:R-:W2:Y:S02]  /*199b0*/  LDL.LU R25, [R1+0x244] ;  /* 0x0002440001197983 */ /* 0x000ea40000300800 */
[----:B------:R-:W3:Y:S02]  /*199c0*/  LDL.LU R26, [R1+0x248] ;  /* 0x00024800011a7983 */ /* 0x000ee40000300800 */
[----:B------:R-:W3:Y:S02]  /*199d0*/  LDL.LU R27, [R1+0x24c] ;  /* 0x00024c00011b7983 */ /* 0x000ee40000300800 */
[----:B------:R-:W-:-:S02]  /*199e0*/  IMAD.MOV.U32 R6, RZ, RZ, R5 ;  /* 0x000000ffff067224 */ /* 0x000fc400078e0005 */
[----:B------:R-:W-:-:S07]  /*199f0*/  IMAD.MOV.U32 R7, RZ, RZ, R4 ;  /* 0x000000ffff077224 */ /* 0x000fce00078e0004 */
[C---:B------:R-:W-:Y:S01]  /*19a00*/  HMMA.16816.F32 R4, R12.reuse, R6, R16 ;  /* 0x000000060c04723c */ /* 0x040fe20000001810 */
[----:B---3--:R-:W-:Y:S01]  /*19a10*/  STL.64 [R1+0xd68], R26 ;  /* 0x000d681a01007387 */ /* 0x008fe20000100a00 */
[----:B--2---:R0:W-:Y:S03]  /*19a20*/  STL.64 [R1+0xd60], R24 ;  /* 0x000d601801007387 */ /* 0x0041e60000100a00 */
[----:B0-----:R-:W2:Y:S01]  /*19a30*/  LDL.LU R24, [R1+0x250] ;  /* 0x0002500001187983 */ /* 0x001ea20000300800 */
[----:B------:R-:W2:Y:S02]  /*19a40*/  LDL.LU R25, [R1+0x254] ;  /* 0x0002540001197983 */ /* 0x000ea40000300800 */
[----:B------:R-:W3:Y:S02]  /*19a50*/  LDL.LU R26, [R1+0x258] ;  /* 0x00025800011a7983 */ /* 0x000ee40000300800 */
[----:B------:R-:W3:Y:S02]  /*19a60*/  LDL.LU R27, [R1+0x25c] ;  /* 0x00025c00011b7983 */ /* 0x000ee40000300800 */
[----:B---3--:R-:W-:Y:S01]  /*19a70*/  STL.64 [R1+0xd80], R26 ;  /* 0x000d801a01007387 */ /* 0x008fe20000100a00 */
[----:B--2---:R0:W-:Y:S03]  /*19a80*/  STL.64 [R1+0xd78], R24 ;  /* 0x000d781801007387 */ /* 0x0041e60000100a00 */
[----:B0-----:R-:W2:Y:S01]  /*19a90*/  LDL.LU R24, [R1+0x270] ;  /* 0x0002700001187983 */ /* 0x001ea20000300800 */
[----:B------:R-:W2:Y:S02]  /*19aa0*/  LDL.LU R25, [R1+0x274] ;  /* 0x0002740001197983 */ /* 0x000ea40000300800 */
[----:B------:R-:W2:Y:S02]  /*19ab0*/  LDL.LU R26, [R1+0x278] ;  /* 0x00027800011a7983 */ /* 0x000ea40000300800 */
[----:B------:R-:W2:Y:S01]  /*19ac0*/  LDL.LU R27, [R1+0x27c] ;  /* 0x00027c00011b7983 */ /* 0x000ea20000300800 */
[----:B------:R-:W-:Y:S01]  /*19ad0*/  STL [R1+0xad8], R11 ;  /* 0x000ad80b01007387 */ /* 0x000fe20000100800 */
[----:B------:R-:W3:Y:S02]  /*19ae0*/  LDL.LU.64 R18, [R1+0xdd8] ;  /* 0x000dd80001127983 */ /* 0x000ee40000300a00 */
[----:B------:R-:W-:Y:S02]  /*19af0*/  STL.64 [R1+0xe0], R4 ;  /* 0x0000e00401007387 */ /* 0x000fe40000100a00 */
[----:B------:R0:W-:Y:S02]  /*19b00*/  STL.64 [R1+0xe8], R6 ;  /* 0x0000e80601007387 */ /* 0x0001e40000100a00 */
[----:B0-----:R-:W2:Y:S04]  /*19b10*/  LDL.LU R7, [R1+0xdd0] ;  /* 0x000dd00001077983 */ /* 0x001ea80000300800 */
[----:B--2---:R-:W0:Y:S01]  /*19b20*/  LDSM.16.M88.4 R4, [R7+0x1e080] ;  /* 0x01e080000704783b */ /* 0x004e220000000200 */
[C---:B---3--:R-:W-:Y:S03]  /*19b30*/  HMMA.16816.F32 R16, R12.reuse, R18, R20 ;  /* 0x000000120c10723c */ /* 0x048fe60000001814 */
[----:B0-----:R-:W-:Y:S01]  /*19b40*/  STL [R1+0xae4], R6 ;  /* 0x000ae40601007387 */ /* 0x001fe20000100800 */
[----:B------:R-:W-:Y:S02]  /*19b50*/  STL [R1+0xae0], R7 ;  /* 0x000ae00701007387 */ /* 0x000fe40000100800 */
[----:B------:R-:W2:Y:S02]  /*19b60*/  LDL.LU.64 R22, [R1+0xdc8] ;  /* 0x000dc80001167983 */ /* 0x000ea40000300a00 */
[----:B------:R-:W2:Y:S11]  /*19b70*/  LDL.LU.64 R20, [R1+0xdc0] ;  /* 0x000dc00001147983 */ /* 0x000eb60000300a00 */
[----:B------:R-:W-:Y:S04]  /*19b80*/  @!UPT UIADD3 URZ, URZ, URZ, URZ ;  /* 0x0000003f3f3ff290 */ /* 0x000fe8000fffe03f */
        /* <DEDUP_REMOVED lines=10> */
[----:B--2---:R-:W-:Y:S02]  /*19c30*/  HMMA.16816.F32 R12, R12, R18, R20 ;  /* 0x000000120c0c723c */ /* 0x004fe40000001814 */
[----:B------:R-:W2:Y:S01]  /*19c40*/  LDL.LU.64 R20, [R1+0xd98] ;  /* 0x000d980001147983 */ /* 0x000ea20000300a00 */
[----:B------:R-:W2:Y:S02]  /*19c50*/  LDL.LU.64 R18, [R1+0xd90] ;  /* 0x000d900001127983 */ /* 0x000ea40000300a00 */
[----:B------:R-:W2:Y:S11]  /*19c60*/  LDL.LU.64 R16, [R1+0xd88] ;  /* 0x000d880001107983 */ /* 0x000eb60000300a00 */
[----:B------:R-:W-:Y:S07]  /*19c70*/  @!UPT UIADD3 URZ, URZ, URZ, URZ ;  /* 0x0000003f3f3ff290 */ /* 0x000fee000fffe03f */
[----:B------:R0:W-:Y:S01]  /*19c80*/  STL.64 [R1+0x90], R12 ;  /* 0x0000900c01007387 */ /* 0x0001e20000100a00 */
[----:B------:R-:W-:Y:S03]  /*19c90*/  STL.64 [R1+0x98], R14 ;  /* 0x0000980e01007387 */ /* 0x000fe60000100a00 */
[----:B0-----:R-:W3:Y:S01]  /*19ca0*/  LDL.LU R12, [R1+0x2a0] ;  /* 0x0002a000010c7983 */ /* 0x001ee20000300800 */
[----:B------:R-:W3:Y:S01]  /*19cb0*/  LDL.LU R13, [R1+0x2a4] ;  /* 0x0002a400010d7983 */ /* 0x000ee20000300800 */
[----:B--2---:R-:W-:Y:S02]  /*19cc0*/  HMMA.16816.F32 R20, R16, R20, R24 ;  /* 0x000000141014723c */ /* 0x004fe40000001818 */
[----:B------:R-:W2:Y:S01]  /*19cd0*/  LDL.LU.64 R26, [R1+0xd80] ;  /* 0x000d8000011a7983 */ /* 0x000ea20000300a00 */
[----:B------:R-:W2:Y:S11]  /*19ce0*/  LDL.LU.64 R24, [R1+0xd78] ;  /* 0x000d780001187983 */ /* 0x000eb60000300a00 */
[----:B------:R-:W-:Y:S09]  /*19cf0*/  @!UPT UIADD3 URZ, URZ, URZ, URZ ;  /* 0x0000003f3f3ff290 */ /* 0x000ff2000fffe03f */
[----:B------:R0:W-:Y:S04]  /*19d00*/  STL.64 [R1+0x80], R20 ;  /* 0x0000801401007387 */ /* 0x0001e80000100a00 */
[----:B0-----:R-:W2:Y:S01]  /*19d10*/  LDL.LU.64 R20, [R1+0xd70] ;  /* 0x000d700001147983 */ /* 0x001ea20000300a00 */
[----:B----4-:R-:W-:Y:S02]  /*19d20*/  IMAD.MOV.U32 R14, RZ, RZ, R29 ;  /* 0x000000ffff0e7224 */ /* 0x010fe400078e001d */
[----:B------:R-:W-:Y:S02]  /*19d30*/  IMAD.MOV.U32 R15, RZ, RZ, R28 ;  /* 0x000000ffff0f7224 */ /* 0x000fe400078e001c */
[----:B------:R-:W-:Y:S02]  /*19d40*/  IMAD.MOV.U32 R29, RZ, RZ, R22 ;  /* 0x000000ffff1d7224 */ /* 0x000fe400078e0016 */
[----:B------:R-:W-:-:S05]  /*19d50*/  IMAD.MOV.U32 R28, RZ, RZ, R23 ;  /* 0x000000ffff1c7224 */ /* 0x000fca00078e0017 */
[----:B------:R-:W-:Y:S01]  /*19d60*/  STL [R1+0xbe4], R28 ;  /* 0x000be41c01007387 */ /* 0x000fe20000100800 */
[----:B------:R-:W-:Y:S01]  /*19d70*/  STL [R1+0xbe0], R29 ;  /* 0x000be01d01007387 */ /* 0x000fe20000100800 */
[----:B--2---:R-:W-:Y:S02]  /*19d80*/  HMMA.16816.F32 R20, R16, R20, R24 ;  /* 0x000000141014723c */ /* 0x004fe40000001818 */
[----:B------:R-:W2:Y:S01]  /*19d90*/  LDL.LU.64 R26, [R1+0xd68] ;  /* 0x000d6800011a7983 */ /* 0x000ea20000300a00 */
[----:B------:R-:W2:Y:S11]  /*19da0*/  LDL.LU.64 R24, [R1+0xd60] ;  /* 0x000d600001187983 */ /* 0x000eb60000300a00 */
[----:B------:R-:W-:Y:S09]  /*19db0*/  @!UPT UIADD3 URZ, URZ, URZ, URZ ;  /* 0x0000003f3f3ff290 */ /* 0x000ff2000fffe03f */
[----:B------:R0:W-:Y:S01]  /*19dc0*/  STL.64 [R1+0x70], R20 ;  /* 0x0000701401007387 */ /* 0x0001e20000100a00 */
[----:B------:R2:W-:Y:S03]  /*19dd0*/  STL [R1+0x78], R22 ;  /* 0x0000781601007387 */ /* 0x0005e60000100800 */
[----:B0-----:R-:W2:Y:S01]  /*19de0*/  LDL.LU.64 R20, [R1+0xd58] ;  /* 0x000d580001147983 */ /* 0x001ea20000300a00 */
[----:B------:R-:W-:-:S05]  /*19df0*/  IMAD.MOV.U32 R0, RZ, RZ, R23 ;  /* 0x000000ffff007224 */ /* 0x000fca00078e0017 */
[----:B------:R-:W-:Y:S01]  /*19e00*/  STL [R1+0xbf0], R0 ;  /* 0x000bf00001007387 */ /* 0x000fe20000100800 */
[C---:B--2---:R-:W-:Y:S03]  /*19e10*/  HMMA.16816.F32 R20, R16.reuse, R20, R24 ;  /* 0x000000141014723c */ /* 0x044fe60000001818 */
[----:B------:R-:W2:Y:S01]  /*19e20*/  LDL.LU.64 R26, [R1+0xd50] ;  /* 0x000d5000011a7983 */ /* 0x000ea20000300a00 */
[----:B------:R-:W2:Y:S11]  /*19e30*/  LDL.LU.64 R24, [R1+0xd48] ;  /* 0x000d480001187983 */ /* 0x000eb60000300a00 */
[----:B------:R-:W-:Y:S08]  /*19e40*/  @!UPT UIADD3 URZ, URZ, URZ, URZ ;  /* 0x0000003f3f3ff290 */ /* 0x000ff0000fffe03f */
        /* <DEDUP_REMOVED lines=13> */
[----:B------:R-:W-:-:S02]  /*19f20*/  IMAD.MOV.U32 R29, RZ, RZ, R20 ;  /* 0x000000ffff1d7224 */ /* 0x000fc400078e0014 */
[----:B------:R-:W-:Y:S11]  /*19f30*/  IMAD.MOV.U32 R28, RZ, RZ, R21 ;  /* 0x000000ffff1c7224 */ /* 0x000ff600078e0015 */
[----:B------:R-:W-:Y:S09]  /*19f40*/  @!UPT UIADD3 URZ, URZ, URZ, URZ ;  /* 0x0000003f3f3ff290 */ /* 0x000ff2000fffe03f */
[----:B------:R0:W-:Y:S01]  /*19f50*/  STL.64 [R1+0xd0], R24 ;  /* 0x0000d01801007387 */ /* 0x0001e20000100a00 */
[----:B------:R1:W-:Y:S03]  /*19f60*/  STL.64 [R1+0xd8], R26 ;  /* 0x0000d81a01007387 */ /* 0x0003e60000100a00 */
[----:B0-----:R-:W2:Y:S01]  /*19f70*/  LDL.LU.64 R24, [R1+0xd20] ;  /* 0x000d200001187983 */ /* 0x001ea20000300a00 */
[----:B------:R-:W2:Y:S02]  /*19f80*/  LDL.LU.64 R22, [R1+0xd18] ;  /* 0x000d180001167983 */ /* 0x000ea40000300a00 */
[----:B------:R-:W2:Y:S01]  /*19f90*/  LDL.LU.64 R20, [R1+0xd10] ;  /* 0x000d100001147983 */ /* 0x000ea20000300a00 */
[C---:B---3--:R-:W-:Y:S01]  /*19fa0*/  HMMA.16816.F32 R12, R16.reuse, R8, R12 ;  /* 0x00000008100c723c */ /* 0x048fe2000000180c */
[----:B-1----:R-:W3:Y:S11]  /*19fb0*/  LDL.LU.64 R26, [R1+0xd08] ;  /* 0x000d0800011a7983 */ /* 0x002ef60000300a00 */
[----:B------:R-:W-:Y:S11]  /*19fc0*/  @!UPT UIADD3 URZ, URZ, URZ, URZ ;  /* 0x0000003f3f3ff290 */ /* 0x000ff6000fffe03f */
[----:B------:R-:W-:Y:S01]  /*19fd0*/  @!UPT UIADD3 URZ, URZ, URZ, URZ ;  /* 0x0000003f3f3ff290 */ /* 0x000fe2000fffe03f */
[----:B------:R-:W-:Y:S02]  /*19fe0*/  IMAD.MOV.U32 R6, RZ, RZ, R14 ;  /* 0x000000ffff067224 */ /* 0x000fe400078e000e */
[----:B------:R-:W-:Y:S01]  /*19ff0*/  IMAD.MOV.U32 R7, RZ, RZ, R15 ;  /* 0x000000ffff077224 */ /* 0x000fe200078e000f */
[----:B--2---:R-:W-:Y:S01]  /*1a000*/  HMMA.16816.F32 R20, R16, R24, R20 ;  /* 0x000000181014723c */ /* 0x004fe20000001814 */
[----:B------:R-:W2:Y:S11]  /*1a010*/  LDL.LU.64 R24, [R1+0xd00] ;  /* 0x000d000001187983 */ /* 0x000eb60000300a00 */
[----:B------:R-:W-:Y:S11]  /*1a020*/  @!UPT UIADD3 URZ, URZ, URZ, URZ ;  /* 0x0000003f3f3ff290 */ /* 0x000ff6000fffe03f */
[----:B------:R-:W-:Y:S01]  /*1a030*/  @!UPT UIADD3 URZ, URZ, URZ, URZ ;  /* 0x0000003f3f3ff290 */ /* 0x000fe2000fffe03f */
[----:B------:R-:W-:Y:S02]  /*1a040*/  IMAD.MOV.U32 R11, RZ, RZ, R23 ;  /* 0x000000ffff0b7224 */ /* 0x000fe400078e0017 */
[----:B------:R-:W-:Y:S01]  /*1a050*/  IMAD.MOV.U32 R10, RZ, RZ, R22 ;  /* 0x000000ffff0a7224 */ /* 0x000fe200078e0016 */
[----:B------:R-:W-:Y:S02]  /*1a060*/  STL.64 [R1+0x140], R20 ;  /* 0x0001401401007387 */ /* 0x000fe40000100a00 */
[----:B------:R-:W-:Y:S02]  /*1a070*/  STL [R1+0xaec], R11 ;  /* 0x000aec0b01007387 */ /* 0x000fe40000100800 */
[----:B------:R-:W-:Y:S01]  /*1a080*/  LDSM.16.MT88.4 R20, [R3+0xc080] ;  /* 0x00c080000314783b */ /* 0x000fe20000004200 */
[----:B------:R-:W-:Y:S03]  /*1a090*/  STL [R1+0xae8], R10 ;  /* 0x000ae80a01007387 */ /* 0x000fe60000100800 */
[----:B------:R-:W-:Y:S02]  /*1a0a0*/  STL.64 [R1+0x180], R12 ;  /* 0x0001800c01007387 */ /* 0x000fe40000100a00 */
[----:B------:R-:W0:Y:S04]  /*1a0b0*/  LDSM.16.MT88.4 R12, [R3+0xc100] ;  /* 0x00c10000030c783b */ /* 0x000e280000004200 */
[----:B------:R-:W-:Y:S01]  /*1a0c0*/  STL [R1+0xc00], R7 ;  /* 0x000c000701007387 */ /* 0x000fe20000100800 */
[----:B------:R-:W-:Y:S04]  /*1a0d0*/  STL [R1+0xbf4], R6 ;  /* 0x000bf40601007387 */ /* 0x000fe80000100800 */
[----:B0-----:R-:W-:Y:S01]  /*1a0e0*/  STL.64 [R1+0xc88], R14 ;  /* 0x000c880e01007387 */ /* 0x001fe20000100a00 */
[----:B------:R0:W-:Y:S03]  /*1a0f0*/  STL.64 [R1+0xc80], R12 ;  /* 0x000c800c01007387 */ /* 0x0001e60000100a00 */
[----:B0-----:R-:W4:Y:S01]  /*1a100*/  LDL.LU R12, [R1+0x2f0] ;  /* 0x0002f000010c7983 */ /* 0x001f220000300800 */
[----:B------:R-:W4:Y:S02]  /*1a110*/  LDL.LU R13, [R1+0x2f4] ;  /* 0x0002f400010d7983 */ /* 0x000f240000300800 */
[----:B------:R-:W2:Y:S02]  /*1a120*/  LDL.LU R14, [R1+0x2f8] ;  /* 0x0002f800010e7983 */ /* 0x000ea40000300800 */
[----:B------:R-:W2:Y:S02]  /*1a130*/  LDL.LU R15, [R1+0x2fc] ;  /* 0x0002fc00010f7983 */ /* 0x000ea40000300800 */
[----:B--2---:R-:W-:Y:S01]  /*1a140*/  STL.64 [R1+0xcb8], R14 ;  /* 0x000cb80e01007387 */ /* 0x004fe20000100a00 */
[----:B----4-:R0:W-:Y:S02]  /*1a150*/  STL.64 [R1+0xcb0], R12 ;  /* 0x000cb00c01007387 */ /* 0x0101e40000100a00 */
[----:B0-----:R-:W-:-:S02]  /*1a160*/  IMAD.MOV.U32 R12, RZ, RZ, R24 ;  /* 0x000000ffff0c7224 */ /* 0x001fc400078e0018 */
[----:B------:R-:W-:Y:S01]  /*1a170*/  IMAD.MOV.U32 R13, RZ, RZ, R25 ;  /* 0x000000ffff0d7224 */ /* 0x000fe200078e0019 */
[----:B------:R-:W2:Y:S01]  /*1a180*/  LDL.LU R24, [R1+0xcfc] ;  /* 0x000cfc0001187983 */ /* 0x000ea20000300800 */
[----:B------:R-:W2:Y:S02]  /*1a190*/  LDL.LU R25, [R1+0xcf8] ;  /* 0x000cf80001197983 */ /* 0x000ea40000300800 */
[----:B---3--:R-:W-:Y:S02]  /*1a1a0*/  IMAD.MOV.U32 R14, RZ, RZ, R26 ;  /* 0x000000ffff0e7224 */ /* 0x008fe400078e001a */
[----:B------:R-:W-:Y:S01]  /*1a1b0*/  IMAD.MOV.U32 R15, RZ, RZ, R27 ;  /* 0x000000ffff0f7224 */ /* 0x000fe200078e001b */
[----:B------:R-:W2:Y:S01]  /*1a1c0*/  LDL.LU R26, [R1+0xcf4] ;  /* 0x000cf400011a7983 */ /* 0x000ea20000300800 */
[----:B------:R-:W2:Y:S03]  /*1a1d0*/  LDL.LU R27, [R1+0xcf0] ;  /* 0x000cf000011b7983 */ /* 0x000ea60000300800 */
[----:B------:R-:W-:Y:S01]  /*1a1e0*/  STL.64 [R1+0xcc8], R14 ;  /* 0x000cc80e01007387 */ /* 0x000fe20000100a00 */
[----:B------:R0:W-:Y:S03]  /*1a1f0*/  STL.64 [R1+0xcc0], R12 ;  /* 0x000cc00c01007387 */ /* 0x0001e60000100a00 */
[----:B0-----:R-:W3:Y:S04]  /*1a200*/  LDL R12, [R1+0x40] ;  /* 0x00004000010c7983 */ /* 0x001ee80000100800 */
[----:B------:R-:W3:Y:S01]  /*1a210*/  LDL R13, [R1+0x44] ;  /* 0x00004400010d7983 */ /* 0x000ee20000100800 */
[----:B--2---:R-:W-:Y:S03]  /*1a220*/  HMMA.16816.F32 R16, R16, R4, R24 ;  /* 0x000000041010723c */ /* 0x004fe60000001818 */
[----:B------:R-:W-:Y:S04]  /*1a230*/  LDSM.16.MT88.4 R24, [R3+0xe000] ;  /* 0x00e000000318783b */ /* 0x000fe80000004200 */
[----:B---3--:R0:W-:Y:S04]  /*1a240*/  STL.64 [R1+0xcd8], R12 ;  /* 0x000cd80c01007387 */ /* 0x0081e80000100a00 */
[----:B0-----:R-:W2:Y:S04]  /*1a250*/  LDL R12, [R1+0x50] ;  /* 0x00005000010c7983 */ /* 0x001ea80000100800 */
[----:B------:R-:W2:Y:S08]  /*1a260*/  LDL R13, [R1+0x54] ;  /* 0x00005400010d7983 */ /* 0x000eb00000100800 */
[----:B------:R-:W-:Y:S02]  /*1a270*/  STL.64 [R1+0x170], R16 ;  /* 0x0001701001007387 */ /* 0x000fe40000100a00 */
[----:B------:R0:W-:Y:S02]  /*1a280*/  STL.64 [R1+0xc90], R4 ;  /* 0x000c900401007387 */ /* 0x0001e40000100a00 */
[----:B0-----:R-:W3:Y:S04]  /*1a290*/  LDL R4, [R1+0x30] ;  /* 0x0000300001047983 */ /* 0x001ee80000100800 */
[----:B------:R-:W3:Y:S01]  /*1a2a0*/  LDL R5, [R1+0x34] ;  /* 0x0000340001057983 */ /* 0x000ee20000100800 */
[----:B------:R-:W-:-:S02]  /*1a2b0*/  IMAD.MOV.U32 R11, RZ, RZ, R18 ;  /* 0x000000ffff0b7224 */ /* 0x000fc400078e0012 */
[----:B------:R-:W-:Y:S02]  /*1a2c0*/  IMAD.MOV.U32 R10, RZ, RZ, R19 ;  /* 0x000000ffff0a7224 */ /* 0x000fe400078e0013 */
[----:B------:R-:W0:Y:S04]  /*1a2d0*/  LDSM.16.MT88.4 R16, [R3+0xc180] ;  /* 0x00c180000310783b */ /* 0x000e280000004200 */
[----:B---3--:R1:W-:Y:S04]  /*1a2e0*/  STL.64 [R1+0xcd0], R4 ;  /* 0x000cd00401007387 */ /* 0x0083e80000100a00 */
[----:B-1----:R-:W3:Y:S01]  /*1a2f0*/  LDL.LU R4, [R1+0x310] ;  /* 0x0003100001047983 */ /* 0x002ee20000300800 */
[----:B------:R-:W3:Y:S02]  /*1a300*/  LDL.LU R5, [R1+0x314] ;  /* 0x0003140001057983 */ /* 0x000ee40000300800 */
[----:B------:R-:W4:Y:S02]  /*1a310*/  LDL.LU R6, [R1+0x318] ;  /* 0x0003180001067983 */ /* 0x000f240000300800 */
[----:B------:R-:W4:Y:S02]  /*1a320*/  LDL.LU R7, [R1+0x31c] ;  /* 0x00031c0001077983 */ /* 0x000f240000300800 */
[----:B----4-:R-:W-:Y:S01]  /*1a330*/  STL.64 [R1+0xce8], R6 ;  /* 0x000ce80601007387 */ /* 0x010fe20000100a00 */
[----:B---3--:R1:W-:Y:S03]  /*1a340*/  STL.64 [R1+0xce0], R4 ;  /* 0x000ce00401007387 */ /* 0x0083e60000100a00 */
[----:B-1----:R-:W2:Y:S01]  /*1a350*/  LDL.LU R4, [R1+0x320] ;  /* 0x0003200001047983 */ /* 0x002ea20000300800 */
[----:B------:R-:W2:Y:S02]  /*1a360*/  LDL.LU R5, [R1+0x324] ;  /* 0x0003240001057983 */ /* 0x000ea40000300800 */
[----:B------:R-:W2:Y:S02]  /*1a370*/  LDL.LU R6, [R1+0x328] ;  /* 0x0003280001067983 */ /* 0x000ea40000300800 */
[----:B------:R-:W2:Y:S01]  /*1a380*/  LDL.LU R7, [R1+0x32c] ;  /* 0x00032c0001077983 */ /* 0x000ea20000300800 */
[----:B------:R-:W-:Y:S01]  /*1a390*/  STL [R1+0xc04], R11 ;  /* 0x000c040b01007387 */ /* 0x000fe20000100800 */
[----:B------:R-:W-:Y:S02]  /*1a3a0*/  STL [R1+0xca0], R10 ;  /* 0x000ca00a01007387 */ /* 0x000fe40000100800 */
[----:B------:R-:W-:Y:S02]  /*1a3b0*/  STL.64 [R1+0xc98], R8 ;  /* 0x000c980801007387 */ /* 0x000fe40000100a00 */
[----:B0-----:R-:W-:Y:S01]  /*1a3c0*/  STL.64 [R1+0xc10], R18 ;  /* 0x000c101201007387 */ /* 0x001fe20000100a00 */
[----:B------:R0:W-:Y:S04]  /*1a3d0*/  STL.64 [R1+0xc08], R16 ;  /* 0x000c081001007387 */ /* 0x0001e80000100a00 */
[----:B0-----:R-:W3:Y:S01]  /*1a3e0*/  LDL.LU.64 R16, [R1] ;  /* 0x0000000001107983 */ /* 0x001ee20000300a00 */
[C---:B--2---:R-:W-:Y:S03]  /*1a3f0*/  HMMA.16816.F32 R12, R20.reuse, R12, R4 ;  /* 0x0000000c140c723c */ /* 0x044fe60000001804 */
[----:B---3--:R0:W-:Y:S04]  /*1a400*/  STL.64 [R1+0xca8], R16 ;  /* 0x000ca81001007387 */ /* 0x0081e80000100a00 */
[----:B0-----:R-:W2:Y:S01]  /*1a410*/  LDL.LU R16, [R1+0x2e0] ;  /* 0x0002e00001107983 */ /* 0x001ea20000300800 */
[----:B------:R-:W2:Y:S02]  /*1a420*/  LDL.LU R17, [R1+0x2e4] ;  /* 0x0002e40001117983 */ /* 0x000ea40000300800 */
[----:B------:R-:W2:Y:S02]  /*1a430*/  LDL.LU R18, [R1+0x2e8] ;  /* 0x0002e80001127983 */ /* 0x000ea40000300800 */
[----:B------:R-:W2:Y:S01]  /*1a440*/  LDL.LU R19, [R1+0x2ec] ;  /* 0x0002ec0001137983 */ /* 0x000ea20000300800 */
[----:B------:R-:W-:Y:S01]  /*1a450*/  STL.64 [R1+0xb50], R26 ;  /* 0x000b501a01007387 */ /* 0x000fe20000100a00 */
[----:B------:R-:W-:Y:S02]  /*1a460*/  STL.64 [R1+0xb48], R24 ;  /* 0x000b481801007387 */ /* 0x000fe40000100a00 */
[----:B------:R-:W3:Y:S02]  /*1a470*/  LDL.LU.64 R6, [R1+0xce8] ;  /* 0x000ce80001067983 */ /* 0x000ee40000300a00 */
[----:B------:R-:W3:Y:S05]  /*1a480*/  LDL.LU.64 R4, [R1+0xce0] ;  /* 0x000ce00001047983 */ /* 0x000eea0000300a00 */
[----:B------:R0:W-:Y:S01]  /*1a490*/  STL.64 [R1+0x1e0], R12 ;  /* 0x0001e00c01007387 */ /* 0x0001e20000100a00 */
[----:B------:R3:W-:Y:S03]  /*1a4a0*/  STL.64 [R1+0x1e8], R14 ;  /* 0x0001e80e01007387 */ /* 0x0007e60000100a00 */
[----:B0-----:R-:W3:Y:S02]  /*1a4b0*/  LDL.LU.64 R12, [R1+0xcd8] ;  /* 0x000cd800010c7983 */ /* 0x001ee40000300a00 */
[C---:B---3--:R-:W-:Y:S02]  /*1a4c0*/  HMMA.16816.F32 R12, R20.reuse, R12, R4 ;  /* 0x0000000c140c723c */ /* 0x048fe40000001804 */
[----:B------:R-:W3:Y:S11]  /*1a4d0*/  LDL.LU.64 R4, [R1+0xcd0] ;  /* 0x000cd00001047983 */ /* 0x000ef60000300a00 */
[----:B------:R-:W-:Y:S10]  /*1a4e0*/  @!UPT UIADD3 URZ, URZ, URZ, URZ ;  /* 0x0000003f3f3ff290 */ /* 0x000ff4000fffe03f */
[----:B------:R-:W-:Y:S01]  /*1a4f0*/  STL.64 [R1+0x210], R12 ;  /* 0x0002100c01007387 */ /* 0x000fe20000100a00 */
[----:B------:R0:W-:Y:S03]  /*1a500*/  STL.64 [R1+0x218], R14 ;  /* 0x0002180e01007387 */ /* 0x0001e60000100a00 */
[----:B0-----:R-:W3:Y:S01]  /*1a510*/  LDL.LU.64 R14, [R1+0xcc8] ;  /* 0x000cc800010e7983 */ /* 0x001ee20000300a00 */
[----:B------:R-:W3:Y:S02]  /*1a520*/  LDL.LU.64 R12, [R1+0xcc0] ;  /* 0x000cc000010c7983 */ /* 0x000ee40000300a00 */
[----:B------:R-:W-:Y:S02]  /*1a530*/  IMAD.MOV.U32 R24, RZ, RZ, R2 ;  /* 0x000000ffff187224 */ /* 0x000fe400078e0002 */
[----:B------:R-:W-:Y:S01]  /*1a540*/  IMAD.MOV.U32 R25, RZ, RZ, R0 ;  /* 0x000000ffff197224 */ /* 0x000fe200078e0000 */
[C---:B---3--:R-:W-:Y:S01]  /*1a550*/  HMMA.16816.F32 R4, R20.reuse, R4, R12 ;  /* 0x000000041404723c */ /* 0x048fe2000000180c */
[----:B------:R-:W3:Y:S01]  /*1a560*/  LDL.LU.64 R14, [R1+0xcb8] ;  /* 0x000cb800010e7983 */ /* 0x000ee20000300a00 */
[----:B------:R-:W3:Y:S11]  /*1a570*/  LDL.LU.64 R12, [R1+0xcb0] ;  /* 0x000cb000010c7983 */ /* 0x000ef60000300a00 */
[----:B------:R-:W-:Y:S10]  /*1a580*/  @!UPT UIADD3 URZ, URZ, URZ, URZ ;  /* 0x0000003f3f3ff290 */ /* 0x000ff4000fffe03f */
[----:B------:R-:W-:Y:S01]  /*1a590*/  STL.64 [R1+0x220], R4 ;  /* 0x0002200401007387 */ /* 0x000fe20000100a00 */
[----:B------:R3:W-:Y:S02]  /*1a5a0*/  STL.64 [R1+0x228], R6 ;  /* 0x0002280601007387 */ /* 0x0007e40000100a00 */
[----:B---3--:R-:W-:Y:S01]  /*1a5b0*/  HMMA.16816.F32 R4, R20, R24, R12 ;  /* 0x000000181404723c */ /* 0x008fe2000000180c */
[----:B------:R-:W3:Y:S11]  /*1a5c0*/  LDL.LU R12, [R1+0x1f0] ;  /* 0x0001f000010c7983 */ /* 0x000ef60000300800 */
[----:B------:R-:W-:Y:S11]  /*1a5d0*/  @!UPT UIADD3 URZ, URZ, URZ, URZ ;  /* 0x0000003f3f3ff290 */ /* 0x000ff6000fffe03f */
[----:B------:R0:W-:Y:S01]  /*1a5e0*/  STL.64 [R1+0x230], R4 ;  /* 0x0002300401007387 */ /* 0x0001e20000100a00 */
[----:B------:R1:W-:Y:S02]  /*1a5f0*/  STL.64 [R1+0x238], R6 ;  /* 0x0002380601007387 */ /* 0x0003e40000100a00 */
[----:B------:R-:W3:Y:S02]  /*1a600*/  LDL.LU R13, [R1+0x1f4] ;  /* 0x0001f400010d7983 */ /* 0x000ee40000300800 */
[----:B------:R-:W3:Y:S01]  /*1a610*/  LDL.LU R14, [R1+0x1f8] ;  /* 0x0001f800010e7983 */ /* 0x000ee20000300800 */
[----:B------:R-:W3:Y:S04]  /*1a620*/  LDL.LU R15, [R1+0x1fc] ;  /* 0x0001fc00010f7983 */ /* 0x000ee80000300800 */
[----:B0-----:R-:W4:Y:S01]  /*1a630*/  LDL.LU R4, [R1+0x200] ;  /* 0x0002000001047983 */ /* 0x001f220000300800 */
[----:B------:R-:W4:Y:S02]  /*1a640*/  LDL.LU R5, [R1+0x204] ;  /* 0x0002040001057983 */ /* 0x000f240000300800 */
[----:B-1----:R-:W4:Y:S02]  /*1a650*/  LDL.LU R6, [R1+0x208] ;  /* 0x0002080001067983 */ /* 0x002f240000300800 */
[----:B------:R-:W4:Y:S01]  /*1a660*/  LDL.LU R7, [R1+0x20c] ;  /* 0x00020c0001077983 */ /* 0x000f220000300800 */
[----:B------:R0:W-:Y:S04]  /*1a670*/  STL.64 [R1+0xc38], R24 ;  /* 0x000c381801007387 */ /* 0x0001e80000100a00 */
[----:B0-----:R-:W2:Y:S01]  /*1a680*/  LDL.LU.64 R24, [R1+0x30] ;  /* 0x0000300001187983 */ /* 0x001ea20000300a00 */
[----:B------:R-:W-:-:S02]  /*1a690*/  IMAD.MOV.U32 R8, RZ, RZ, R29 ;  /* 0x000000ffff087224 */ /* 0x000fc400078e001d */
[----:B------:R-:W-:Y:S01]  /*1a6a0*/  IMAD.MOV.U32 R9, RZ, RZ, R28 ;  /* 0x000000ffff097224 */ /* 0x000fe200078e001c */
[----:B--2---:R0:W-:Y:S04]  /*1a6b0*/  STL.64 [R1+0xc50], R24 ;  /* 0x000c501801007387 */ /* 0x0041e80000100a00 */
[----:B0-----:R-:W2:Y:S02]  /*1a6c0*/  LDL.LU.64 R24, [R1+0x40] ;  /* 0x0000400001187983 */ /* 0x001ea40000300a00 */
[C---:B------:R-:W-:Y:S02]  /*1a6d0*/  HMMA.16816.F32 R8, R20.reuse, R8, R16 ;  /* 0x000000081408723c */ /* 0x040fe40000001810 */
[----:B--2---:R0:W-:Y:S04]  /*1a6e0*/  STL.64 [R1+0xc68], R24 ;  /* 0x000c681801007387 */ /* 0x0041e80000100a00 */
[----:B0-----:R-:W2:Y:S01]  /*1a6f0*/  LDL.LU R24, [R1+0x2d0] ;  /* 0x0002d00001187983 */ /* 0x001ea20000300800 */
[----:B------:R-:W2:Y:S02]  /*1a700*/  LDL.LU R25, [R1+0x2d4] ;  /* 0x0002d40001197983 */ /* 0x000ea40000300800 */
[----:B------:R-:W2:Y:S02]  /*1a710*/  LDL.LU R26, [R1+0x2d8] ;  /* 0x0002d800011a7983 */ /* 0x000ea40000300800 */
[----:B------:R-:W2:Y:S01]  /*1a720*/  LDL.LU R27, [R1+0x2dc] ;  /* 0x0002dc00011b7983 */ /* 0x000ea20000300800 */
[----:B------:R-:W2:Y:S11]  /*1a730*/  LDL.LU.64 R16, [R1+0xca8] ;  /* 0x000ca80001107983 */ /* 0x000eb60000300a00 */
[----:B------:R-:W-:Y:S02]  /*1a740*/  STL.64 [R1+0x240], R8 ;  /* 0x0002400801007387 */ /* 0x000fe40000100a00 */
[----:B------:R0:W-:Y:S02]  /*1a750*/  STL.64 [R1+0x248], R10 ;  /* 0x0002480a01007387 */ /* 0x0001e40000100a00 */
[----:B0-----:R-:W3:Y:S01]  /*1a760*/  LDL.LU R10, [R1+0xca0] ;  /* 0x000ca000010a7983 */ /* 0x001ee20000300800 */
[----:B------:R-:W4:Y:S01]  /*1a770*/  LDL.LU.64 R8, [R1+0xc98] ;  /* 0x000c980001087983 */ /* 0x000f220000300a00 */
[C---:B--2---:R-:W-:Y:S11]  /*1a780*/  HMMA.16816.F32 R24, R20.reuse, R16, R24 ;  /* 0x000000101418723c */ /* 0x044ff60000001818 */
[----:B------:R-:W-:Y:S11]  /*1a790*/  @!UPT UIADD3 URZ, URZ, URZ, URZ ;  /* 0x0000003f3f3ff290 */ /* 0x000ff6000fffe03f */
[----:B------:R-:W-:Y:S01]  /*1a7a0*/  @!UPT UIADD3 URZ, URZ, URZ, URZ ;  /* 0x0000003f3f3ff290 */ /* 0x000fe2000fffe03f */
[----:B------:R0:W-:Y:S01]  /*1a7b0*/  STL.64 [R1+0x250], R24 ;  /* 0x0002501801007387 */ /* 0x0001e20000100a00 */
[----:B------:R-:W-:Y:S03]  /*1a7c0*/  STL.64 [R1+0x258], R26 ;  /* 0x0002581a01007387 */ /* 0x000fe60000100a00 */
[----:B0-----:R-:W2:Y:S01]  /*1a7d0*/  LDL.LU.64 R24, [R1+0x50] ;  /* 0x0000500001187983 */ /* 0x001ea20000300a00 */
[----:B------:R0:W-:Y:S03]  /*1a7e0*/  STL.64 [R1+0xc28], R16 ;  /* 0x000c281001007387 */ /* 0x0001e60000100a00 */
[----:B0-----:R-:W2:Y:S04]  /*1a7f0*/  LDL.LU.64 R16, [R1+0x10] ;  /* 0x0000100001107983 */ /* 0x001ea80000300a00 */
[----:B--2---:R0:W-:Y:S04]  /*1a800*/  STL.64 [R1+0xc30], R16 ;  /* 0x000c301001007387 */ /* 0x0041e80000100a00 */
        /* <DEDUP_REMOVED lines=10> */
[C---:B----4-:R-:W-:Y:S01]  /*1a8b0*/  HMMA.16816.F32 R4, R20.reuse, R8, R4 ;  /* 0x000000081404723c */ /* 0x050fe20000001804 */
[----:B--2---:R-:W-:Y:S01]  /*1a8c0*/  STL.64 [R1+0xc60], R18 ;  /* 0x000c601201007387 */ /* 0x004fe20000100a00 */
[----:B------:R0:W-:Y:S03]  /*1a8d0*/  STL.64 [R1+0xc58], R16 ;  /* 0x000c581001007387 */ /* 0x0001e60000100a00 */
[----:B0-----:R-:W2:Y:S01]  /*1a8e0*/  LDL.LU R16, [R1+0x1c0] ;  /* 0x0001c00001107983 */ /* 0x001ea20000300800 */
[----:B------:R-:W2:Y:S02]  /*1a8f0*/  LDL.LU R17, [R1+0x1c4] ;  /* 0x0001c40001117983 */ /* 0x000ea40000300800 */
[----:B------:R-:W4:Y:S02]  /*1a900*/  LDL.LU R18, [R1+0x1c8] ;  /* 0x0001c80001127983 */ /* 0x000f240000300800 */
[----:B------:R-:W4:Y:S02]  /*1a910*/  LDL.LU R19, [R1+0x1cc] ;  /* 0x0001cc0001137983 */ /* 0x000f240000300800 */
[----:B----4-:R-:W-:Y:S01]  /*1a920*/  STL.64 [R1+0xc78], R18 ;  /* 0x000c781201007387 */ /* 0x010fe20000100a00 */
[----:B--2---:R0:W-:Y:S03]  /*1a930*/  STL.64 [R1+0xc70], R16 ;  /* 0x000c701001007387 */ /* 0x0041e60000100a00 */
[----:B0-----:R-:W2:Y:S01]  /*1a940*/  LDL.LU R16, [R1+0x1d0] ;  /* 0x0001d00001107983 */ /* 0x001ea20000300800 */
[----:B------:R-:W2:Y:S02]  /*1a950*/  LDL.LU R17, [R1+0x1d4] ;  /* 0x0001d40001117983 */ /* 0x000ea40000300800 */
[----:B------:R-:W2:Y:S02]  /*1a960*/  LDL.LU R18, [R1+0x1d8] ;  /* 0x0001d80001127983 */ /* 0x000ea40000300800 */
[----:B------:R-:W2:Y:S02]  /*1a970*/  LDL.LU R19, [R1+0x1dc] ;  /* 0x0001dc0001137983 */ /* 0x000ea40000300800 */
[----:B------:R0:W-:Y:S01]  /*1a980*/  STL.64 [R1+0x200], R4 ;  /* 0x0002000401007387 */ /* 0x0001e20000100a00 */
[----:B------:R-:W-:Y:S03]  /*1a990*/  STL.64 [R1+0x208], R6 ;  /* 0x0002080601007387 */ /* 0x000fe60000100a00 */
[----:B0-----:R-:W3:Y:S02]  /*1a9a0*/  LDL.LU.64 R4, [R1+0xc90] ;  /* 0x000c900001047983 */ /* 0x001ee40000300a00 */
[----:B---3--:R-:W-:Y:S02]  /*1a9b0*/  HMMA.16816.F32 R20, R20, R4, R12 ;  /* 0x000000041414723c */ /* 0x008fe4000000180c */
[----:B------:R-:W2:Y:S01]  /*1a9c0*/  LDL.LU.64 R14, [R1+0xc88] ;  /* 0x000c8800010e7983 */ /* 0x000ea20000300a00 */
[----:B------:R-:W2:Y:S11]  /*1a9d0*/  LDL.LU.64 R12, [R1+0xc80] ;  /* 0x000c8000010c7983 */ /* 0x000eb60000300a00 */
[----:B------:R-:W-:Y:S09]  /*1a9e0*/  @!UPT UIADD3 URZ, URZ, URZ, URZ ;  /* 0x0000003f3f3ff290 */ /* 0x000ff2000fffe03f */
[----:B------:R0:W-:Y:S01]  /*1a9f0*/  STL.64 [R1+0x1f0], R20 ;  /* 0x0001f01401007387 */ /* 0x0001e20000100a00 */
[----:B------:R1:W-:Y:S03]  /*1aa00*/  STL.64 [R1+0x1f8], R22 ;  /* 0x0001f81601007387 */ /* 0x0003e60000100a00 */
[----:B0-----:R-:W3:Y:S01]  /*1aa10*/  LDL.LU R20, [R1+0x150] ;  /* 0x0001500001147983 */ /* 0x001ee20000300800 */
[----:B------:R-:W3:Y:S02]  /*1aa20*/  LDL.LU R21, [R1+0x154] ;  /* 0x0001540001157983 */ /* 0x000ee40000300800 */
[----:B-1----:R-:W4:Y:S02]  /*1aa30*/  LDL.LU R22, [R1+0x158] ;  /* 0x0001580001167983 */ /* 0x002f240000300800 */
[----:B------:R-:W4:Y:S02]  /*1aa40*/  LDL.LU R23, [R1+0x15c] ;  /* 0x00015c0001177983 */ /* 0x000f240000300800 */
[----:B------:R-:W-:-:S02]  /*1aa50*/  IMAD.MOV.U32 R6, RZ, RZ, R24 ;  /* 0x000000ffff067224 */ /* 0x000fc400078e0018 */
[----:B------:R-:W-:Y:S01]  /*1aa60*/  IMAD.MOV.U32 R0, RZ, RZ, R25 ;  /* 0x000000ffff007224 */ /* 0x000fe200078e0019 */
[C---:B--2---:R-:W-:Y:S01]  /*1aa70*/  HMMA.16816.F32 R16, R12.reuse, R24, R16 ;  /* 0x000000180c10723c */ /* 0x044fe20000001810 */
[----:B----4-:R-:W-:Y:S01]  /*1aa80*/  STL.64 [R1+0xc20], R22 ;  /* 0x000c201601007387 */ /* 0x010fe20000100a00 */
[----:B---3--:R0:W-:Y:S03]  /*1aa90*/  STL.64 [R1+0xc18], R20 ;  /* 0x000c181401007387 */ /* 0x0081e60000100a00 */
[----:B0-----:R-:W2:Y:S01]  /*1aaa0*/  LDL.LU R20, [R1+0x160] ;  /* 0x0001600001147983 */ /* 0x001ea20000300800 */
[----:B------:R-:W2:Y:S02]  /*1aab0*/  LDL.LU R21, [R1+0x164] ;  /* 0x0001640001157983 */ /* 0x000ea40000300800 */
[----:B------:R-:W2:Y:S02]  /*1aac0*/  LDL.LU R22, [R1+0x168] ;  /* 0x0001680001167983 */ /* 0x000ea40000300800 */
[----:B------:R-:W2:Y:S11]  /*1aad0*/  LDL.LU R23, [R1+0x16c] ;  /* 0x00016c0001177983 */ /* 0x000eb60000300800 */
[----:B------:R-:W-:Y:S02]  /*1aae0*/  @!UPT UIADD3 URZ, URZ, URZ, URZ ;  /* 0x0000003f3f3ff290 */ /* 0x000fe4000fffe03f */
[----:B------:R-:W-:Y:S01]  /*1aaf0*/  STL.64 [R1+0x1d0], R16 ;  /* 0x0001d01001007387 */ /* 0x000fe20000100a00 */
[----:B------:R0:W-:Y:S03]  /*1ab00*/  STL.64 [R1+0x1d8], R18 ;  /* 0x0001d81201007387 */ /* 0x0001e60000100a00 */
[----:B0-----:R-:W3:Y:S01]  /*1ab10*/  LDL.LU.64 R18, [R1+0xc78] ;  /* 0x000c780001127983 */ /* 0x001ee20000300a00 */
[----:B------:R-:W3:Y:S02]  /*1ab20*/  LDL.LU.64 R16, [R1+0xc70] ;  /* 0x000c700001107983 */ /* 0x000ee40000300a00 */
[----:B------:R-:W3:Y:S02]  /*1ab30*/  LDL.LU.64 R24, [R1+0xc68] ;  /* 0x000c680001187983 */ /* 0x000ee40000300a00 */
[----:B---3--:R-:W-:Y:S01]  /*1ab40*/  HMMA.16816.F32 R16, R12, R24, R16 ;  /* 0x000000180c10723c */ /* 0x008fe20000001810 */
[----:B------:R-:W-:-:S02]  /*1ab50*/  IMAD.MOV.U32 R2, RZ, RZ, R24 ;  /* 0x000000ffff027224 */ /* 0x000fc400078e0018 */
[----:B------:R-:W-:Y:S11]  /*1ab60*/  IMAD.MOV.U32 R3, RZ, RZ, R25 ;  /* 0x000000ffff037224 */ /* 0x000ff600078e0019 */
[----:B------:R-:W-:Y:S09]  /*1ab70*/  @!UPT UIADD3 URZ, URZ, URZ, URZ ;  /* 0x0000003f3f3ff290 */ /* 0x000ff2000fffe03f */
        /* <DEDUP_REMOVED lines=14> */
[C---:B---3--:R-:W-:Y:S11]  /*1ac60*/  HMMA.16816.F32 R16, R12.reuse, R24, R16 ;  /* 0x000000180c10723c */ /* 0x048ff60000001810 */
[----:B------:R-:W-:Y:S11]  /*1ac70*/  @!UPT UIADD3 URZ, URZ, URZ, URZ ;  /* 0x0000003f3f3ff290 */ /* 0x000ff6000fffe03f */
[----:B------:R-:W-:Y:S01]  /*1ac80*/  @!UPT UIADD3 URZ, URZ, URZ, URZ ;  /* 0x0000003f3f3ff290 */ /* 0x000fe2000fffe03f */
[----:B------:R0:W-:Y:S01]  /*1ac90*/  STL.64 [R1+0x1a0], R16 ;  /* 0x0001a01001007387 */ /* 0x0001e20000100a00 */
[----:B------:R-:W-:Y:S03]  /*1aca0*/  STL.64 [R1+0x1a8], R18 ;  /* 0x0001a81201007387 */ /* 0x000fe60000100a00 */
[----:B0-----:R-:W3:Y:S01]  /*1acb0*/  LDL.LU.64 R16, [R1+0xc30] ;  /* 0x000c300001107983 */ /* 0x001ee20000300a00 */
[----:B------:R0:W-:Y:S03]  /*1acc0*/  STL.64 [R1+0xb98], R24 ;  /* 0x000b981801007387 */ /* 0x0001e60000100a00 */
[----:B0-----:R-:W3:Y:S01]  /*1acd0*/  LDL.LU R24, [R1+0x190] ;  /* 0x0001900001187983 */ /* 0x001ee20000300800 */
[----:B------:R-:W3:Y:S02]  /*1ace0*/  LDL.LU R25, [R1+0x194] ;  /* 0x0001940001197983 */ /* 0x000ee40000300800 */
[----:B------:R-:W3:Y:S02]  /*1acf0*/  LDL.LU R26, [R1+0x198] ;  /* 0x00019800011a7983 */ /* 0x000ee40000300800 */
[----:B------:R-:W3:Y:S02]  /*1ad00*/  LDL.LU R27, [R1+0x19c] ;  /* 0x00019c00011b7983 */ /* 0x000ee40000300800 */
[C---:B---3--:R-:W-:Y:S11]  /*1ad10*/  HMMA.16816.F32 R24, R12.reuse, R16, R24 ;  /* 0x000000100c18723c */ /* 0x048ff60000001818 */
[----:B------:R-:W-:Y:S11]  /*1ad20*/  @!UPT UIADD3 URZ, URZ, URZ, URZ ;  /* 0x0000003f3f3ff290 */ /* 0x000ff6000fffe03f */
[----:B------:R-:W-:Y:S01]  /*1ad30*/  @!UPT UIADD3 URZ, URZ, URZ, URZ ;  /* 0x0000003f3f3ff290 */ /* 0x000fe2000fffe03f */
[----:B------:R-:W-:Y:S01]  /*1ad40*/  STL.64 [R1+0x190], R24 ;  /* 0x0001901801007387 */ /* 0x000fe20000100a00 */
[----:B------:R0:W-:Y:S02]  /*1ad50*/  STL.64 [R1+0x198], R26 ;  /* 0x0001981a01007387 */ /* 0x0001e40000100a00 */
[----:B0-----:R-:W-:Y:S02]  /*1ad60*/  IMAD.MOV.U32 R27, RZ, RZ, R16 ;  /* 0x000000ffff1b7224 */ /* 0x001fe400078e0010 */
[----:B------:R-:W-:Y:S02]  /*1ad70*/  IMAD.MOV.U32 R26, RZ, RZ, R17 ;  /* 0x000000ffff1a7224 */ /* 0x000fe400078e0011 */
[----:B------:R-:W2:Y:S02]  /*1ad80*/  LDL.LU.64 R16, [R1+0xc28] ;  /* 0x000c280001107983 */ /* 0x000ea40000300a00 */
[C---:B--2---:R-:W-:Y:S11]  /*1ad90*/  HMMA.16816.F32 R20, R12.reuse, R16, R20 ;  /* 0x000000100c14723c */ /* 0x044ff60000001814 */
[----:B------:R-:W-:Y:S11]  /*1ada0*/  @!UPT UIADD3 URZ, URZ, URZ, URZ ;  /* 0x0000003f3f3ff290 */ /* 0x000ff6000fffe03f */
[----:B------:R-:W-:Y:S01]  /*1adb0*/  @!UPT UIADD3 URZ, URZ, URZ, URZ ;  /* 0x0000003f3f3ff290 */ /* 0x000fe2000fffe03f */
[----:B------:R-:W-:Y:S01]  /*1adc0*/  STL.64 [R1+0x160], R20 ;  /* 0x0001601401007387 */ /* 0x000fe20000100a00 */
[----:B------:R0:W-:Y:S03]  /*1add0*/  STL.64 [R1+0x168], R22 ;  /* 0x0001681601007387 */ /* 0x0001e60000100a00 */
[----:B0-----:R-:W2:Y:S01]  /*1ade0*/  LDL.LU.64 R22, [R1+0xc20] ;  /* 0x000c200001167983 */ /* 0x001ea20000300a00 */
[----:B------:R-:W2:Y:S02]  /*1adf0*/  LDL.LU.64 R20, [R1+0xc18] ;  /* 0x000c180001147983 */ /* 0x000ea40000300a00 */
[----:B------:R-:W-:Y:S02]  /*1ae00*/  IMAD.MOV.U32 R28, RZ, RZ, R16 ;  /* 0x000000ffff1c7224 */ /* 0x000fe400078e0010 */
[----:B------:R-:W-:Y:S01]  /*1ae10*/  IMAD.MOV.U32 R29, RZ, RZ, R17 ;  /* 0x000000ffff1d7224 */ /* 0x000fe200078e0011 */
[----:B------:R-:W3:Y:S01]  /*1ae20*/  LDL.LU.64 R18, [R1+0xc10] ;  /* 0x000c100001127983 */ /* 0x000ee20000300a00 */
[----:B------:R-:W3:Y:S01]  /*1ae30*/  LDL.LU.64 R16, [R1+0xc08] ;  /* 0x000c080001107983 */ /* 0x000ee20000300a00 */
[----:B--2---:R-:W-:Y:S11]  /*1ae40*/  HMMA.16816.F32 R20, R12, R8, R20 ;  /* 0x000000080c14723c */ /* 0x004ff60000001814 */
[----:B------:R-:W-:Y:S11]  /*1ae50*/  @!UPT UIADD3 URZ, URZ, URZ, URZ ;  /* 0x0000003f3f3ff290 */ /* 0x000ff6000fffe03f */
[----:B------:R-:W-:Y:S01]  /*1ae60*/  @!UPT UIADD3 URZ, URZ, URZ, URZ ;  /* 0x0000003f3f3ff290 */ /* 0x000fe2000fffe03f */
[----:B------:R0:W-:Y:S01]  /*1ae70*/  STL.64 [R1+0x150], R20 ;  /* 0x0001501401007387 */ /* 0x0001e20000100a00 */
[----:B------:R1:W-:Y:S03]  /*1ae80*/  STL.64 [R1+0x158], R22 ;  /* 0x0001581601007387 */ /* 0x0003e60000100a00 */
[----:B0-----:R-:W2:Y:S01]  /*1ae90*/  LDL.LU R20, [R1+0xf0] ;  /* 0x0000f00001147983 */ /* 0x001ea20000300800 */
[----:B------:R-:W2:Y:S02]  /*1aea0*/  LDL.LU R21, [R1+0xf4] ;  /* 0x0000f40001157983 */ /* 0x000ea40000300800 */
[----:B-1----:R-:W4:Y:S02]  /*1aeb0*/  LDL.LU R22, [R1+0xf8] ;  /* 0x0000f80001167983 */ /* 0x002f240000300800 */
[----:B------:R-:W4:Y:S02]  /*1aec0*/  LDL.LU R23, [R1+0xfc] ;  /* 0x0000fc0001177983 */ /* 0x000f240000300800 */
[----:B------:R-:W-:-:S02]  /*1aed0*/  IMAD.MOV.U32 R24, RZ, RZ, R11 ;  /* 0x000000ffff187224 */ /* 0x000fc400078e000b */
[----:B------:R-:W-:Y:S01]  /*1aee0*/  IMAD.MOV.U32 R25, RZ, RZ, R7 ;  /* 0x000000ffff197224 */ /* 0x000fe200078e0007 */
[----:B----4-:R-:W-:Y:S01]  /*1aef0*/  STL.64 [R1+0xba8], R22 ;  /* 0x000ba81601007387 */ /* 0x010fe20000100a00 */
[----:B--2---:R0:W-:Y:S02]  /*1af00*/  STL.64 [R1+0xba0], R20 ;  /* 0x000ba01401007387 */ /* 0x0041e40000100a00 */
[----:B------:R-:W2:Y:S02]  /*1af10*/  LDL.LU R11, [R1+0xc04] ;  /* 0x000c0400010b7983 */ /* 0x000ea40000300800 */
[----:B------:R-:W4:Y:S01]  /*1af20*/  LDL.LU R7, [R1+0xc00] ;  /* 0x000c000001077983 */ /* 0x000f220000300800 */
[----:B------:R1:W-:Y:S04]  /*1af30*/  STL.64 [R1+0xbb0], R24 ;  /* 0x000bb01801007387 */ /* 0x0003e80000100a00 */
        /* <DEDUP_REMOVED lines=9> */
[----:B------:R-:W3:Y:S01]  /*1afd0*/  LDL.LU R3, [R1+0xbf8] ;  /* 0x000bf80001037983 */ /* 0x000ee20000300800 */
[----:B------:R0:W-:Y:S02]  /*1afe0*/  STL.64 [R1+0xbc8], R24 ;  /* 0x000bc81801007387 */ /* 0x0001e40000100a00 */
[----:B0-----:R-:W-:Y:S02]  /*1aff0*/  IMAD.MOV.U32 R24, RZ, RZ, R6 ;  /* 0x000000ffff187224 */ /* 0x001fe400078e0006 */
[----:B------:R-:W-:Y:S01]  /*1b000*/  IMAD.MOV.U32 R25, RZ, RZ, R0 ;  /* 0x000000ffff197224 */ /* 0x000fe200078e0000 */
[----:B------:R-:W4:Y:S01]  /*1b010*/  LDL.LU R6, [R1+0xbf4] ;  /* 0x000bf40001067983 */ /* 0x000f220000300800 */
[----:B------:R-:W4:Y:S02]  /*1b020*/  LDL.LU R0, [R1+0xbf0] ;  /* 0x000bf00001007983 */ /* 0x000f240000300800 */
[----:B------:R-:W4:Y:S02]  /*1b030*/  LDL.LU R20, [R1+0x110] ;  /* 0x0001100001147983 */ /* 0x000f240000300800 */
[----:B------:R-:W4:Y:S02]  /*1b040*/  LDL.LU R21, [R1+0x114] ;  /* 0x0001140001157983 */ /* 0x000f240000300800 */
[----:B--2---:R-:W-:-:S02]  /*1b050*/  IMAD.MOV.U32 R22, RZ, RZ, R2 ;  /* 0x000000ffff167224 */ /* 0x004fc400078e0002 */
[----:B---3--:R-:W-:Y:S01]  /*1b060*/  IMAD.MOV.U32 R23, RZ, RZ, R3 ;  /* 0x000000ffff177224 */ /* 0x008fe200078e0003 */
[----:B------:R-:W2:Y:S01]  /*1b070*/  LDL.LU R2, [R1+0xbec] ;  /* 0x000bec0001027983 */ /* 0x000ea20000300800 */
[----:B------:R-:W3:Y:S03]  /*1b080*/  LDL.LU R3, [R1+0xbe8] ;  /* 0x000be80001037983 */ /* 0x000ee60000300800 */
[----:B------:R-:W-:Y:S04]  /*1b090*/  STL.64 [R1+0xbd8], R22 ;  /* 0x000bd81601007387 */ /* 0x000fe80000100a00 */
[----:B----4-:R0:W-:Y:S04]  /*1b0a0*/  STL.64 [R1+0xbd0], R20 ;  /* 0x000bd01401007387 */ /* 0x0101e80000100a00 */
[----:B0-----:R-:W4:Y:S01]  /*1b0b0*/  LDL.LU R20, [R1+0x120] ;  /* 0x0001200001147983 */ /* 0x001f220000300800 */
[----:B------:R-:W4:Y:S02]  /*1b0c0*/  LDL.LU R21, [R1+0x124] ;  /* 0x0001240001157983 */ /* 0x000f240000300800 */
[----:B------:R-:W4:Y:S02]  /*1b0d0*/  LDL.LU R22, [R1+0x128] ;  /* 0x0001280001167983 */ /* 0x000f240000300800 */
[----:B------:R-:W4:Y:S01]  /*1b0e0*/  LDL.LU R23, [R1+0x12c] ;  /* 0x00012c0001177983 */ /* 0x000f220000300800 */
[----:B------:R-:W-:Y:S01]  /*1b0f0*/  STL.64 [R1+0xb68], R10 ;  /* 0x000b680a01007387 */ /* 0x000fe20000100a00 */
[----:B------:R0:W-:Y:S03]  /*1b100*/  STL.64 [R1+0xb60], R8 ;  /* 0x000b600801007387 */ /* 0x0001e60000100a00 */
[----:B0-----:R-:W4:Y:S01]  /*1b110*/  LDL.LU R8, [R1+0x130] ;  /* 0x0001300001087983 */ /* 0x001f220000300800 */
[----:B------:R-:W4:Y:S02]  /*1b120*/  LDL.LU R9, [R1+0x134] ;  /* 0x0001340001097983 */ /* 0x000f240000300800 */
[----:B--2---:R-:W-:-:S02]  /*1b130*/  IMAD.MOV.U32 R11, RZ, RZ, R2 ;  /* 0x000000ffff0b7224 */ /* 0x004fc400078e0002 */
[----:B---3--:R-:W-:-:S07]  /*1b140*/  IMAD.MOV.U32 R10, RZ, RZ, R3 ;  /* 0x000000ffff0a7224 */ /* 0x008fce00078e0003 */
[----:B----4-:R-:W-:Y:S07]  /*1b150*/  HMMA.16816.F32 R12, R12, R4, R8 ;  /* 0x000000040c0c723c */ /* 0x010fee0000001808 */
[----:B------:R-:W-:Y:S02]  /*1b160*/  IMAD.MOV.U32 R8, RZ, RZ, R28 ;  /* 0x000000ffff087224 */ /* 0x000fe400078e001c */
[----:B------:R-:W-:Y:S11]  /*1b170*/  IMAD.MOV.U32 R9, RZ, RZ, R29 ;  /* 0x000000ffff097224 */ /* 0x000ff600078e001d */
[----:B------:R-:W-:Y:S03]  /*1b180*/  @!UPT UIADD3 URZ, URZ, URZ, URZ ;  /* 0x0000003f3f3ff290 */ /* 0x000fe6000fffe03f */
[----:B------:R-:W-:Y:S01]  /*1b190*/  STL.64 [R1+0x130], R12 ;  /* 0x0001300c01007387 */ /* 0x000fe20000100a00 */
[----:B------:R-:W-:Y:S02]  /*1b1a0*/  STL.64 [R1+0xb78], R6 ;  /* 0x000b780601007387 */ /* 0x000fe40000100a00 */
[----:B------:R0:W-:Y:S02]  /*1b1b0*/  STL.64 [R1+0xb70], R4 ;  /* 0x000b700401007387 */ /* 0x0001e40000100a00 */
[----:B------:R-:W2:Y:S01]  /*1b1c0*/  LDL.LU R28, [R1+0xbe4] ;  /* 0x000be400011c7983 */ /* 0x000ea20000300800 */
[----:B------:R-:W3:Y:S01]  /*1b1d0*/  LDL.LU R29, [R1+0xbe0] ;  /* 0x000be000011d7983 */ /* 0x000ee20000300800 */
[----:B------:R1:W-:Y:S03]  /*1b1e0*/  STL.64 [R1+0xb80], R8 ;  /* 0x000b800801007387 */ /* 0x0003e60000100a00 */
[----:B0-----:R-:W4:Y:S01]  /*1b1f0*/  LDL.LU R4, [R1+0xc0] ;  /* 0x0000c00001047983 */ /* 0x001f220000300800 */
[----:B------:R-:W4:Y:S02]  /*1b200*/  LDL.LU R5, [R1+0xc4] ;  /* 0x0000c40001057983 */ /* 0x000f240000300800 */
[----:B------:R-:W2:Y:S02]  /*1b210*/  LDL.LU R6, [R1+0xc8] ;  /* 0x0000c80001067983 */ /* 0x000ea40000300800 */
[----:B------:R-:W2:Y:S02]  /*1b220*/  LDL.LU R7, [R1+0xcc] ;  /* 0x0000cc0001077983 */ /* 0x000ea40000300800 */
[----:B-1----:R-:W-:-:S02]  /*1b230*/  IMAD.MOV.U32 R8, RZ, RZ, R27 ;  /* 0x000000ffff087224 */ /* 0x002fc400078e001b */
[----:B------:R-:W-:Y:S02]  /*1b240*/  IMAD.MOV.U32 R9, RZ, RZ, R26 ;  /* 0x000000ffff097224 */ /* 0x000fe400078e001a */
[C---:B------:R-:W-:Y:S01]  /*1b250*/  HMMA.16816.F32 R24, R16.reuse, R24, R20 ;  /* 0x000000181018723c */ /* 0x040fe20000001814 */
[----:B------:R-:W-:Y:S02]  /*1b260*/  IMAD.MOV.U32 R2, RZ, RZ, R15 ;  /* 0x000000ffff027224 */ /* 0x000fe400078e000f */
[----:B------:R-:W-:Y:S01]  /*1b270*/  IMAD.MOV.U32 R3, RZ, RZ, R14 ;  /* 0x000000ffff037224 */ /* 0x000fe200078e000e */
[----:B--2---:R-:W-:Y:S01]  /*1b280*/  STL.64 [R1+0xb90], R6 ;  /* 0x000b900601007387 */ /* 0x004fe20000100a00 */
[----:B----4-:R0:W-:Y:S03]  /*1b290*/  STL.64 [R1+0xb88], R4 ;  /* 0x000b880401007387 */ /* 0x0101e60000100a00 */
[----:B0-----:R-:W2:Y:S01]  /*1b2a0*/  LDL.LU R4, [R1+0xe0] ;  /* 0x0000e00001047983 */ /* 0x001ea20000300800 */
[----:B------:R-:W2:Y:S02]  /*1b2b0*/  LDL.LU R5, [R1+0xe4] ;  /* 0x0000e40001057983 */ /* 0x000ea40000300800 */
[----:B------:R-:W2:Y:S02]  /*1b2c0*/  LDL.LU R6, [R1+0xe8] ;  /* 0x0000e80001067983 */ /* 0x000ea40000300800 */
[----:B------:R-:W2:Y:S01]  /*1b2d0*/  LDL.LU R7, [R1+0xec] ;  /* 0x0000ec0001077983 */ /* 0x000ea20000300800 */
[----:B------:R-:W4:Y:S01]  /*1b2e0*/  LDL.LU R12, [R1+0xb0] ;  /* 0x0000b000010c7983 */ /* 0x000f220000300800 */
[----:B------:R-:W4:Y:S02]  /*1b2f0*/  LDL.LU R13, [R1+0xb4] ;  /* 0x0000b400010d7983 */ /* 0x000f240000300800 */
[----:B------:R-:W4:Y:S02]  /*1b300*/  LDL.LU R14, [R1+0xb8] ;  /* 0x0000b800010e7983 */ /* 0x000f240000300800 */
[----:B------:R-:W4:Y:S01]  /*1b310*/  LDL.LU R15, [R1+0xbc] ;  /* 0x0000bc00010f7983 */ /* 0x000f220000300800 */
[----:B------:R-:W-:Y:S01]  /*1b320*/  STL [R1+0x9bc], R2 ;  /* 0x0009bc0201007387 */ /* 0x000fe20000100800 */
[----:B------:R0:W-:Y:S03]  /*1b330*/  STL [R1+0x990], R3 ;  /* 0x0009900301007387 */ /* 0x0001e60000100800 */
[----:B0-----:R-:W2:Y:S01]  /*1b340*/  LDL R3, [R1+0x3f4] ;  /* 0x0003f40001037983 */ /* 0x001ea20000100800 */
[----:B------:R-:W2:Y:S02]  /*1b350*/  LDL.LU.64 R22, [R1+0xbd8] ;  /* 0x000bd80001167983 */ /* 0x000ea40000300a00 */
[----:B------:R-:W2:Y:S02]  /*1b360*/  LDL.LU.64 R20, [R1+0xbd0] ;  /* 0x000bd00001147983 */ /* 0x000ea40000300a00 */
[----:B------:R0:W-:Y:S01]  /*1b370*/  STL.64 [R1+0x120], R24 ;  /* 0x0001201801007387 */ /* 0x0001e20000100a00 */
[----:B------:R2:W-:Y:S04]  /*1b380*/  STL.64 [R1+0x128], R26 ;  /* 0x0001281a01007387 */ /* 0x0005e80000100a00 */
[----:B0-----:R-:W2:Y:S02]  /*1b390*/  LDL.LU.64 R24, [R1+0xbc8] ;  /* 0x000bc80001187983 */ /* 0x001ea40000300a00 */
        /* <DEDUP_REMOVED lines=15> */
[----:B------:R-:W2:Y:S11]  /*1b490*/  LDL.LU R24, [R1+0x90] ;  /* 0x0000900001187983 */ /* 0x000eb60000300800 */
[----:B------:R-:W-:Y:S10]  /*1b4a0*/  @!UPT UIADD3 URZ, URZ, URZ, URZ ;  /* 0x0000003f3f3ff290 */ /* 0x000ff4000fffe03f */
[----:B------:R0:W-:Y:S01]  /*1b4b0*/  STL.64 [R1+0xf0], R20 ;  /* 0x0000f01401007387 */ /* 0x0001e20000100a00 */
[----:B------:R3:W-:Y:S02]  /*1b4c0*/  STL.64 [R1+0xf8], R22 ;  /* 0x0000f81601007387 */ /* 0x0007e40000100a00 */
[----:B------:R-:W2:Y:S02]  /*1b4d0*/  LDL.LU R25, [R1+0x94] ;  /* 0x0000940001197983 */ /* 0x000ea40000300800 */
[----:B-1----:R-:W2:Y:S01]  /*1b4e0*/  LDL.LU R26, [R1+0x98] ;  /* 0x00009800011a7983 */ /* 0x002ea20000300800 */
[----:B------:R-:W2:Y:S04]  /*1b4f0*/  LDL.LU R27, [R1+0x9c] ;  /* 0x00009c00011b7983 */ /* 0x000ea80000300800 */
[----:B0-----:R-:W2:Y:S01]  /*1b500*/  LDL.LU R20, [R1+0x498] ;  /* 0x0004980001147983 */ /* 0x001ea20000300800 */
[----:B------:R-:W2:Y:S02]  /*1b510*/  LDL.LU R21, [R1+0x5f0] ;  /* 0x0005f00001157983 */ /* 0x000ea40000300800 */
[----:B---3--:R-:W3:Y:S02]  /*1b520*/  LDL.LU R22, [R1+0x55c] ;  /* 0x00055c0001167983 */ /* 0x008ee40000300800 */
[----:B------:R-:W3:Y:S02]  /*1b530*/  LDL.LU R23, [R1+0x628] ;  /* 0x0006280001177983 */ /* 0x000ee40000300800 */
[----:B---3--:R0:W-:Y:S01]  /*1b540*/  STL.64 [R1+0xb18], R22 ;  /* 0x000b181601007387 */ /* 0x0081e20000100a00 */
[----:B--2---:R-:W-:Y:S03]  /*1b550*/  STL.64 [R1+0xb10], R20 ;  /* 0x000b101401007387 */ /* 0x004fe60000100a00 */
[----:B0-----:R-:W2:Y:S04]  /*1b560*/  LDL R22, [R1+0x38] ;  /* 0x0000380001167983 */ /* 0x001ea80000100800 */
[----:B------:R-:W2:Y:S01]  /*1b570*/  LDL R23, [R1+0x3c] ;  /* 0x00003c0001177983 */ /* 0x000ea20000100800 */
[C---:B------:R-:W-:Y:S03]  /*1b580*/  HMMA.16816.F32 R8, R16.reuse, R8, R4 ;  /* 0x000000081008723c */ /* 0x040fe60000001804 */
[----:B--2---:R0:W-:Y:S04]  /*1b590*/  STL.64 [R1+0xb28], R22 ;  /* 0x000b281601007387 */ /* 0x0041e80000100a00 */
[----:B0-----:R-:W2:Y:S04]  /*1b5a0*/  LDL.64 R22, [R1+0x48] ;  /* 0x0000480001167983 */ /* 0x001ea80000100a00 */
[----:B--2---:R-:W-:Y:S01]  /*1b5b0*/  STL.64 [R1+0xb40], R22 ;  /* 0x000b401601007387 */ /* 0x004fe20000100a00 */
[----:B------:R-:W2:Y:S02]  /*1b5c0*/  LDL.LU R20, [R1+0x80] ;  /* 0x0000800001147983 */ /* 0x000ea40000300800 */
[----:B------:R-:W2:Y:S02]  /*1b5d0*/  LDL.LU R21, [R1+0x84] ;  /* 0x0000840001157983 */ /* 0x000ea40000300800 */
[----:B------:R-:W3:Y:S01]  /*1b5e0*/  LDL.LU.64 R6, [R1+0xb90] ;  /* 0x000b900001067983 */ /* 0x000ee20000300a00 */
[----:B------:R-:W3:Y:S06]  /*1b5f0*/  LDL.LU.64 R4, [R1+0xb88] ;  /* 0x000b880001047983 */ /* 0x000eec0000300a00 */
[----:B------:R0:W-:Y:S02]  /*1b600*/  STL.64 [R1+0xe0], R8 ;  /* 0x0000e00801007387 */ /* 0x0001e40000100a00 */
[----:B------:R3:W-:Y:S01]  /*1b610*/  STL.64 [R1+0xe8], R10 ;  /* 0x0000e80a01007387 */ /* 0x0007e20000100a00 */
[----:B0-----:R-:W3:Y:S02]  /*1b620*/  LDL.LU.64 R8, [R1+0xb80] ;  /* 0x000b800001087983 */ /* 0x001ee40000300a00 */
[C---:B---3--:R-:W-:Y:S02]  /*1b630*/  HMMA.16816.F32 R8, R16.reuse, R8, R4 ;  /* 0x000000081008723c */ /* 0x048fe40000001804 */
[----:B------:R-:W3:Y:S01]  /*1b640*/  LDL.LU.64 R6, [R1+0xb78] ;  /* 0x000b780001067983 */ /* 0x000ee20000300a00 */
[----:B------:R-:W2:Y:S11]  /*1b650*/  LDL.LU.64 R4, [R1+0xb70] ;  /* 0x000b700001047983 */ /* 0x000eb60000300a00 */
[----:B------:R-:W-:Y:S09]  /*1b660*/  @!UPT UIADD3 URZ, URZ, URZ, URZ ;  /* 0x0000003f3f3ff290 */ /* 0x000ff2000fffe03f */
[----:B------:R-:W-:Y:S01]  /*1b670*/  STL.64 [R1+0xc0], R8 ;  /* 0x0000c00801007387 */ /* 0x000fe20000100a00 */
[----:B------:R0:W-:Y:S03]  /*1b680*/  STL.64 [R1+0xc8], R10 ;  /* 0x0000c80a01007387 */ /* 0x0001e60000100a00 */
[----:B0-----:R-:W2:Y:S01]  /*1b690*/  LDL.LU.64 R10, [R1+0xb68] ;  /* 0x000b6800010a7983 */ /* 0x001ea20000300a00 */
[----:B------:R-:W4:Y:S02]  /*1b6a0*/  LDL.LU.64 R8, [R1+0xb60] ;  /* 0x000b600001087983 */ /* 0x000f240000300a00 */
[----:B----4-:R-:W-:Y:S11]  /*1b6b0*/  HMMA.16816.F32 R12, R16, R8, R12 ;  /* 0x00000008100c723c */ /* 0x010ff6000000180c */
[----:B------:R-:W-:Y:S11]  /*1b6c0*/  @!UPT UIADD3 URZ, URZ, URZ, URZ ;  /* 0x0000003f3f3ff290 */ /* 0x000ff6000fffe03f */
[----:B------:R-:W-:Y:S01]  /*1b6d0*/  @!UPT UIADD3 URZ, URZ, URZ, URZ ;  /* 0x0000003f3f3ff290 */ /* 0x000fe2000fffe03f */
[----:B------:R-:W-:Y:S01]  /*1b6e0*/  STL.64 [R1+0xb0], R12 ;  /* 0x0000b00c01007387 */ /* 0x000fe20000100a00 */
[----:B--2---:R0:W-:Y:S02]  /*1b6f0*/  STL.64 [R1+0xb20], R10 ;  /* 0x000b200a01007387 */ /* 0x0041e40000100a00 */
[----:B------:R-:W2:Y:S02]  /*1b700*/  LDL.LU R8, [R1+0x60] ;  /* 0x0000600001087983 */ /* 0x000ea40000300800 */
[----:B------:R-:W2:Y:S01]  /*1b710*/  LDL.LU R9, [R1+0x64] ;  /* 0x0000640001097983 */ /* 0x000ea20000300800 */
[----:B0-----:R-:W4:Y:S01]  /*1b720*/  LDL.LU R10, [R1+0x68] ;  /* 0x00006800010a7983 */ /* 0x001f220000300800 */
[----:B------:R-:W4:Y:S02]  /*1b730*/  LDL.LU R11, [R1+0x6c] ;  /* 0x00006c00010b7983 */ /* 0x000f240000300800 */
[----:B------:R-:W-:Y:S02]  /*1b740*/  IMAD.MOV.U32 R23, RZ, RZ, R28 ;  /* 0x000000ffff177224 */ /* 0x000fe400078e001c */
[----:B------:R-:W-:-:S02]  /*1b750*/  IMAD.MOV.U32 R22, RZ, RZ, R29 ;  /* 0x000000ffff167224 */ /* 0x000fc400078e001d */
[----:B------:R-:W-:Y:S02]  /*1b760*/  IMAD.MOV.U32 R28, RZ, RZ, R14 ;  /* 0x000000ffff1c7224 */ /* 0x000fe400078e000e */
[----:B------:R-:W-:Y:S01]  /*1b770*/  IMAD.MOV.U32 R29, RZ, RZ, R15 ;  /* 0x000000ffff1d7224 */ /* 0x000fe200078e000f */
[----:B------:R-:W-:Y:S01]  /*1b780*/  HMMA.16816.F32 R16, R16, R4, R24 ;  /* 0x000000041010723c */ /* 0x000fe20000001818 */
[----:B----4-:R-:W-:Y:S01]  /*1b790*/  STL.64 [R1+0xb38], R10 ;  /* 0x000b380a01007387 */ /* 0x010fe20000100a00 */
[----:B--2---:R0:W-:Y:S03]  /*1b7a0*/  STL.64 [R1+0xb30], R8 ;  /* 0x000b300801007387 */ /* 0x0041e60000100a00 */
[----:B0-----:R-:W2:Y:S01]  /*1b7b0*/  LDL.LU R8, [R1+0x70] ;  /* 0x0000700001087983 */ /* 0x001ea20000300800 */
[----:B------:R-:W2:Y:S02]  /*1b7c0*/  LDL.LU R9, [R1+0x74] ;  /* 0x0000740001097983 */ /* 0x000ea40000300800 */
[----:B------:R-:W2:Y:S02]  /*1b7d0*/  LDL.LU R10, [R1+0x78] ;  /* 0x00007800010a7983 */ /* 0x000ea40000300800 */
[----:B------:R-:W-:-:S02]  /*1b7e0*/  IMAD.MOV.U32 R11, RZ, RZ, R0 ;  /* 0x000000ffff0b7224 */ /* 0x000fc400078e0000 */
[----:B------:R-:W4:Y:S01]  /*1b7f0*/  LDL.LU R0, [R1+0xb58] ;  /* 0x000b580001007983 */ /* 0x000f220000300800 */
[----:B------:R-:W2:Y:S02]  /*1b800*/  LDL.LU R14, [R1+0x430] ;  /* 0x00043000010e7983 */ /* 0x000ea40000300800 */
[----:B------:R-:W2:Y:S02]  /*1b810*/  LDL.LU R15, [R1+0x550] ;  /* 0x00055000010f7983 */ /* 0x000ea40000300800 */
[----:B--2---:R0:W-:Y:S04]  /*1b820*/  STL.64 [R1+0xb00], R14 ;  /* 0x000b000e01007387 */ /* 0x0041e80000100a00 */
[----:B0-----:R-:W2:Y:S01]  /*1b830*/  LDL.64 R14, [R1+0x28] ;  /* 0x00002800010e7983 */ /* 0x001ea20000100a00 */
[----:B------:R-:W-:Y:S02]  /*1b840*/  STL [R1+0x8dc], R29 ;  /* 0x0008dc1d01007387 */ /* 0x000fe40000100800 */
[----:B------:R-:W-:Y:S02]  /*1b850*/  STL [R1+0x8d8], R28 ;  /* 0x0008d81c01007387 */ /* 0x000fe40000100800 */
[----:B------:R-:W2:Y:S01]  /*1b860*/  LDL.LU.64 R26, [R1+0xb50] ;  /* 0x000b5000011a7983 */ /* 0x000ea20000300a00 */
[----:B------:R-:W2:Y:S01]  /*1b870*/  LDL.LU.64 R24, [R1+0xb48] ;  /* 0x000b480001187983 */ /* 0x000ea20000300a00 */
[----:B------:R-:W-:Y:S02]  /*1b880*/  STL.64 [R1+0x90], R16 ;  /* 0x0000901001007387 */ /* 0x000fe40000100a00 */
[----:B------:R0:W-:Y:S02]  /*1b890*/  STL.64 [R1+0x98], R18 ;  /* 0x0000981201007387 */ /* 0x0001e40000100a00 */
[----:B0-----:R-:W2:Y:S01]  /*1b8a0*/  LDL R18, [R1+0x58] ;  /* 0x0000580001127983 */ /* 0x001ea20000100800 */
[----:B----4-:R-:W-:-:S07]  /*1b8b0*/  IMAD.MOV.U32 R19, RZ, RZ, R0 ;  /* 0x000000ffff137224 */ /* 0x010fce00078e0000 */
[C---:B--2---:R-:W-:Y:S01]  /*1b8c0*/  HMMA.16816.F32 R16, R24.reuse, R18, R20 ;  /* 0x000000121810723c */ /* 0x044fe20000001814 */
[----:B------:R-:W2:Y:S11]  /*1b8d0*/  LDL.LU.64 R22, [R1+0xb40] ;  /* 0x000b400001167983 */ /* 0x000eb60000300a00 */
[----:B------:R-:W-:Y:S11]  /*1b8e0*/  @!UPT UIADD3 URZ, URZ, URZ, URZ ;  /* 0x0000003f3f3ff290 */ /* 0x000ff6000fffe03f */
[----:B------:R0:W-:Y:S01]  /*1b8f0*/  STL.64 [R1+0x410], R16 ;  /* 0x0004101001007387 */ /* 0x0001e20000100a00 */
[----:B------:R-:W-:Y:S03]  /*1b900*/  STL.64 [R1+0x418], R18 ;  /* 0x0004181201007387 */ /* 0x000fe60000100a00 */
[----:B0-----:R-:W4:Y:S01]  /*1b910*/  LDL.LU R17, [R1+0x434] ;  /* 0x0004340001117983 */ /* 0x001f220000300800 */
[----:B------:R-:W-:Y:S01]  /*1b920*/  IMAD.MOV.U32 R0, RZ, RZ, R16 ;  /* 0x000000ffff007224 */ /* 0x000fe200078e0010 */
[C---:B--2---:R-:W-:Y:S01]  /*1b930*/  HMMA.16816.F32 R8, R24.reuse, R22, R8 ;  /* 0x000000161808723c */ /* 0x044fe20000001808 */
[----:B------:R-:W-:Y:S01]  /*1b940*/  IMAD.MOV.U32 R2, RZ, RZ, R22 ;  /* 0x000000ffff027224 */ /* 0x000fe200078e0016 */
[----:B----4-:R0:W-:Y:S01]  /*1b950*/  STL [R1+0xb08], R17 ;  /* 0x000b081101007387 */ /* 0x0101e20000100800 */
[----:B------:R-:W2:Y:S03]  /*1b960*/  LDL.LU R16, [R1+0xa0] ;  /* 0x0000a00001107983 */ /* 0x000ea60000300800 */
[----:B0-----:R-:W2:Y:S01]  /*1b970*/  LDL.LU R17, [R1+0xa4] ;  /* 0x0000a40001117983 */ /* 0x001ea20000300800 */
[----:B------:R-:W2:Y:S02]  /*1b980*/  LDL.LU R18, [R1+0xa8] ;  /* 0x0000a80001127983 */ /* 0x000ea40000300800 */
[----:B------:R-:W2:Y:S02]  /*1b990*/  LDL.LU R19, [R1+0xac] ;  /* 0x0000ac0001137983 */ /* 0x000ea40000300800 */
[----:B------:R-:W4:Y:S01]  /*1b9a0*/  LDL.LU R28, [R1+0x554] ;  /* 0x00055400011c7983 */ /* 0x000f220000300800 */
[----:B------:R0:W-:Y:S11]  /*1b9b0*/  STL [R1+0x8e0], R0 ;  /* 0x0008e00001007387 */ /* 0x0001f60000100800 */
[----:B------:R-:W-:Y:S02]  /*1b9c0*/  STL.64 [R1+0x400], R8 ;  /* 0x0004000801007387 */ /* 0x000fe40000100a00 */
[----:B------:R1:W-:Y:S02]  /*1b9d0*/  STL.64 [R1+0x408], R10 ;  /* 0x0004080a01007387 */ /* 0x0003e40000100a00 */
[----:B0-----:R-:W-:Y:S01]  /*1b9e0*/  IMAD.MOV.U32 R0, RZ, RZ, R23 ;  /* 0x000000ffff007224 */ /* 0x001fe200078e0017 */
[----:B-1----:R-:W2:Y:S01]  /*1b9f0*/  LDL.LU.64 R10, [R1+0xb38] ;  /* 0x000b3800010a7983 */ /* 0x002ea20000300a00 */
[----:B------:R-:W2:Y:S02]  /*1ba00*/  LDL.LU.64 R8, [R1+0xb30] ;  /* 0x000b300001087983 */ /* 0x000ea40000300a00 */
[----:B------:R-:W2:Y:S02]  /*1ba10*/  LDL.LU.64 R22, [R1+0xb28] ;  /* 0x000b280001167983 */ /* 0x000ea40000300a00 */
[C---:B--2---:R-:W-:Y:S01]  /*1ba20*/  HMMA.16816.F32 R20, R24.reuse, R22, R8 ;  /* 0x000000161814723c */ /* 0x044fe20000001808 */
[----:B------:R-:W2:Y:S11]  /*1ba30*/  LDL.LU.64 R10, [R1+0xb20] ;  /* 0x000b2000010a7983 */ /* 0x000eb60000300a00 */
[----:B------:R-:W-:Y:S11]  /*1ba40*/  @!UPT UIADD3 URZ, URZ, URZ, URZ ;  /* 0x0000003f3f3ff290 */ /* 0x000ff6000fffe03f */
[----:B------:R-:W-:Y:S01]  /*1ba50*/  STL.64 [R1+0x3e0], R20 ;  /* 0x0003e01401007387 */ /* 0x000fe20000100a00 */
[----:B------:R0:W-:Y:S03]  /*1ba60*/  STL.64 [R1+0x3e8], R22 ;  /* 0x0003e81601007387 */ /* 0x0001e60000100a00 */
[----:B0-----:R-:W2:Y:S01]  /*1ba70*/  LDL.LU.64 R22, [R1+0xb18] ;  /* 0x000b180001167983 */ /* 0x001ea20000300a00 */
[----:B------:R-:W2:Y:S01]  /*1ba80*/  LDL.LU.64 R20, [R1+0xb10] ;  /* 0x000b100001147983 */ /* 0x000ea20000300a00 */
[----:B------:R-:W-:Y:S01]  /*1ba90*/  HMMA.16816.F32 R16, R24, R14, R16 ;  /* 0x0000000e1810723c */ /* 0x000fe20000001810 */
[----:B------:R-:W-:-:S04]  /*1baa0*/  IMAD.MOV.U32 R29, RZ, RZ, c[0x0][0x18c] ;  /* 0x00006300ff1d7624 */ /* 0x000fc800078e00ff */
[----:B------:R-:W-:Y:S02]  /*1bab0*/  IMAD.SHL.U32 R29, R29, 0x80, RZ ;  /* 0x000000801d1d7824 */ /* 0x000fe400078e00ff */
[----:B--2---:R-:W-:Y:S02]  /*1bac0*/  IMAD.MOV.U32 R4, RZ, RZ, R21 ;  /* 0x000000ffff047224 */ /* 0x004fe400078e0015 */
[----:B------:R-:W-:-:S04]  /*1bad0*/  IMAD.MOV.U32 R5, RZ, RZ, R20 ;  /* 0x000000ffff057224 */ /* 0x000fc800078e0014 */
[----:B------:R-:W-:-:S05]  /*1bae0*/  IMAD.WIDE R4, R29, 0x2, R4 ;  /* 0x000000021d047825 */ /* 0x000fca00078e0204 */
[----:B------:R-:W-:Y:S01]  /*1baf0*/  STL [R1+0x5f0], R4 ;  /* 0x0005f00401007387 */ /* 0x000fe20000100800 */
[----:B------:R-:W2:Y:S02]  /*1bb00*/  LDL.LU R20, [R1+0x560] ;  /* 0x0005600001147983 */ /* 0x000ea40000300800 */
[----:B------:R-:W2:Y:S02]  /*1bb10*/  LDL.LU R21, [R1+0x62c] ;  /* 0x00062c0001157983 */ /* 0x000ea40000300800 */
[----:B------:R0:W-:Y:S01]  /*1bb20*/  STL.64 [R1+0x3d0], R16 ;  /* 0x0003d01001007387 */ /* 0x0001e20000100a00 */
[----:B------:R1:W-:Y:S04]  /*1bb30*/  STL.64 [R1+0x3d8], R18 ;  /* 0x0003d81201007387 */ /* 0x0003e80000100a00 */
[----:B0-----:R-:W2:Y:S01]  /*1bb40*/  LDL.LU R17, [R1+0xb08] ;  /* 0x000b080001117983 */ /* 0x001ea20000300800 */
[----:B-1----:R-:W-:-:S02]  /*1bb50*/  IMAD.MOV.U32 R19, RZ, RZ, R14 ;  /* 0x000000ffff137224 */ /* 0x002fc400078e000e */
[----:B------:R-:W-:Y:S02]  /*1bb60*/  IMAD.MOV.U32 R18, RZ, RZ, R15 ;  /* 0x000000ffff127224 */ /* 0x000fe400078e000f */
[----:B------:R-:W2:Y:S01]  /*1bb70*/  LDL.LU.64 R14, [R1+0xb00] ;  /* 0x000b0000010e7983 */ /* 0x000ea20000300a00 */
[----:B------:R-:W-:Y:S02]  /*1bb80*/  IMAD.MOV.U32 R8, RZ, RZ, R23 ;  /* 0x000000ffff087224 */ /* 0x000fe400078e0017 */
[----:B------:R-:W-:-:S04]  /*1bb90*/  IMAD.MOV.U32 R9, RZ, RZ, R22 ;  /* 0x000000ffff097224 */ /* 0x000fc800078e0016 */
[----:B------:R-:W-:Y:S01]  /*1bba0*/  IMAD.WIDE R8, R29, 0x2, R8 ;  /* 0x000000021d087825 */ /* 0x000fe200078e0208 */
[----:B------:R0:W-:Y:S04]  /*1bbb0*/  STL [R1+0x498], R5 ;  /* 0x0004980501007387 */ /* 0x0001e80000100800 */
[----:B------:R-:W-:Y:S01]  /*1bbc0*/  STL [R1+0x628], R8 ;  /* 0x0006280801007387 */ /* 0x000fe20000100800 */
[----:B------:R-:W-:Y:S02]  /*1bbd0*/  STL [R1+0x55c], R9 ;  /* 0x00055c0901007387 */ /* 0x000fe40000100800 */
[----:B------:R-:W3:Y:S02]  /*1bbe0*/  LDL.LU R23, [R1+0x564] ;  /* 0x0005640001177983 */ /* 0x000ee40000300800 */
[----:B--2---:R-:W-:-:S02]  /*1bbf0*/  IMAD.MOV.U32 R4, RZ, RZ, R15 ;  /* 0x000000ffff047224 */ /* 0x004fc400078e000f */
[----:B0-----:R-:W-:Y:S02]  /*1bc00*/  IMAD.MOV.U32 R5, RZ, RZ, R14 ;  /* 0x000000ffff057224 */ /* 0x001fe400078e000e */
[----:B------:R-:W0:Y:S04]  /*1bc10*/  LDSM.16.MT88.4 R12, [R3+0xe080] ;  /* 0x00e08000030c783b */ /* 0x000e280000004200 */
[----:B---3--:R1:W-:Y:S01]  /*1bc20*/  STL [R1+0xaf8], R23 ;  /* 0x000af81701007387 */ /* 0x0083e20000100800 */
[----:B------:R-:W-:Y:S03]  /*1bc30*/  STL.64 [R1+0xaf0], R20 ;  /* 0x000af01401007387 */ /* 0x000fe60000100a00 */
[----:B-1----:R-:W2:Y:S04]  /*1bc40*/  LDL.64 R22, [R1+0x18] ;  /* 0x0000180001167983 */ /* 0x002ea80000100a00 */
[----:B0-----:R-:W-:Y:S01]  /*1bc50*/  STL.64 [R1+0xaa0], R14 ;  /* 0x000aa00e01007387 */ /* 0x001fe20000100a00 */
[----:B------:R0:W-:Y:S03]  /*1bc60*/  STL.64 [R1+0xa98], R12 ;  /* 0x000a980c01007387 */ /* 0x0001e60000100a00 */
[----:B0-----:R-:W3:Y:S01]  /*1bc70*/  LDL.LU R12, [R1+0xd0] ;  /* 0x0000d000010c7983 */ /* 0x001ee20000300800 */
[----:B------:R-:W3:Y:S02]  /*1bc80*/  LDL.LU R13, [R1+0xd4] ;  /* 0x0000d400010d7983 */ /* 0x000ee40000300800 */
[----:B------:R-:W3:Y:S02]  /*1bc90*/  LDL.LU R14, [R1+0xd8] ;  /* 0x0000d800010e7983 */ /* 0x000ee40000300800 */
[----:B------:R-:W3:Y:S02]  /*1bca0*/  LDL.LU R15, [R1+0xdc] ;  /* 0x0000dc00010f7983 */ /* 0x000ee40000300800 */
[----:B----4-:R-:W-:-:S02]  /*1bcb0*/  IMAD.MOV.U32 R8, RZ, RZ, R28 ;  /* 0x000000ffff087224 */ /* 0x010fc400078e001c */
[----:B--2---:R-:W-:Y:S01]  /*1bcc0*/  IMAD.MOV.U32 R28, RZ, RZ, R23 ;  /* 0x000000ffff1c7224 */ /* 0x004fe200078e0017 */
[----:B---3--:R-:W-:Y:S01]  /*1bcd0*/  HMMA.16816.F32 R12, R24, R22, R12 ;  /* 0x00000016180c723c */ /* 0x008fe2000000180c */
[----:B------:R-:W2:Y:S01]  /*1bce0*/  LDL.LU R23, [R1+0xaf8] ;  /* 0x000af80001177983 */ /* 0x000ea20000300800 */
[----:B------:R-:W3:Y:S11]  /*1bcf0*/  LDL.LU.64 R20, [R1+0xaf0] ;  /* 0x000af00001147983 */ /* 0x000ef60000300a00 */
[----:B------:R-:W-:Y:S10]  /*1bd00*/  @!UPT UIADD3 URZ, URZ, URZ, URZ ;  /* 0x0000003f3f3ff290 */ /* 0x000ff4000fffe03f */
[----:B------:R0:W-:Y:S01]  /*1bd10*/  STL.64 [R1+0x3c0], R12 ;  /* 0x0003c00c01007387 */ /* 0x0001e20000100a00 */
[----:B------:R1:W-:Y:S02]  /*1bd20*/  STL.64 [R1+0x3c8], R14 ;  /* 0x0003c80e01007387 */ /* 0x0003e40000100a00 */
[----:B------:R-:W-:Y:S01]  /*1bd30*/  IMAD.MOV.U32 R22, RZ, RZ, R13 ;  /* 0x000000ffff167224 */ /* 0x000fe200078e000d */
[----:B0-----:R-:W4:Y:S01]  /*1bd40*/  LDL.LU R12, [R1+0x170] ;  /* 0x00017000010c7983 */ /* 0x001f220000300800 */
[----:B------:R-:W4:Y:S02]  /*1bd50*/  LDL.LU R13, [R1+0x174] ;  /* 0x00017400010d7983 */ /* 0x000f240000300800 */
[----:B-1----:R-:W-:Y:S02]  /*1bd60*/  IMAD.MOV.U32 R14, RZ, RZ, R11 ;  /* 0x000000ffff0e7224 */ /* 0x002fe400078e000b */
[----:B------:R-:W-:Y:S01]  /*1bd70*/  IMAD.MOV.U32 R15, RZ, RZ, R10 ;  /* 0x000000ffff0f7224 */ /* 0x000fe200078e000a */
[----:B------:R-:W2:Y:S01]  /*1bd80*/  LDL.LU R11, [R1+0xaec] ;  /* 0x000aec00010b7983 */ /* 0x000ea20000300800 */
[----:B------:R-:W2:Y:S03]  /*1bd90*/  LDL.LU R10, [R1+0xae8] ;  /* 0x000ae800010a7983 */ /* 0x000ea60000300800 */
[----:B------:R0:W-:Y:S02]  /*1bda0*/  STL.64 [R1+0xab0], R14 ;  /* 0x000ab00e01007387 */ /* 0x0001e40000100a00 */
[----:B0-----:R-:W-:-:S02]  /*1bdb0*/  IMAD.MOV.U32 R14, RZ, RZ, R6 ;  /* 0x000000ffff0e7224 */ /* 0x001fc400078e0006 */
[----:B------:R-:W-:Y:S01]  /*1bdc0*/  IMAD.MOV.U32 R15, RZ, RZ, R7 ;  /* 0x000000ffff0f7224 */ /* 0x000fe200078e0007 */
[----:B----4-:R0:W-:Y:S04]  /*1bdd0*/  STL.64 [R1+0xaa8], R12 ;  /* 0x000aa80c01007387 */ /* 0x0101e80000100a00 */
[----:B0-----:R-:W4:Y:S01]  /*1bde0*/  LDL.LU R12, [R1+0x180] ;  /* 0x00018000010c7983 */ /* 0x001f220000300800 */
[----:B------:R-:W4:Y:S02]  /*1bdf0*/  LDL.LU R13, [R1+0x184] ;  /* 0x00018400010d7983 */ /* 0x000f240000300800 */
[----:B------:R-:W2:Y:S02]  /*1be00*/  LDL.LU R6, [R1+0xae4] ;  /* 0x000ae40001067983 */ /* 0x000ea40000300800 */
[----:B------:R-:W2:Y:S02]  /*1be10*/  LDL.LU R7, [R1+0xae0] ;  /* 0x000ae00001077983 */ /* 0x000ea40000300800 */
[----:B------:R-:W-:-:S02]  /*1be20*/  IMAD.MOV.U32 R9, RZ, RZ, R17 ;  /* 0x000000ffff097224 */ /* 0x000fc400078e0011 */
[----:B------:R-:W-:-:S04]  /*1be30*/  IMAD.WIDE R16, R29, 0x2, R4 ;  /* 0x000000021d107825 */ /* 0x000fc800078e0204 */
[----:B---3--:R-:W-:Y:S02]  /*1be40*/  IMAD.MOV.U32 R4, RZ, RZ, R21 ;  /* 0x000000ffff047224 */ /* 0x008fe400078e0015 */
[----:B------:R-:W-:Y:S01]  /*1be50*/  IMAD.MOV.U32 R5, RZ, RZ, R20 ;  /* 0x000000ffff057224 */ /* 0x000fe200078e0014 */
[----:B------:R0:W-:Y:S03]  /*1be60*/  STL.64 [R1+0xac0], R14 ;  /* 0x000ac00e01007387 */ /* 0x0001e60000100a00 */
[----:B------:R-:W-:Y:S01]  /*1be70*/  IMAD.WIDE R4, R29, 0x2, R4 ;  /* 0x000000021d047825 */ /* 0x000fe200078e0204 */
[----:B----4-:R-:W-:Y:S03]  /*1be80*/  STL.64 [R1+0xab8], R12 ;  /* 0x000ab80c01007387 */ /* 0x010fe60000100a00 */
[----:B0-----:R-:W3:Y:S02]  /*1be90*/  LDL R14, [R1+0x8] ;  /* 0x00000800010e7983 */ /* 0x001ee40000100800 */
[----:B------:R-:W3:Y:S02]  /*1bea0*/  LDL R15, [R1+0xc] ;  /* 0x00000c00010f7983 */ /* 0x000ee40000100800 */
[----:B------:R-:W-:Y:S01]  /*1beb0*/  STL [R1+0x8e4], R22 ;  /* 0x0008e41601007387 */ /* 0x000fe20000100800 */
[----:B--2---:R-:W-:Y:S01]  /*1bec0*/  STL.64 [R1+0xad0], R6 ;  /* 0x000ad00601007387 */ /* 0x004fe20000100a00 */
[----:B------:R0:W-:Y:S03]  /*1bed0*/  STL.64 [R1+0xac8], R4 ;  /* 0x000ac80401007387 */ /* 0x0001e60000100a00 */
[----:B0-----:R-:W3:Y:S01]  /*1bee0*/  LDL.LU R4, [R1+0x140] ;  /* 0x0001400001047983 */ /* 0x001ee20000300800 */
[----:B------:R-:W3:Y:S02]  /*1bef0*/  LDL.LU R5, [R1+0x144] ;  /* 0x0001440001057983 */ /* 0x000ee40000300800 */
[----:B------:R-:W-:-:S02]  /*1bf00*/  IMAD.MOV.U32 R6, RZ, RZ, R10 ;  /* 0x000000ffff067224 */ /* 0x000fc400078e000a */
[----:B------:R-:W-:Y:S01]  /*1bf10*/  IMAD.MOV.U32 R7, RZ, RZ, R11 ;  /* 0x000000ffff077224 */ /* 0x000fe200078e000b */
[----:B------:R-:W2:Y:S01]  /*1bf20*/  LDL.LU R10, [R1+0xadc] ;  /* 0x000adc00010a7983 */ /* 0x000ea20000300800 */
[----:B------:R-:W2:Y:S02]  /*1bf30*/  LDL.LU R11, [R1+0xad8] ;  /* 0x000ad800010b7983 */ /* 0x000ea40000300800 */
[----:B------:R0:W-:Y:S02]  /*1bf40*/  STL [R1+0x550], R16 ;  /* 0x0005501001007387 */ /* 0x0001e40000100800 */
[----:B------:R-:W4:Y:S02]  /*1bf50*/  LDL.LU R22, [R1+0x568] ;  /* 0x0005680001167983 */ /* 0x000f240000300800 */
[----:B------:R-:W-:Y:S01]  /*1bf60*/  IMAD.WIDE R8, R29, 0x2, R8 ;  /* 0x000000021d087825 */ /* 0x000fe200078e0208 */
[----:B------:R-:W2:Y:S03]  /*1bf70*/  LDL.LU R20, [R1+0x56c] ;  /* 0x00056c0001147983 */ /* 0x000ea60000300800 */
[----:B------:R-:W2:Y:S02]  /*1bf80*/  LDL.LU R21, [R1+0x5f4] ;  /* 0x0005f40001157983 */ /* 0x000ea40000300800 */
[----:B------:R1:W-:Y:S01]  /*1bf90*/  STL [R1+0x430], R17 ;  /* 0x0004301101007387 */ /* 0x0003e20000100800 */
[----:B0-----:R-:W2:Y:S01]  /*1bfa0*/  LDL.LU R16, [R1+0x43c] ;  /* 0x00043c0001107983 */ /* 0x001ea20000300800 */
[----:B-1----:R-:W2:Y:S02]  /*1bfb0*/  LDL.LU R17, [R1+0x49c] ;  /* 0x00049c0001117983 */ /* 0x002ea40000300800 */
[----:B------:R0:W-:Y:S02]  /*1bfc0*/  STL [R1+0x554], R8 ;  /* 0x0005540801007387 */ /* 0x0001e40000100800 */
[----:B------:R1:W-:Y:S01]  /*1bfd0*/  STL [R1+0x434], R9 ;  /* 0x0004340901007387 */ /* 0x0003e20000100800 */
[----:B0-----:R-:W2:Y:S01]  /*1bfe0*/  LDL.LU R8, [R1+0x438] ;  /* 0x0004380001087983 */ /* 0x001ea20000300800 */
[----:B-1----:R-:W2:Y:S01]  /*1bff0*/  LDL.LU R9, [R1+0x558] ;  /* 0x0005580001097983 */ /* 0x002ea20000300800 */
[----:B---3--:R-:W-:Y:S02]  /*1c000*/  HMMA.16816.F32 R12, R24, R14, R4 ;  /* 0x0000000e180c723c */ /* 0x008fe40000001804 */
[----:B------:R-:W3:Y:S01]  /*1c010*/  LDL.LU.64 R6, [R1+0xad0] ;  /* 0x000ad00001067983 */ /* 0x000ee20000300a00 */
[----:B------:R-:W2:Y:S11]  /*1c020*/  LDL.LU.64 R4, [R1+0xac8] ;  /* 0x000ac80001047983 */ /* 0x000eb60000300a00 */
[----:B------:R-:W-:Y:S09]  /*1c030*/  @!UPT UIADD3 URZ, URZ, URZ, URZ ;  /* 0x0000003f3f3ff290 */ /* 0x000ff2000fffe03f */
[----:B------:R-:W-:Y:S01]  /*1c040*/  STL.64 [R1+0x3b0], R12 ;  /* 0x0003b00c01007387 */ /* 0x000fe20000100a00 */
[----:B------:R0:W-:Y:S03]  /*1c050*/  STL.64 [R1+0x3b8], R14 ;  /* 0x0003b80e01007387 */ /* 0x0001e60000100a00 */
[----:B0-----:R-:W3:Y:S01]  /*1c060*/  LDL.LU.64 R14, [R1+0xac0] ;  /* 0x000ac000010e7983 */ /* 0x001ee20000300a00 */
[----:B------:R-:W3:Y:S03]  /*1c070*/  LDL.LU.64 R12, [R1+0xab8] ;  /* 0x000ab800010c7983 */ /* 0x000ee60000300a00 */
[----:B--2---:R-:W-:Y:S01]  /*1c080*/  STL [R1+0x62c], R4 ;  /* 0x00062c0401007387 */ /* 0x004fe20000100800 */
[----:B------:R0:W-:Y:S02]  /*1c090*/  STL [R1+0x560], R5 ;  /* 0x0005600501007387 */ /* 0x0001e40000100800 */
[----:B0-----:R-:W-:-:S02]  /*1c0a0*/  IMAD.MOV.U32 R5, RZ, RZ, R8 ;  /* 0x000000ffff057224 */ /* 0x001fc400078e0008 */
[----:B------:R-:W-:Y:S02]  /*1c0b0*/  IMAD.MOV.U32 R4, RZ, RZ, R9 ;  /* 0x000000ffff047224 */ /* 0x000fe400078e0009 */
[----:B------:R-:W-:Y:S02]  /*1c0c0*/  IMAD.MOV.U32 R8, RZ, RZ, R17 ;  /* 0x000000ffff087224 */ /* 0x000fe400078e0011 */
[----:B------:R-:W-:Y:S01]  /*1c0d0*/  IMAD.MOV.U32 R9, RZ, RZ, R16 ;  /* 0x000000ffff097224 */ /* 0x000fe200078e0010 */
[----:B---3--:R-:W-:Y:S01]  /*1c0e0*/  HMMA.16816.F32 R12, R24, R10, R12 ;  /* 0x0000000a180c723c */ /* 0x008fe2000000180c */
[C---:B------:R-:W-:Y:S02]  /*1c0f0*/  IMAD.WIDE R16, R29.reuse, 0x2, R4 ;  /* 0x000000021d107825 */ /* 0x040fe400078e0204 */
[----:B------:R-:W2:Y:S02]  /*1c100*/  LDL.LU R5, [R1+0x4a0] ;  /* 0x0004a00001057983 */ /* 0x000ea40000300800 */
[----:B------:R-:W-:Y:S11]  /*1c110*/  IMAD.MOV.U32 R4, RZ, RZ, R23 ;  /* 0x000000ffff047224 */ /* 0x000ff600078e0017 */
[----:B------:R-:W-:Y:S07]  /*1c120*/  @!UPT UIADD3 URZ, URZ, URZ, URZ ;  /* 0x0000003f3f3ff290 */ /* 0x000fee000fffe03f */
[----:B------:R-:W-:Y:S01]  /*1c130*/  STL.64 [R1+0x3a0], R12 ;  /* 0x0003a00c01007387 */ /* 0x000fe20000100a00 */
[----:B------:R0:W-:Y:S02]  /*1c140*/  STL.64 [R1+0x3a8], R14 ;  /* 0x0003a80e01007387 */ /* 0x0001e40000100a00 */
[----:B------:R-:W-:Y:S01]  /*1c150*/  IMAD.MOV.U32 R23, RZ, RZ, R13 ;  /* 0x000000ffff177224 */ /* 0x000fe200078e000d */
[----:B0-----:R-:W3:Y:S01]  /*1c160*/  LDL.LU.64 R14, [R1+0xab0] ;  /* 0x000ab000010e7983 */ /* 0x001ee20000300a00 */
[----:B------:R-:W3:Y:S03]  /*1c170*/  LDL.LU.64 R12, [R1+0xaa8] ;  /* 0x000aa800010c7983 */ /* 0x000ee60000300a00 */
[----:B------:R0:W-:Y:S02]  /*1c180*/  STL [R1+0x938], R23 ;  /* 0x0009381701007387 */ /* 0x0001e40000100800 */
[----:B0-----:R-:W3:Y:S01]  /*1c190*/  LDL.LU R23, [R1+0x4a8] ;  /* 0x0004a80001177983 */ /* 0x001ee20000300800 */
[----:B------:R0:W-:Y:S02]  /*1c1a0*/  STL [R1+0x558], R16 ;  /* 0x0005581001007387 */ /* 0x0001e40000100800 */
[----:B------:R1:W-:Y:S01]  /*1c1b0*/  STL [R1+0x438], R17 ;  /* 0x0004381101007387 */ /* 0x0003e20000100800 */
[----:B0-----:R-:W3:Y:S01]  /*1c1c0*/  LDL.LU R16, [R1+0x440] ;  /* 0x0004400001107983 */ /* 0x001ee20000300800 */
[----:B-1----:R-:W3:Y:S02]  /*1c1d0*/  LDL.LU R17, [R1+0x4a4] ;  /* 0x0004a40001117983 */ /* 0x002ee40000300800 */
[----:B------:R-:W-:-:S05]  /*1c1e0*/  IMAD.WIDE R8, R29, 0x2, R8 ;  /* 0x000000021d087825 */ /* 0x000fca00078e0208 */
[----:B------:R4:W-:Y:S01]  /*1c1f0*/  STL [R1+0x49c], R8 ;  /* 0x00049c0801007387 */ /* 0x0009e20000100800 */
[----:B------:R0:W-:Y:S02]  /*1c200*/  STL [R1+0x43c], R9 ;  /* 0x00043c0901007387 */ /* 0x0001e40000100800 */
[----:B----4-:R-:W-:Y:S02]  /*1c210*/  IMAD.MOV.U32 R8, RZ, RZ, R22 ;  /* 0x000000ffff087224 */ /* 0x010fe400078e0016 */
[----:B--2---:R-:W-:-:S05]  /*1c220*/  IMAD.WIDE R4, R29, 0x2, R4 ;  /* 0x000000021d047825 */ /* 0x004fca00078e0204 */
[----:B------:R-:W-:Y:S01]  /*1c230*/  STL [R1+0x564], R4 ;  /* 0x0005640401007387 */ /* 0x000fe20000100800 */
[----:B------:R1:W-:Y:S01]  /*1c240*/  STL [R1+0x4a0], R5 ;  /* 0x0004a00501007387 */ /* 0x0003e20000100800 */
[----:B---3--:R-:W-:Y:S02]  /*1c250*/  HMMA.16816.F32 R24, R24, R6, R12 ;  /* 0x000000061818723c */ /* 0x008fe4000000180c */
[----:B------:R-:W2:Y:S01]  /*1c260*/  LDL.LU.64 R14, [R1+0xaa0] ;  /* 0x000aa000010e7983 */ /* 0x000ea20000300a00 */
[----:B------:R-:W2:Y:S02]  /*1c270*/  LDL.LU.64 R12, [R1+0xa98] ;  /* 0x000a9800010c7983 */ /* 0x000ea40000300a00 */
[----:B0-----:R-:W-:-:S04]  /*1c280*/  IMAD.MOV.U32 R9, RZ, RZ, R23 ;  /* 0x000000ffff097224 */ /* 0x001fc800078e0017 */
[----:B------:R-:W-:-:S04]  /*1c290*/  IMAD.WIDE R8, R29, 0x2, R8 ;  /* 0x000000021d087825 */ /* 0x000fc800078e0208 */
[----:B-1----:R-:W-:Y:S02]  /*1c2a0*/  IMAD.MOV.U32 R5, RZ, RZ, R16 ;  /* 0x000000ffff057224 */ /* 0x002fe400078e0010 */
[----:B------:R-:W-:-:S08]  /*1c2b0*/  IMAD.MOV.U32 R4, RZ, RZ, R17 ;  /* 0x000000ffff047224 */ /* 0x000fd000078e0011 */
[----:B------:R0:W-:Y:S01]  /*1c2c0*/  STL.64 [R1+0x390], R24 ;  /* 0x0003901801007387 */ /* 0x0001e20000100a00 */
[----:B------:R1:W-:Y:S02]  /*1c2d0*/  STL.64 [R1+0x398], R26 ;  /* 0x0003981a01007387 */ /* 0x0003e40000100a00 */
[----:B------:R-:W-:Y:S02]  /*1c2e0*/  IMAD.MOV.U32 R16, RZ, RZ, R21 ;  /* 0x000000ffff107224 */ /* 0x000fe400078e0015 */
[----:B------:R-:W-:-:S04]  /*1c2f0*/  IMAD.WIDE R4, R29, 0x2, R4 ;  /* 0x000000021d047825 */ /* 0x000fc800078e0204 */
[----:B------:R-:W-:-:S04]  /*1c300*/  IMAD.MOV.U32 R17, RZ, RZ, R20 ;  /* 0x000000ffff117224 */ /* 0x000fc800078e0014 */
[----:B------:R-:W-:Y:S01]  /*1c310*/  IMAD.WIDE R16, R29, 0x2, R16 ;  /* 0x000000021d107825 */ /* 0x000fe200078e0210 */
[----:B0-----:R-:W2:Y:S03]  /*1c320*/  LDL.LU R24, [R1+0x1e0] ;  /* 0x0001e00001187983 */ /* 0x001ea60000300800 */
[----:B------:R-:W2:Y:S02]  /*1c330*/  LDL.LU R25, [R1+0x1e4] ;  /* 0x0001e40001197983 */ /* 0x000ea40000300800 */
[----:B-1----:R-:W2:Y:S02]  /*1c340*/  LDL.LU R26, [R1+0x1e8] ;  /* 0x0001e800011a7983 */ /* 0x002ea40000300800 */
[----:B------:R-:W2:Y:S01]  /*1c350*/  LDL.LU R27, [R1+0x1ec] ;  /* 0x0001ec00011b7983 */ /* 0x000ea20000300800 */
[----:B------:R0:W-:Y:S01]  /*1c360*/  STL [R1+0x4a4], R4 ;  /* 0x0004a40401007387 */ /* 0x0001e20000100800 */
[----:B------:R1:W-:Y:S02]  /*1c370*/  STL [R1+0x440], R5 ;  /* 0x0004400501007387 */ /* 0x0003e40000100800 */
[----:B------:R-:W-:Y:S02]  /*1c380*/  STL [R1+0x568], R8 ;  /* 0x0005680801007387 */ /* 0x000fe40000100800 */
[----:B------:R-:W-:Y:S01]  /*1c390*/  STL [R1+0x4a8], R9 ;  /* 0x0004a80901007387 */ /* 0x000fe20000100800 */
[----:B------:R-:W-:Y:S04]  /*1c3a0*/  STL [R1+0x5f4], R16 ;  /* 0x0005f41001007387 */ /* 0x000fe80000100800 */
[----:B0-----:R-:W3:Y:S01]  /*1c3b0*/  LDL.LU R4, [R1+0x444] ;  /* 0x0004440001047983 */ /* 0x001ee20000300800 */
[----:B-1----:R-:W3:Y:S02]  /*1c3c0*/  LDL.LU R5, [R1+0x4ac] ;  /* 0x0004ac0001057983 */ /* 0x002ee40000300800 */
[----:B------:R0:W-:Y:S02]  /*1c3d0*/  STL.64 [R1+0xa90], R6 ;  /* 0x000a900601007387 */ /* 0x0001e40000100a00 */
[----:B------:R-:W-:-:S02]  /*1c3e0*/  IMAD.MOV.U32 R23, RZ, RZ, R18 ;  /* 0x000000ffff177224 */ /* 0x000fc400078e0012 */
[----:B------:R-:W-:Y:S01]  /*1c3f0*/  IMAD.MOV.U32 R22, RZ, RZ, R19 ;  /* 0x000000ffff167224 */ /* 0x000fe200078e0013 */
[----:B---3--:R-:W-:Y:S01]  /*1c400*/  STL.64 [R1+0xa88], R4 ;  /* 0x000a880401007387 */ /* 0x008fe20000100a00 */
[----:B0-----:R-:W2:Y:S02]  /*1c410*/  LDL.64 R6, [R1+0x58] ;  /* 0x0000580001067983 */ /* 0x001ea40000100a00 */
[----:B------:R-:W3:Y:S02]  /*1c420*/  LDL.LU R8, [R1+0x4b0] ;  /* 0x0004b00001087983 */ /* 0x000ee40000300800 */
[----:B------:R-:W4:Y:S01]  /*1c430*/  LDL.LU R9, [R1+0x570] ;  /* 0x0005700001097983 */ /* 0x000f220000300800 */
[----:B------:R-:W2:Y:S01]  /*1c440*/  LDL.LU R18, [R1+0x4b4] ;  /* 0x0004b40001127983 */ /* 0x000ea20000300800 */
[----:B------:R-:W2:Y:S02]  /*1c450*/  LDL.LU R19, [R1+0x574] ;  /* 0x0005740001137983 */ /* 0x000ea40000300800 */
[----:B------:R-:W2:Y:S02]  /*1c460*/  LDL.LU R20, [R1+0x57c] ;  /* 0x00057c0001147983 */ /* 0x000ea40000300800 */
[----:B------:R-:W2:Y:S01]  /*1c470*/  LDL.LU R21, [R1+0x5f8] ;  /* 0x0005f80001157983 */ /* 0x000ea20000300800 */
[----:B------:R0:W-:Y:S04]  /*1c480*/  STL.64 [R1+0xa50], R22 ;  /* 0x000a501601007387 */ /* 0x0001e80000100a00 */
[----:B--2---:R1:W-:Y:S01]  /*1c490*/  STL.64 [R1+0xa48], R20 ;  /* 0x000a481401007387 */ /* 0x0043e20000100a00 */
[----:B0-----:R-:W2:Y:S02]  /*1c4a0*/  LDL.64 R22, [R1+0x38] ;  /* 0x0000380001167983 */ /* 0x001ea40000100a00 */
[----:B------:R-:W-:Y:S01]  /*1c4b0*/  STL [R1+0x56c], R17 ;  /* 0x00056c1101007387 */ /* 0x000fe20000100800 */
[----:B-1----:R-:W3:Y:S01]  /*1c4c0*/  LDL.LU R21, [R1+0x448] ;  /* 0x0004480001157983 */ /* 0x002ee20000300800 */
[----:B------:R-:W-:Y:S03]  /*1c4d0*/  HMMA.16816.F32 R24, R12, R6, R24 ;  /* 0x000000060c18723c */ /* 0x000fe60000001818 */
[----:B--2---:R0:W-:Y:S04]  /*1c4e0*/  STL.64 [R1+0xa70], R22 ;  /* 0x000a701601007387 */ /* 0x0041e80000100a00 */
[----:B---3--:R-:W-:Y:S01]  /*1c4f0*/  STL [R1+0xa68], R21 ;  /* 0x000a681501007387 */ /* 0x008fe20000100800 */
[----:B0-----:R-:W-:-:S02]  /*1c500*/  IMAD.MOV.U32 R22, RZ, RZ, R2 ;  /* 0x000000ffff167224 */ /* 0x001fc400078e0002 */
[----:B------:R-:W2:Y:S11]  /*1c510*/  LDL.LU R2, [R1+0x4b8] ;  /* 0x0004b80001027983 */ /* 0x000eb60000300800 */
[----:B------:R-:W-:Y:S02]  /*1c520*/  @!UPT UIADD3 URZ, URZ, URZ, URZ ;  /* 0x0000003f3f3ff290 */ /* 0x000fe4000fffe03f */
[----:B------:R-:W-:Y:S01]  /*1c530*/  STL.64 [R1+0x380], R24 ;  /* 0x0003801801007387 */ /* 0x000fe20000100a00 */
[----:B------:R0:W-:Y:S01]  /*1c540*/  STL.64 [R1+0x388], R26 ;  /* 0x0003881a01007387 */ /* 0x0001e20000100a00 */
[----:B------:R-:W-:Y:S02]  /*1c550*/  IMAD.MOV.U32 R23, RZ, RZ, R0 ;  /* 0x000000ffff177224 */ /* 0x000fe400078e0000 */
[----:B------:R-:W-:Y:S02]  /*1c560*/  IMAD.MOV.U32 R0, RZ, RZ, R7 ;  /* 0x000000ffff007224 */ /* 0x000fe400078e0007 */
[----:B0-----:R-:W-:Y:S02]  /*1c570*/  IMAD.MOV.U32 R26, RZ, RZ, R6 ;  /* 0x000000ffff1a7224 */ /* 0x001fe400078e0006 */
[----:B------:R-:W3:Y:S01]  /*1c580*/  LDL.LU.64 R6, [R1+0xa90] ;  /* 0x000a900001067983 */ /* 0x000ee20000300a00 */
[----:B------:R-:W2:Y:S02]  /*1c590*/  LDL.LU.64 R4, [R1+0xa88] ;  /* 0x000a880001047983 */ /* 0x000ea40000300a00 */
[----:B------:R0:W-:Y:S02]  /*1c5a0*/  STL [R1+0xa40], R26 ;  /* 0x000a401a01007387 */ /* 0x0001e40000100800 */
[----:B------:R-:W2:Y:S01]  /*1c5b0*/  LDL.LU R24, [R1+0x230] ;  /* 0x0002300001187983 */ /* 0x000ea20000300800 */
[----:B------:R-:W2:Y:S04]  /*1c5c0*/  LDL.LU R25, [R1+0x234] ;  /* 0x0002340001197983 */ /* 0x000ea80000300800 */
[----:B0-----:R-:W2:Y:S01]  /*1c5d0*/  LDL.LU R26, [R1+0x238] ;  /* 0x00023800011a7983 */ /* 0x001ea20000300800 */
[----:B------:R-:W2:Y:S03]  /*1c5e0*/  LDL.LU R27, [R1+0x23c] ;  /* 0x00023c00011b7983 */ /* 0x000ea60000300800 */
        /* <DEDUP_REMOVED lines=12> */
[----:B------:R-:W-:-:S04]  /*1c6b0*/  LOP3.LUT R5, R5, R4, RZ, 0x3c, !PT ;  /* 0x0000000405057212 */ /* 0x000fc800078e3cff */
[----:B------:R-:W-:-:S04]  /*1c6c0*/  LOP3.LUT R4, R5, R4, RZ, 0x3c, !PT ;  /* 0x0000000405047212 */ /* 0x000fc800078e3cff */
[----:B------:R-:W-:-:S05]  /*1c6d0*/  LOP3.LUT R5, R5, R4, RZ, 0x3c, !PT ;  /* 0x0000000405057212 */ /* 0x000fca00078e3cff */
[----:B------:R-:W-:-:S05]  /*1c6e0*/  IMAD.WIDE R4, R29, 0x2, R4 ;  /* 0x000000021d047825 */ /* 0x000fca00078e0204 */
[----:B------:R-:W-:Y:S01]  /*1c6f0*/  STL [R1+0x4ac], R4 ;  /* 0x0004ac0401007387 */ /* 0x000fe20000100800 */
[----:B--2---:R-:W-:Y:S03]  /*1c700*/  HMMA.16816.F32 R20, R12, R22, R24 ;  /* 0x000000160c14723c */ /* 0x004fe60000001818 */
[----:B------:R-:W2:Y:S01]  /*1c710*/  LDL.LU.64 R26, [R1+0xa80] ;  /* 0x000a8000011a7983 */ /* 0x000ea20000300a00 */
[----:B------:R-:W2:Y:S11]  /*1c720*/  LDL.LU.64 R24, [R1+0xa78] ;  /* 0x000a780001187983 */ /* 0x000eb60000300a00 */
[----:B------:R-:W-:Y:S08]  /*1c730*/  @!UPT UIADD3 URZ, URZ, URZ, URZ ;  /* 0x0000003f3f3ff290 */ /* 0x000ff0000fffe03f */
[----:B------:R-:W-:Y:S01]  /*1c740*/  STL.64 [R1+0x370], R20 ;  /* 0x0003701401007387 */ /* 0x000fe20000100a00 */
[----:B------:R0:W-:Y:S03]  /*1c750*/  STL.64 [R1+0x378], R22 ;  /* 0x0003781601007387 */ /* 0x0001e60000100a00 */
[----:B0-----:R-:W2:Y:S01]  /*1c760*/  LDL.LU.64 R22, [R1+0xa70] ;  /* 0x000a700001167983 */ /* 0x001ea20000300a00 */
[----:B------:R-:W3:Y:S02]  /*1c770*/  LDL.LU R21, [R1+0xa68] ;  /* 0x000a680001157983 */ /* 0x000ee40000300800 */
[----:B----4-:R-:W-:Y:S02]  /*1c780*/  IMAD.MOV.U32 R16, RZ, RZ, R9 ;  /* 0x000000ffff107224 */ /* 0x010fe400078e0009 */
[----:B------:R-:W-:Y:S02]  /*1c790*/  IMAD.MOV.U32 R17, RZ, RZ, R8 ;  /* 0x000000ffff117224 */ /* 0x000fe400078e0008 */
[----:B------:R-:W-:-:S02]  /*1c7a0*/  IMAD.MOV.U32 R8, RZ, RZ, R19 ;  /* 0x000000ffff087224 */ /* 0x000fc400078e0013 */
[----:B------:R-:W-:Y:S02]  /*1c7b0*/  IMAD.MOV.U32 R9, RZ, RZ, R18 ;  /* 0x000000ffff097224 */ /* 0x000fe400078e0012 */
[----:B------:R-:W-:-:S04]  /*1c7c0*/  IMAD.WIDE R16, R29, 0x2, R16 ;  /* 0x000000021d107825 */ /* 0x000fc800078e0210 */
[----:B------:R-:W-:Y:S01]  /*1c7d0*/  IMAD.WIDE R8, R29, 0x2, R8 ;  /* 0x000000021d087825 */ /* 0x000fe200078e0208 */
[----:B------:R-:W-:Y:S03]  /*1c7e0*/  STL [R1+0x444], R5 ;  /* 0x0004440501007387 */ /* 0x000fe60000100800 */
[----:B------:R0:W-:Y:S02]  /*1c7f0*/  STL [R1+0x570], R16 ;  /* 0x0005701001007387 */ /* 0x0001e40000100800 */
[----:B------:R1:W-:Y:S02]  /*1c800*/  STL [R1+0x4b0], R17 ;  /* 0x0004b01101007387 */ /* 0x0003e40000100800 */
[----:B------:R-:W-:Y:S01]  /*1c810*/  IMAD.MOV.U32 R4, RZ, RZ, R2 ;  /* 0x000000ffff047224 */ /* 0x000fe200078e0002 */
[----:B0-----:R-:W4:Y:S01]  /*1c820*/  LDL.LU R16, [R1+0x4bc] ;  /* 0x0004bc0001107983 */ /* 0x001f220000300800 */
[----:B-1----:R-:W4:Y:S02]  /*1c830*/  LDL.LU R17, [R1+0x578] ;  /* 0x0005780001117983 */ /* 0x002f240000300800 */
[----:B------:R-:W-:Y:S02]  /*1c840*/  STL [R1+0x574], R8 ;  /* 0x0005740801007387 */ /* 0x000fe40000100800 */
[----:B------:R-:W-:Y:S01]  /*1c850*/  STL [R1+0x4b4], R9 ;  /* 0x0004b40901007387 */ /* 0x000fe20000100800 */
[----:B------:R-:W4:Y:S01]  /*1c860*/  LDL.LU R18, [R1+0x44c] ;  /* 0x00044c0001127983 */ /* 0x000f220000300800 */
[----:B------:R-:W4:Y:S01]  /*1c870*/  LDL.LU R19, [R1+0x4c0] ;  /* 0x0004c00001137983 */ /* 0x000f220000300800 */
[----:B--2---:R-:W-:Y:S01]  /*1c880*/  HMMA.16816.F32 R24, R12, R22, R24 ;  /* 0x000000160c18723c */ /* 0x004fe20000001818 */
[----:B------:R-:W-:-:S02]  /*1c890*/  IMAD.MOV.U32 R2, RZ, RZ, R23 ;  /* 0x000000ffff027224 */ /* 0x000fc400078e0017 */
[----:B---3--:R-:W-:Y:S11]  /*1c8a0*/  IMAD.MOV.U32 R5, RZ, RZ, R21 ;  /* 0x000000ffff057224 */ /* 0x008ff600078e0015 */
[----:B------:R-:W-:Y:S09]  /*1c8b0*/  @!UPT UIADD3 URZ, URZ, URZ, URZ ;  /* 0x0000003f3f3ff290 */ /* 0x000ff2000fffe03f */
[----:B------:R-:W-:Y:S01]  /*1c8c0*/  STL.64 [R1+0x360], R24 ;  /* 0x0003601801007387 */ /* 0x000fe20000100a00 */
[----:B------:R0:W-:Y:S03]  /*1c8d0*/  STL.64 [R1+0x368], R26 ;  /* 0x0003681a01007387 */ /* 0x0001e60000100a00 */
[----:B0-----:R-:W2:Y:S01]  /*1c8e0*/  LDL.LU.64 R26, [R1+0xa60] ;  /* 0x000a6000011a7983 */ /* 0x001ea20000300a00 */
[----:B------:R-:W2:Y:S02]  /*1c8f0*/  LDL.LU.64 R24, [R1+0xa58] ;  /* 0x000a580001187983 */ /* 0x000ea40000300a00 */
[----:B------:R-:W2:Y:S02]  /*1c900*/  LDL.LU.64 R22, [R1+0xa50] ;  /* 0x000a500001167983 */ /* 0x000ea40000300a00 */
[----:B------:R-:W3:Y:S02]  /*1c910*/  LDL.LU.64 R20, [R1+0xa48] ;  /* 0x000a480001147983 */ /* 0x000ee40000300a00 */
[----:B------:R-:W-:-:S04]  /*1c920*/  IMAD.WIDE R8, R29, 0x2, R4 ;  /* 0x000000021d087825 */ /* 0x000fc800078e0204 */
[----:B----4-:R-:W-:Y:S02]  /*1c930*/  IMAD.MOV.U32 R4, RZ, RZ, R17 ;  /* 0x000000ffff047224 */ /* 0x010fe400078e0011 */
[----:B------:R-:W-:-:S04]  /*1c940*/  IMAD.MOV.U32 R5, RZ, RZ, R16 ;  /* 0x000000ffff057224 */ /* 0x000fc800078e0010 */
[C---:B------:R-:W-:Y:S01]  /*1c950*/  IMAD.WIDE R4, R29.reuse, 0x2, R4 ;  /* 0x000000021d047825 */ /* 0x040fe200078e0204 */
[----:B------:R-:W-:Y:S03]  /*1c960*/  STL [R1+0x4b8], R8 ;  /* 0x0004b80801007387 */ /* 0x000fe60000100800 */
[----:B------:R-:W-:Y:S01]  /*1c970*/  STL [R1+0x448], R9 ;  /* 0x0004480901007387 */ /* 0x000fe20000100800 */
[----:B------:R-:W-:Y:S01]  /*1c980*/  STL [R1+0x578], R4 ;  /* 0x0005780401007387 */ /* 0x000fe20000100800 */
[----:B---3--:R-:W-:Y:S02]  /*1c990*/  IMAD.MOV.U32 R16, RZ, RZ, R21 ;  /* 0x000000ffff107224 */ /* 0x008fe400078e0015 */
[----:B------:R-:W-:Y:S02]  /*1c9a0*/  IMAD.MOV.U32 R17, RZ, RZ, R20 ;  /* 0x000000ffff117224 */ /* 0x000fe400078e0014 */
[----:B--2---:R-:W-:Y:S01]  /*1c9b0*/  HMMA.16816.F32 R20, R12, R22, R24 ;  /* 0x000000160c14723c */ /* 0x004fe20000001818 */
[----:B------:R-:W2:Y:S01]  /*1c9c0*/  LDL.LU R26, [R1+0xa40] ;  /* 0x000a4000011a7983 */ /* 0x000ea20000300800 */
[----:B------:R-:W-:-:S04]  /*1c9d0*/  IMAD.WIDE R16, R29, 0x2, R16 ;  /* 0x000000021d107825 */ /* 0x000fc800078e0210 */
[----:B------:R-:W-:Y:S11]  /*1c9e0*/  STL [R1+0x4bc], R5 ;  /* 0x0004bc0501007387 */ /* 0x000ff60000100800 */
[----:B------:R-:W-:Y:S06]  /*1c9f0*/  @!UPT UIADD3 URZ, URZ, URZ, URZ ;  /* 0x0000003f3f3ff290 */ /* 0x000fec000fffe03f */
[----:B------:R0:W-:Y:S01]  /*1ca00*/  STL.64 [R1+0x350], R20 ;  /* 0x0003501401007387 */ /* 0x0001e20000100a00 */
[----:B------:R-:W-:Y:S02]  /*1ca10*/  STL.64 [R1+0x358], R22 ;  /* 0x0003581601007387 */ /* 0x000fe40000100a00 */
[----:B------:R-:W-:Y:S01]  /*1ca20*/  STL [R1+0x5f8], R16 ;  /* 0x0005f81001007387 */ /* 0x000fe20000100800 */
[----:B0-----:R-:W3:Y:S01]  /*1ca30*/  LDL.LU R20, [R1+0x450] ;  /* 0x0004500001147983 */ /* 0x001ee20000300800 */
[----:B------:R-:W4:Y:S02]  /*1ca40*/  LDL.LU R21, [R1+0x4c4] ;  /* 0x0004c40001157983 */ /* 0x000f240000300800 */
[----:B------:R-:W-:Y:S02]  /*1ca50*/  STL [R1+0x57c], R17 ;  /* 0x00057c1101007387 */ /* 0x000fe40000100800 */
[----:B------:R-:W3:Y:S01]  /*1ca60*/  LDL.LU R24, [R1+0x4c8] ;  /* 0x0004c80001187983 */ /* 0x000ee20000300800 */
[----:B------:R-:W3:Y:S04]  /*1ca70*/  LDL.LU R25, [R1+0x458] ;  /* 0x0004580001197983 */ /* 0x000ee80000300800 */
[----:B--2---:R-:W-:Y:S04]  /*1ca80*/  STL [R1+0xa18], R26 ;  /* 0x000a181a01007387 */ /* 0x004fe80000100800 */
[----:B---3--:R0:W-:Y:S04]  /*1ca90*/  STL.64 [R1+0xa10], R24 ;  /* 0x000a101801007387 */ /* 0x0081e80000100a00 */
[----:B0-----:R-:W2:Y:S01]  /*1caa0*/  LDL.LU R24, [R1+0x250] ;  /* 0x0002500001187983 */ /* 0x001ea20000300800 */
[----:B------:R-:W2:Y:S02]  /*1cab0*/  LDL.LU R25, [R1+0x254] ;  /* 0x0002540001197983 */ /* 0x000ea40000300800 */
[----:B------:R-:W3:Y:S02]  /*1cac0*/  LDL.LU R26, [R1+0x258] ;  /* 0x00025800011a7983 */ /* 0x000ee40000300800 */
[----:B------:R-:W3:Y:S02]  /*1cad0*/  LDL.LU R27, [R1+0x25c] ;  /* 0x00025c00011b7983 */ /* 0x000ee40000300800 */
[----:B------:R-:W-:-:S02]  /*1cae0*/  IMAD.MOV.U32 R4, RZ, RZ, R19 ;  /* 0x000000ffff047224 */ /* 0x000fc400078e0013 */
[----:B------:R-:W-:Y:S02]  /*1caf0*/  IMAD.MOV.U32 R5, RZ, RZ, R18 ;  /* 0x000000ffff057224 */ /* 0x000fe400078e0012 */
[----:B------:R-:W0:Y:S04]  /*1cb00*/  LDSM.16.MT88.4 R16, [R3+0xe100] ;  /* 0x00e100000310783b */ /* 0x000e280000004200 */
[----:B---3--:R1:W-:Y:S01]  /*1cb10*/  STL.64 [R1+0xa28], R26 ;  /* 0x000a281a01007387 */ /* 0x0083e20000100a00 */
[----:B--2---:R-:W-:Y:S03]  /*1cb20*/  STL.64 [R1+0xa20], R24 ;  /* 0x000a201801007387 */ /* 0x004fe60000100a00 */
[----:B-1----:R-:W2:Y:S01]  /*1cb30*/  LDL R26, [R1+0x18] ;  /* 0x00001800011a7983 */ /* 0x002ea20000100800 */
[----:B------:R-:W3:Y:S02]  /*1cb40*/  LDL.LU R23, [R1+0x4cc] ;  /* 0x0004cc0001177983 */ /* 0x000ee40000300800 */
[----:B------:R-:W-:-:S02]  /*1cb50*/  IMAD.MOV.U32 R27, RZ, RZ, R28 ;  /* 0x000000ffff1b7224 */ /* 0x000fc400078e001c */
[----:B------:R-:W2:Y:S01]  /*1cb60*/  LDL.LU R22, [R1+0x4d0] ;  /* 0x0004d00001167983 */ /* 0x000ea20000300800 */
[----:B------:R-:W2:Y:S01]  /*1cb70*/  LDL.LU R28, [R1+0x584] ;  /* 0x00058400011c7983 */ /* 0x000ea20000300800 */
[----:B0-----:R-:W-:Y:S02]  /*1cb80*/  STL.64 [R1+0x9f8], R18 ;  /* 0x0009f81201007387 */ /* 0x001fe40000100a00 */
[----:B------:R0:W-:Y:S02]  /*1cb90*/  STL.64 [R1+0x9f0], R16 ;  /* 0x0009f01001007387 */ /* 0x0001e40000100a00 */
[----:B0-----:R-:W2:Y:S01]  /*1cba0*/  LDL.LU R16, [R1+0x580] ;  /* 0x0005800001107983 */ /* 0x001ea20000300800 */
[----:B------:R-:W2:Y:S02]  /*1cbb0*/  LDL.LU R17, [R1+0x5fc] ;  /* 0x0005fc0001117983 */ /* 0x000ea40000300800 */
[----:B------:R-:W2:Y:S02]  /*1cbc0*/  LDL R18, [R1+0x8] ;  /* 0x0000080001127983 */ /* 0x000ea40000100800 */
[----:B------:R-:W2:Y:S02]  /*1cbd0*/  LDL R19, [R1+0xc] ;  /* 0x00000c0001137983 */ /* 0x000ea40000100800 */
[----:B--2---:R-:W-:Y:S01]  /*1cbe0*/  STL.64 [R1+0xa38], R18 ;  /* 0x000a381201007387 */ /* 0x004fe20000100a00 */
[----:B------:R0:W-:Y:S03]  /*1cbf0*/  STL.64 [R1+0xa30], R16 ;  /* 0x000a301001007387 */ /* 0x0001e60000100a00 */
[----:B0-----:R-:W2:Y:S01]  /*1cc00*/  LDL.LU R16, [R1+0x240] ;  /* 0x0002400001107983 */ /* 0x001ea20000300800 */
[----:B------:R-:W2:Y:S02]  /*1cc10*/  LDL.LU R17, [R1+0x244] ;  /* 0x0002440001117983 */ /* 0x000ea40000300800 */
[----:B------:R-:W2:Y:S02]  /*1cc20*/  LDL.LU R18, [R1+0x248] ;  /* 0x0002480001127983 */ /* 0x000ea40000300800 */
[----:B------:R-:W2:Y:S02]  /*1cc30*/  LDL.LU R19, [R1+0x24c] ;  /* 0x00024c0001137983 */ /* 0x000ea40000300800 */
[----:B--2---:R-:W-:Y:S01]  /*1cc40*/  HMMA.16816.F32 R24, R12, R26, R16 ;  /* 0x0000001a0c18723c */ /* 0x004fe20000001810 */
[----:B------:R-:W2:Y:S01]  /*1cc50*/  LDL.LU.64 R18, [R1+0xa38] ;  /* 0x000a380001127983 */ /* 0x000ea20000300a00 */
[----:B------:R-:W2:Y:S11]  /*1cc60*/  LDL.LU.64 R16, [R1+0xa30] ;  /* 0x000a300001107983 */ /* 0x000eb60000300a00 */
[----:B------:R-:W-:Y:S10]  /*1cc70*/  @!UPT UIADD3 URZ, URZ, URZ, URZ ;  /* 0x0000003f3f3ff290 */ /* 0x000ff4000fffe03f */
[----:B------:R-:W-:Y:S01]  /*1cc80*/  STL.64 [R1+0x340], R24 ;  /* 0x0003401801007387 */ /* 0x000fe20000100a00 */
[----:B------:R0:W-:Y:S03]  /*1cc90*/  STL.64 [R1+0x348], R26 ;  /* 0x0003481a01007387 */ /* 0x0001e60000100a00 */
[----:B0-----:R-:W3:Y:S01]  /*1cca0*/  LDL.LU.64 R26, [R1+0xa28] ;  /* 0x000a2800011a7983 */ /* 0x001ee20000300a00 */
[----:B------:R-:W3:Y:S02]  /*1ccb0*/  LDL.LU.64 R24, [R1+0xa20] ;  /* 0x000a200001187983 */ /* 0x000ee40000300a00 */
[----:B----4-:R-:W-:Y:S02]  /*1ccc0*/  IMAD.MOV.U32 R8, RZ, RZ, R21 ;  /* 0x000000ffff087224 */ /* 0x010fe400078e0015 */
[----:B------:R-:W-:Y:S02]  /*1ccd0*/  IMAD.MOV.U32 R9, RZ, RZ, R20 ;  /* 0x000000ffff097224 */ /* 0x000fe400078e0014 */
[----:B------:R-:W-:-:S04]  /*1cce0*/  IMAD.WIDE R20, R29, 0x2, R4 ;  /* 0x000000021d147825 */ /* 0x000fc800078e0204 */
[----:B------:R-:W-:Y:S01]  /*1ccf0*/  IMAD.WIDE R8, R29, 0x2, R8 ;  /* 0x000000021d087825 */ /* 0x000fe200078e0208 */
[----:B------:R-:W-:Y:S03]  /*1cd00*/  STL [R1+0x4c0], R20 ;  /* 0x0004c01401007387 */ /* 0x000fe60000100800 */
[----:B------:R0:W-:Y:S02]  /*1cd10*/  STL [R1+0x44c], R21 ;  /* 0x00044c1501007387 */ /* 0x0001e40000100800 */
[----:B0-----:R-:W4:Y:S01]  /*1cd20*/  LDL.LU R21, [R1+0x454] ;  /* 0x0004540001157983 */ /* 0x001f220000300800 */
[----:B------:R-:W-:Y:S02]  /*1cd30*/  STL [R1+0x4c4], R8 ;  /* 0x0004c40801007387 */ /* 0x000fe40000100800 */
[----:B------:R-:W-:Y:S02]  /*1cd40*/  STL [R1+0x450], R9 ;  /* 0x0004500901007387 */ /* 0x000fe40000100800 */
[----:B--2---:R-:W-:-:S02]  /*1cd50*/  IMAD.MOV.U32 R4, RZ, RZ, R17 ;  /* 0x000000ffff047224 */ /* 0x004fc400078e0011 */
[----:B------:R-:W-:-:S04]  /*1cd60*/  IMAD.MOV.U32 R5, RZ, RZ, R16 ;  /* 0x000000ffff057224 */ /* 0x000fc800078e0010 */
[----:B------:R-:W-:Y:S01]  /*1cd70*/  IMAD.WIDE R4, R29, 0x2, R4 ;  /* 0x000000021d047825 */ /* 0x000fe200078e0204 */
[----:B---3--:R-:W-:Y:S01]  /*1cd80*/  HMMA.16816.F32 R16, R12, R18, R24 ;  /* 0x000000120c10723c */ /* 0x008fe20000001818 */
[----:B------:R-:W2:Y:S02]  /*1cd90*/  LDL.LU R26, [R1+0xa18] ;  /* 0x000a1800011a7983 */ /* 0x000ea40000300800 */
[----:B------:R-:W3:Y:S02]  /*1cda0*/  LDL.LU.64 R24, [R1+0xa10] ;  /* 0x000a100001187983 */ /* 0x000ee40000300a00 */
[----:B------:R-:W-:Y:S11]  /*1cdb0*/  STL [R1+0x5fc], R4 ;  /* 0x0005fc0401007387 */ /* 0x000ff60000100800 */
[----:B------:R-:W-:Y:S07]  /*1cdc0*/  @!UPT UIADD3 URZ, URZ, URZ, URZ ;  /* 0x0000003f3f3ff290 */ /* 0x000fee000fffe03f */
[----:B------:R0:W-:Y:S01]  /*1cdd0*/  STL.64 [R1+0x180], R16 ;  /* 0x0001801001007387 */ /* 0x0001e20000100a00 */
[----:B------:R1:W-:Y:S02]  /*1cde0*/  STL.64 [R1+0x188], R18 ;  /* 0x0001881201007387 */ /* 0x0003e40000100a00 */
[----:B------:R-:W-:Y:S01]  /*1cdf0*/  STL [R1+0x580], R5 ;  /* 0x0005800501007387 */ /* 0x000fe20000100800 */
[----:B0-----:R-:W2:Y:S01]  /*1ce00*/  LDL.LU R16, [R1+0x1f0] ;  /* 0x0001f00001107983 */ /* 0x001ea20000300800 */
[----:B------:R-:W2:Y:S02]  /*1ce10*/  LDL.LU R17, [R1+0x1f4] ;  /* 0x0001f40001117983 */ /* 0x000ea40000300800 */
[----:B-1----:R-:W2:Y:S02]  /*1ce20*/  LDL.LU R18, [R1+0x1f8] ;  /* 0x0001f80001127983 */ /* 0x002ea40000300800 */
[----:B------:R-:W2:Y:S02]  /*1ce30*/  LDL.LU R19, [R1+0x1fc] ;  /* 0x0001fc0001137983 */ /* 0x000ea40000300800 */
[----:B--2---:R-:W-:Y:S01]  /*1ce40*/  STL.64 [R1+0xa08], R18 ;  /* 0x000a081201007387 */ /* 0x004fe20000100a00 */
[----:B------:R0:W-:Y:S03]  /*1ce50*/  STL.64 [R1+0xa00], R16 ;  /* 0x000a001001007387 */ /* 0x0001e60000100a00 */
[----:B0-----:R-:W2:Y:S01]  /*1ce60*/  LDL.LU R16, [R1+0x200] ;  /* 0x0002000001107983 */ /* 0x001ea20000300800 */
[----:B------:R-:W2:Y:S02]  /*1ce70*/  LDL.LU R17, [R1+0x204] ;  /* 0x0002040001117983 */ /* 0x000ea40000300800 */
[----:B------:R-:W2:Y:S02]  /*1ce80*/  LDL.LU R18, [R1+0x208] ;  /* 0x0002080001127983 */ /* 0x000ea40000300800 */
[----:B------:R-:W2:Y:S02]  /*1ce90*/  LDL.LU R19, [R1+0x20c] ;  /* 0x00020c0001137983 */ /* 0x000ea40000300800 */
[----:B---3--:R-:W-:-:S02]  /*1cea0*/  IMAD.MOV.U32 R4, RZ, RZ, R24 ;  /* 0x000000ffff047224 */ /* 0x008fc400078e0018 */
[----:B----4-:R-:W-:Y:S02]  /*1ceb0*/  IMAD.MOV.U32 R5, RZ, RZ, R21 ;  /* 0x000000ffff057224 */ /* 0x010fe400078e0015 */
[----:B------:R-:W-:Y:S02]  /*1cec0*/  IMAD.MOV.U32 R8, RZ, RZ, R23 ;  /* 0x000000ffff087224 */ /* 0x000fe400078e0017 */
[----:B------:R-:W-:Y:S01]  /*1ced0*/  IMAD.MOV.U32 R9, RZ, RZ, R25 ;  /* 0x000000ffff097224 */ /* 0x000fe200078e0019 */
[----:B------:R-:W3:Y:S01]  /*1cee0*/  LDL.LU R27, [R1+0x600] ;  /* 0x00060000011b7983 */ /* 0x000ee20000300800 */
[----:B------:R-:W-:-:S04]  /*1cef0*/  IMAD.WIDE R20, R29, 0x2, R4 ;  /* 0x000000021d147825 */ /* 0x000fc800078e0204 */
[----:B------:R-:W-:Y:S02]  /*1cf00*/  IMAD.MOV.U32 R4, RZ, RZ, R28 ;  /* 0x000000ffff047224 */ /* 0x000fe400078e001c */
[----:B------:R-:W-:Y:S02]  /*1cf10*/  IMAD.MOV.U32 R5, RZ, RZ, R22 ;  /* 0x000000ffff057224 */ /* 0x000fe400078e0016 */
[----:B------:R-:W-:-:S04]  /*1cf20*/  IMAD.WIDE R8, R29, 0x2, R8 ;  /* 0x000000021d087825 */ /* 0x000fc800078e0208 */
[----:B------:R-:W-:Y:S01]  /*1cf30*/  IMAD.WIDE R4, R29, 0x2, R4 ;  /* 0x000000021d047825 */ /* 0x000fe200078e0204 */
[C---:B--2---:R-:W-:Y:S11]  /*1cf40*/  HMMA.16816.F32 R16, R12.reuse, R10, R16 ;  /* 0x0000000a0c10723c */ /* 0x044ff60000001810 */
[----:B------:R-:W-:Y:S11]  /*1cf50*/  @!UPT UIADD3 URZ, URZ, URZ, URZ ;  /* 0x0000003f3f3ff290 */ /* 0x000ff6000fffe03f */
[----:B------:R-:W-:Y:S01]  /*1cf60*/  @!UPT UIADD3 URZ, URZ, URZ, URZ ;  /* 0x0000003f3f3ff290 */ /* 0x000fe2000fffe03f */
[----:B------:R-:W-:Y:S01]  /*1cf70*/  STL.64 [R1+0x170], R16 ;  /* 0x0001701001007387 */ /* 0x000fe20000100a00 */
[----:B------:R0:W-:Y:S02]  /*1cf80*/  STL.64 [R1+0x178], R18 ;  /* 0x0001781201007387 */ /* 0x0001e40000100a00 */
[----:B------:R-:W-:Y:S02]  /*1cf90*/  IMAD.MOV.U32 R25, RZ, RZ, R19 ;  /* 0x000000ffff197224 */ /* 0x000fe400078e0013 */
[----:B0-----:R-:W2:Y:S01]  /*1cfa0*/  LDL.LU.64 R18, [R1+0xa08] ;  /* 0x000a080001127983 */ /* 0x001ea20000300a00 */
[----:B------:R-:W2:Y:S02]  /*1cfb0*/  LDL.LU.64 R16, [R1+0xa00] ;  /* 0x000a000001107983 */ /* 0x000ea40000300a00 */
[----:B------:R-:W-:Y:S02]  /*1cfc0*/  STL [R1+0x4c8], R20 ;  /* 0x0004c81401007387 */ /* 0x000fe40000100800 */
[----:B------:R-:W-:Y:S01]  /*1cfd0*/  STL [R1+0x454], R21 ;  /* 0x0004541501007387 */ /* 0x000fe20000100800 */
[----:B------:R0:W-:Y:S01]  /*1cfe0*/  STL [R1+0x4cc], R8 ;  /* 0x0004cc0801007387 */ /* 0x0001e20000100800 */
[----:B------:R1:W-:Y:S03]  /*1cff0*/  STL [R1+0x458], R9 ;  /* 0x0004580901007387 */ /* 0x0003e60000100800 */
[----:B0-----:R-:W4:Y:S01]  /*1d000*/  LDL.LU R8, [R1+0x4d8] ;  /* 0x0004d80001087983 */ /* 0x001f220000300800 */
[----:B-1----:R-:W4:Y:S02]  /*1d010*/  LDL.LU R9, [R1+0x588] ;  /* 0x0005880001097983 */ /* 0x002f240000300800 */
[----:B------:R-:W-:Y:S02]  /*1d020*/  STL [R1+0x584], R4 ;  /* 0x0005840401007387 */ /* 0x000fe40000100800 */
[----:B------:R-:W3:Y:S01]  /*1d030*/  LDL.LU R20, [R1+0x460] ;  /* 0x0004600001147983 */ /* 0x000ee20000300800 */
[----:B------:R-:W3:Y:S01]  /*1d040*/  LDL.LU R21, [R1+0x4dc] ;  /* 0x0004dc0001157983 */ /* 0x000ee20000300800 */
[----:B------:R-:W3:Y:S02]  /*1d050*/  LDL.LU R23, [R1+0x4e0] ;  /* 0x0004e00001177983 */ /* 0x000ee40000300800 */
[----:B------:R-:W3:Y:S01]  /*1d060*/  LDL.LU R22, [R1+0x590] ;  /* 0x0005900001167983 */ /* 0x000ee20000300800 */
[----:B--2---:R-:W-:Y:S01]  /*1d070*/  HMMA.16816.F32 R12, R12, R6, R16 ;  /* 0x000000060c0c723c */ /* 0x004fe20000001810 */
[----:B---3--:R-:W-:Y:S01]  /*1d080*/  STL.64 [R1+0x9e8], R22 ;  /* 0x0009e81601007387 */ /* 0x008fe20000100a00 */
[----:B------:R0:W-:Y:S03]  /*1d090*/  STL.64 [R1+0x9e0], R20 ;  /* 0x0009e01401007387 */ /* 0x0001e60000100a00 */
[----:B0-----:R-:W2:Y:S01]  /*1d0a0*/  LDL.LU R20, [R1+0x1d0] ;  /* 0x0001d00001147983 */ /* 0x001ea20000300800 */
[----:B------:R-:W2:Y:S02]  /*1d0b0*/  LDL.LU R21, [R1+0x1d4] ;  /* 0x0001d40001157983 */ /* 0x000ea40000300800 */
[----:B------:R-:W2:Y:S02]  /*1d0c0*/  LDL.LU R22, [R1+0x1d8] ;  /* 0x0001d80001167983 */ /* 0x000ea40000300800 */
[----:B------:R-:W2:Y:S01]  /*1d0d0*/  LDL.LU R23, [R1+0x1dc] ;  /* 0x0001dc0001177983 */ /* 0x000ea20000300800 */
[----:B------:R-:W3:Y:S01]  /*1d0e0*/  LDL.LU R28, [R1+0x4e4] ;  /* 0x0004e400011c7983 */ /* 0x000ee20000300800 */
[----:B------:R-:W2:Y:S02]  /*1d0f0*/  LDL.LU R29, [R1+0x594] ;  /* 0x00059400011d7983 */ /* 0x000ea40000300800 */
[----:B------:R0:W-:Y:S02]  /*1d100*/  STL [R1+0x4d0], R5 ;  /* 0x0004d00501007387 */ /* 0x0001e40000100800 */
[----:B------:R-:W2:Y:S01]  /*1d110*/  LDL.LU R4, [R1+0x45c] ;  /* 0x00045c0001047983 */ /* 0x000ea20000300800 */
[----:B0-----:R-:W2:Y:S01]  /*1d120*/  LDL.LU R5, [R1+0x4d4] ;  /* 0x0004d40001057983 */ /* 0x001ea20000300800 */
[----:B------:R-:W3:Y:S02]  /*1d130*/  LDL.LU.64 R18, [R1+0x9f8] ;  /* 0x0009f80001127983 */ /* 0x000ee40000300a00 */
[----:B------:R-:W3:Y:S03]  /*1d140*/  LDL.LU.64 R16, [R1+0x9f0] ;  /* 0x0009f00001107983 */ /* 0x000ee60000300a00 */
[----:B------:R-:W-:Y:S01]  /*1d150*/  STL.64 [R1+0x330], R12 ;  /* 0x0003300c01007387 */ /* 0x000fe20000100a00 */
[----:B------:R0:W-:Y:S01]  /*1d160*/  STL.64 [R1+0x338], R14 ;  /* 0x0003380e01007387 */ /* 0x0001e20000100a00 */
[----:B------:R-:W-:-:S03]  /*1d170*/  IMAD.MOV.U32 R24, RZ, RZ, R15 ;  /* 0x000000ffff187224 */ /* 0x000fc600078e000f */
[----:B0-----:R-:W3:Y:S01]  /*1d180*/  LDL.LU R15, [R1+0x58c] ;  /* 0x00058c00010f7983 */ /* 0x001ee20000300800 */
[-C--:B----4-:R-:W-:Y:S01]  /*1d190*/  LOP3.LUT R9, R9, R8.reuse, RZ, 0x3c, !PT ;  /* 0x0000000809097212 */ /* 0x090fe200078e3cff */
[----:B------:R0:W-:Y:S03]  /*1d1a0*/  STL [R1+0x948], R7 ;  /* 0x0009480701007387 */ /* 0x0001e60000100800 */
[----:B------:R-:W-:Y:S01]  /*1d1b0*/  LOP3.LUT R8, R9, R8, RZ, 0x3c, !PT ;  /* 0x0000000809087212 */ /* 0x000fe200078e3cff */
[----:B0-----:R-:W-:-:S03]  /*1d1c0*/  IMAD.MOV.U32 R7, RZ, RZ, c[0x0][0x18c] ;  /* 0x00006300ff077624 */ /* 0x001fc600078e00ff */
[----:B------:R-:W-:Y:S01]  /*1d1d0*/  LOP3.LUT R9, R9, R8, RZ, 0x3c, !PT ;  /* 0x0000000809097212 */ /* 0x000fe200078e3cff */
[----:B------:R-:W-:Y:S02]  /*1d1e0*/  IMAD.SHL.U32 R7, R7, 0x80, RZ ;  /* 0x0000008007077824 */ /* 0x000fe400078e00ff */
[----:B------:R-:W-:Y:S02]  /*1d1f0*/  IMAD.MOV.U32 R12, RZ, RZ, R27 ;  /* 0x000000ffff0c7224 */ /* 0x000fe400078e001b */
[----:B------:R-:W-:Y:S02]  /*1d200*/  IMAD.MOV.U32 R14, RZ, RZ, R26 ;  /* 0x000000ffff0e7224 */ /* 0x000fe400078e001a */
[----:B------:R-:W-:Y:S01]  /*1d210*/  IMAD.WIDE R8, R7, 0x2, R8 ;  /* 0x0000000207087825 */ /* 0x000fe200078e0208 */
[----:B--2---:R-:W-:-:S04]  /*1d220*/  LOP3.LUT R5, R5, R4, RZ, 0x3c, !PT ;  /* 0x0000000405057212 */ /* 0x004fc800078e3cff */
[----:B------:R-:W-:-:S04]  /*1d230*/  LOP3.LUT R4, R5, R4, RZ, 0x3c, !PT ;  /* 0x0000000405047212 */ /* 0x000fc800078e3cff */
[----:B------:R-:W-:-:S05]  /*1d240*/  LOP3.LUT R5, R5, R4, RZ, 0x3c, !PT ;  /* 0x0000000405057212 */ /* 0x000fca00078e3cff */
[----:B------:R-:W-:-:S04]  /*1d250*/  IMAD.WIDE R4, R7, 0x2, R4 ;  /* 0x0000000207047825 */ /* 0x000fc800078e0204 */
[----:B---3--:R-:W-:Y:S02]  /*1d260*/  IMAD.MOV.U32 R13, RZ, RZ, R15 ;  /* 0x000000ffff0d7224 */ /* 0x008fe400078e000f */
[----:B------:R-:W-:Y:S02]  /*1d270*/  IMAD.MOV.U32 R15, RZ, RZ, R0 ;  /* 0x000000ffff0f7224 */ /* 0x000fe400078e0000 */
[----:B------:R-:W-:Y:S01]  /*1d280*/  IMAD.WIDE R12, R7, 0x2, R12 ;  /* 0x00000002070c7825 */ /* 0x000fe200078e020c */
[----:B------:R-:W-:Y:S03]  /*1d290*/  STL [R1+0x4d4], R4 ;  /* 0x0004d40401007387 */ /* 0x000fe60000100800 */
[----:B------:R-:W-:Y:S02]  /*1d2a0*/  STL [R1+0x45c], R5 ;  /* 0x00045c0501007387 */ /* 0x000fe40000100800 */
[----:B------:R-:W-:Y:S02]  /*1d2b0*/  STL [R1+0x588], R8 ;  /* 0x0005880801007387 */ /* 0x000fe40000100800 */
[----:B------:R-:W-:Y:S01]  /*1d2c0*/  STL [R1+0x4d8], R9 ;  /* 0x0004d80901007387 */ /* 0x000fe20000100800 */
[----:B------:R-:W-:Y:S01]  /*1d2d0*/  STL [R1+0x600], R12 ;  /* 0x0006000c01007387 */ /* 0x000fe20000100800 */
[----:B------:R0:W-:Y:S02]  /*1d2e0*/  STL [R1+0x58c], R13 ;  /* 0x00058c0d01007387 */ /* 0x0001e40000100800 */
[----:B0-----:R-:W-:Y:S01]  /*1d2f0*/  HMMA.16816.F32 R12, R16, R14, R20 ;  /* 0x0000000e100c723c */ /* 0x001fe20000001814 */
[----:B------:R-:W2:Y:S01]  /*1d300*/  LDL.LU.64 R22, [R1+0x9e8] ;  /* 0x0009e80001167983 */ /* 0x000ea20000300a00 */
[----:B------:R-:W3:Y:S02]  /*1d310*/  LDL.LU.64 R20, [R1+0x9e0] ;  /* 0x0009e00001147983 */ /* 0x000ee40000300a00 */
[----:B------:R-:W-:-:S02]  /*1d320*/  IMAD.MOV.U32 R8, RZ, RZ, R29 ;  /* 0x000000ffff087224 */ /* 0x000fc400078e001d */
[----:B------:R-:W-:-:S04]  /*1d330*/  IMAD.MOV.U32 R9, RZ, RZ, R28 ;  /* 0x000000ffff097224 */ /* 0x000fc800078e001c */
[----:B------:R-:W-:Y:S11]  /*1d340*/  IMAD.WIDE R8, R7, 0x2, R8 ;  /* 0x0000000207087825 */ /* 0x000ff600078e0208 */
[----:B------:R-:W-:Y:S03]  /*1d350*/  @!UPT UIADD3 URZ, URZ, URZ, URZ ;  /* 0x0000003f3f3ff290 */ /* 0x000fe6000fffe03f */
[----:B------:R-:W-:Y:S01]  /*1d360*/  IMAD.MOV.U32 R26, RZ, RZ, R12 ;  /* 0x000000ffff1a7224 */ /* 0x000fe200078e000c */
[----:B------:R-:W-:Y:S01]  /*1d370*/  STL.64 [R1+0x320], R12 ;  /* 0x0003200c01007387 */ /* 0x000fe20000100a00 */
[----:B------:R-:W-:Y:S03]  /*1d380*/  STL.64 [R1+0x328], R14 ;  /* 0x0003280e01007387 */ /* 0x000fe60000100a00 */
[----:B------:R-:W-:Y:S01]  /*1d390*/  STL [R1+0x9c8], R26 ;  /* 0x0009c81a01007387 */ /* 0x000fe20000100800 */
[----:B------:R0:W-:Y:S03]  /*1d3a0*/  STL.64 [R1+0x9c0], R24 ;  /* 0x0009c01801007387 */ /* 0x0001e60000100a00 */
[----:B0-----:R-:W4:Y:S01]  /*1d3b0*/  LDL.LU R24, [R1+0x1c0] ;  /* 0x0001c00001187983 */ /* 0x001f220000300800 */
[----:B------:R-:W4:Y:S02]  /*1d3c0*/  LDL.LU R25, [R1+0x1c4] ;  /* 0x0001c40001197983 */ /* 0x000f240000300800 */
[----:B------:R-:W4:Y:S02]  /*1d3d0*/  LDL.LU R26, [R1+0x1c8] ;  /* 0x0001c800011a7983 */ /* 0x000f240000300800 */
[----:B------:R-:W4:Y:S01]  /*1d3e0*/  LDL.LU R27, [R1+0x1cc] ;  /* 0x0001cc00011b7983 */ /* 0x000f220000300800 */
[----:B------:R-:W4:Y:S01]  /*1d3f0*/  LDL.LU R0, [R1+0x4e8] ;  /* 0x0004e80001007983 */ /* 0x000f220000300800 */
[----:B------:R0:W-:Y:S02]  /*1d400*/  STL.64 [R1+0x9d8], R10 ;  /* 0x0009d80a01007387 */ /* 0x0001e40000100a00 */
[----:B------:R1:W-:Y:S01]  /*1d410*/  STL.64 [R1+0x9d0], R8 ;  /* 0x0009d00801007387 */ /* 0x0003e20000100a00 */
[----:B0-----:R-:W4:Y:S01]  /*1d420*/  LDL.64 R10, [R1+0x48] ;  /* 0x00004800010a7983 */ /* 0x001f220000100a00 */
[----:B---3--:R-:W-:-:S02]  /*1d430*/  IMAD.MOV.U32 R4, RZ, RZ, R21 ;  /* 0x000000ffff047224 */ /* 0x008fc400078e0015 */
[----:B------:R-:W-:-:S04]  /*1d440*/  IMAD.MOV.U32 R5, RZ, RZ, R20 ;  /* 0x000000ffff057224 */ /* 0x000fc800078e0014 */
[----:B------:R-:W-:-:S05]  /*1d450*/  IMAD.WIDE R4, R7, 0x2, R4 ;  /* 0x0000000207047825 */ /* 0x000fca00078e0204 */
[----:B------:R-:W-:Y:S01]  /*1d460*/  STL [R1+0x4dc], R4 ;  /* 0x0004dc0401007387 */ /* 0x000fe20000100800 */
[----:B------:R-:W3:Y:S02]  /*1d470*/  LDL.LU R14, [R1+0x4ec] ;  /* 0x0004ec00010e7983 */ /* 0x000ee40000300800 */
[----:B------:R-:W3:Y:S02]  /*1d480*/  LDL.LU R15, [R1+0x598] ;  /* 0x00059800010f7983 */ /* 0x000ee40000300800 */
[----:B------:R-:W3:Y:S01]  /*1d490*/  LDL.LU R28, [R1+0x59c] ;  /* 0x00059c00011c7983 */ /* 0x000ee20000300800 */
[----:B------:R-:W3:Y:S01]  /*1d4a0*/  LDL.LU R29, [R1+0x604] ;  /* 0x00060400011d7983 */ /* 0x000ee20000300800 */
[----:B--2---:R-:W-:Y:S02]  /*1d4b0*/  IMAD.MOV.U32 R13, RZ, RZ, R23 ;  /* 0x000000ffff0d7224 */ /* 0x004fe400078e0017 */
[----:B------:R-:W2:Y:S02]  /*1d4c0*/  LDL.LU R20, [R1+0x468] ;  /* 0x0004680001147983 */ /* 0x000ea40000300800 */
[----:B------:R-:W2:Y:S01]  /*1d4d0*/  LDL.LU R21, [R1+0x4f0] ;  /* 0x0004f00001157983 */ /* 0x000ea20000300800 */
[----:B----4-:R-:W-:Y:S01]  /*1d4e0*/  HMMA.16816.F32 R24, R16, R10, R24 ;  /* 0x0000000a1018723c */ /* 0x010fe20000001818 */
[----:B------:R-:W-:-:S02]  /*1d4f0*/  IMAD.MOV.U32 R23, RZ, RZ, R11 ;  /* 0x000000ffff177224 */ /* 0x000fc400078e000b */
[----:B------:R-:W4:Y:S01]  /*1d500*/  LDL.LU.64 R10, [R1+0x9d8] ;  /* 0x0009d800010a7983 */ /* 0x000f220000300a00 */
[----:B-1----:R-:W3:Y:S11]  /*1d510*/  LDL.LU.64 R8, [R1+0x9d0] ;  /* 0x0009d00001087983 */ /* 0x002ef60000300a00 */
[----:B------:R-:W-:Y:S08]  /*1d520*/  @!UPT UIADD3 URZ, URZ, URZ, URZ ;  /* 0x0000003f3f3ff290 */ /* 0x000ff0000fffe03f */
[----:B------:R-:W-:Y:S01]  /*1d530*/  STL.64 [R1+0x140], R24 ;  /* 0x0001401801007387 */ /* 0x000fe20000100a00 */
[----:B------:R0:W-:Y:S02]  /*1d540*/  STL.64 [R1+0x148], R26 ;  /* 0x0001481a01007387 */ /* 0x0001e40000100a00 */
[----:B0-----:R-:W-:Y:S01]  /*1d550*/  IMAD.MOV.U32 R27, RZ, RZ, R24 ;  /* 0x000000ffff1b7224 */ /* 0x001fe200078e0018 */
[----:B------:R-:W3:Y:S01]  /*1d560*/  LDL.LU R26, [R1+0x9c8] ;  /* 0x0009c800011a7983 */ /* 0x000ee20000300800 */
[----:B------:R-:W4:Y:S02]  /*1d570*/  LDL.LU.64 R24, [R1+0x9c0] ;  /* 0x0009c00001187983 */ /* 0x000f240000300a00 */
[----:B------:R-:W-:Y:S02]  /*1d580*/  STL [R1+0x9b8], R23 ;  /* 0x0009b81701007387 */ /* 0x000fe40000100800 */
[----:B------:R-:W-:Y:S01]  /*1d590*/  IMAD.MOV.U32 R12, RZ, RZ, R22 ;  /* 0x000000ffff0c7224 */ /* 0x000fe200078e0016 */
[----:B--2---:R0:W-:Y:S04]  /*1d5a0*/  STL.64 [R1+0x9b0], R20 ;  /* 0x0009b01401007387 */ /* 0x0041e80000100a00 */
[----:B0-----:R-:W2:Y:S01]  /*1d5b0*/  LDL.LU R20, [R1+0x1b0] ;  /* 0x0001b00001147983 */ /* 0x001ea20000300800 */
[----:B------:R-:W2:Y:S02]  /*1d5c0*/  LDL.LU R21, [R1+0x1b4] ;  /* 0x0001b40001157983 */ /* 0x000ea40000300800 */
[----:B------:R-:W2:Y:S02]  /*1d5d0*/  LDL.LU R22, [R1+0x1b8] ;  /* 0x0001b80001167983 */ /* 0x000ea40000300800 */
[----:B------:R-:W2:Y:S01]  /*1d5e0*/  LDL.LU R23, [R1+0x1bc] ;  /* 0x0001bc0001177983 */ /* 0x000ea20000300800 */
[----:B---3--:R-:W-:Y:S01]  /*1d5f0*/  STL.64 [R1+0x850], R26 ;  /* 0x0008501a01007387 */ /* 0x008fe20000100a00 */
[----:B----4-:R0:W-:Y:S03]  /*1d600*/  STL.64 [R1+0x848], R24 ;  /* 0x0008481801007387 */ /* 0x0101e60000100a00 */
[----:B0-----:R-:W3:Y:S01]  /*1d610*/  LDL.LU R25, [R1+0x464] ;  /* 0x0004640001197983 */ /* 0x001ee20000300800 */
[----:B------:R-:W2:Y:S02]  /*1d620*/  LDL.LU R26, [R1+0x38] ;  /* 0x00003800011a7983 */ /* 0x000ea40000300800 */
[----:B------:R-:W-:-:S02]  /*1d630*/  IMAD.MOV.U32 R27, RZ, RZ, R2 ;  /* 0x000000ffff1b7224 */ /* 0x000fc400078e0002 */
[----:B------:R-:W-:Y:S01]  /*1d640*/  IMAD.WIDE R12, R7, 0x2, R12 ;  /* 0x00000002070c7825 */ /* 0x000fe200078e020c */
[----:B------:R-:W4:Y:S03]  /*1d650*/  LDL.LU R2, [R1+0x9bc] ;  /* 0x0009bc0001027983 */ /* 0x000f260000300800 */
[----:B------:R-:W-:Y:S01]  /*1d660*/  STL [R1+0x460], R5 ;  /* 0x0004600501007387 */ /* 0x000fe20000100800 */
[----:B------:R-:W-:Y:S01]  /*1d670*/  STL [R1+0x590], R12 ;  /* 0x0005900c01007387 */ /* 0x000fe20000100800 */
[----:B------:R-:W-:Y:S02]  /*1d680*/  STL [R1+0x4e0], R13 ;  /* 0x0004e00d01007387 */ /* 0x000fe40000100800 */
[----:B------:R-:W-:Y:S02]  /*1d690*/  STL [R1+0x594], R8 ;  /* 0x0005940801007387 */ /* 0x000fe40000100800 */
[----:B------:R-:W-:Y:S01]  /*1d6a0*/  STL [R1+0x4e4], R9 ;  /* 0x0004e40901007387 */ /* 0x000fe20000100800 */
[----:B--2---:R-:W-:Y:S11]  /*1d6b0*/  HMMA.16816.F32 R20, R16, R26, R20 ;  /* 0x0000001a1014723c */ /* 0x004ff60000001814 */
[----:B------:R-:W-:Y:S11]  /*1d6c0*/  @!UPT UIADD3 URZ, URZ, URZ, URZ ;  /* 0x0000003f3f3ff290 */ /* 0x000ff6000fffe03f */
[----:B------:R-:W-:Y:S01]  /*1d6d0*/  @!UPT UIADD3 URZ, URZ, URZ, URZ ;  /* 0x0000003f3f3ff290 */ /* 0x000fe2000fffe03f */
[----:B------:R-:W-:Y:S01]  /*1d6e0*/  STL.64 [R1+0x310], R20 ;  /* 0x0003101401007387 */ /* 0x000fe20000100a00 */
[----:B------:R0:W-:Y:S03]  /*1d6f0*/  STL.64 [R1+0x318], R22 ;  /* 0x0003181601007387 */ /* 0x0001e60000100a00 */
[----:B0-----:R-:W2:Y:S01]  /*1d700*/  LDL.LU R23, [R1+0x9b8] ;  /* 0x0009b80001177983 */ /* 0x001ea20000300800 */
[----:B------:R-:W2:Y:S02]  /*1d710*/  LDL.LU.64 R20, [R1+0x9b0] ;  /* 0x0009b00001147983 */ /* 0x000ea40000300a00 */
[----:B------:R-:W2:Y:S02]  /*1d720*/  LDL.LU R22, [R1+0x46c] ;  /* 0x00046c0001167983 */ /* 0x000ea40000300800 */
[----:B------:R-:W-:Y:S01]  /*1d730*/  IMAD.MOV.U32 R4, RZ, RZ, R0 ;  /* 0x000000ffff047224 */ /* 0x000fe200078e0000 */
[----:B--2---:R0:W-:Y:S01]  /*1d740*/  STL.64 [R1+0x9a0], R22 ;  /* 0x0009a01601007387 */ /* 0x0041e20000100a00 */
[----:B------:R-:W-:Y:S03]  /*1d750*/  STL.64 [R1+0x998], R20 ;  /* 0x0009981401007387 */ /* 0x000fe60000100a00 */
[----:B0-----:R-:W2:Y:S01]  /*1d760*/  LDL.LU.64 R22, [R1+0x28] ;  /* 0x0000280001167983 */ /* 0x001ea20000300a00 */
[----:B------:R-:W2:Y:S02]  /*1d770*/  LDL.LU R0, [R1+0x4f4] ;  /* 0x0004f40001007983 */ /* 0x000ea40000300800 */
[----:B------:R0:W-:Y:S02]  /*1d780*/  STL.64 [R1+0x940], R26 ;  /* 0x0009401a01007387 */ /* 0x0001e40000100a00 */
[----:B0-----:R-:W2:Y:S01]  /*1d790*/  LDL.LU.64 R26, [R1+0x18] ;  /* 0x00001800011a7983 */ /* 0x001ea20000300a00 */
[----:B---3--:R-:W-:-:S03]  /*1d7a0*/  IMAD.MOV.U32 R5, RZ, RZ, R25 ;  /* 0x000000ffff057224 */ /* 0x008fc600078e0019 */
[----:B--2---:R0:W-:Y:S01]  /*1d7b0*/  STL.64 [R1+0x9a8], R26 ;  /* 0x0009a81a01007387 */ /* 0x0041e20000100a00 */
[----:B------:R-:W2:Y:S02]  /*1d7c0*/  LDL.LU R24, [R1+0x1a0] ;  /* 0x0001a00001187983 */ /* 0x000ea40000300800 */
[----:B------:R-:W2:Y:S01]  /*1d7d0*/  LDL.LU R25, [R1+0x1a4] ;  /* 0x0001a40001197983 */ /* 0x000ea20000300800 */
[----:B0-----:R-:W2:Y:S01]  /*1d7e0*/  LDL.LU R26, [R1+0x1a8] ;  /* 0x0001a800011a7983 */ /* 0x001ea20000300800 */
[----:B------:R-:W2:Y:S02]  /*1d7f0*/  LDL.LU R27, [R1+0x1ac] ;  /* 0x0001ac00011b7983 */ /* 0x000ea40000300800 */
[----:B------:R-:W-:-:S04]  /*1d800*/  IMAD.WIDE R8, R7, 0x2, R4 ;  /* 0x0000000207087825 */ /* 0x000fc800078e0204 */
[----:B------:R-:W-:Y:S02]  /*1d810*/  IMAD.MOV.U32 R4, RZ, RZ, R15 ;  /* 0x000000ffff047224 */ /* 0x000fe400078e000f */
[----:B------:R-:W-:Y:S02]  /*1d820*/  IMAD.MOV.U32 R5, RZ, RZ, R14 ;  /* 0x000000ffff057224 */ /* 0x000fe400078e000e */
[----:B------:R-:W-:Y:S02]  /*1d830*/  IMAD.MOV.U32 R12, RZ, RZ, R29 ;  /* 0x000000ffff0c7224 */ /* 0x000fe400078e001d */
[----:B------:R-:W-:-:S04]  /*1d840*/  IMAD.WIDE R4, R7, 0x2, R4 ;  /* 0x0000000207047825 */ /* 0x000fc800078e0204 */
[----:B------:R-:W-:Y:S01]  /*1d850*/  IMAD.MOV.U32 R13, RZ, RZ, R28 ;  /* 0x000000ffff0d7224 */ /* 0x000fe200078e001c */
[----:B------:R-:W-:Y:S01]  /*1d860*/  STL [R1+0x4e8], R8 ;  /* 0x0004e80801007387 */ /* 0x000fe20000100800 */
[----:B------:R-:W-:Y:S02]  /*1d870*/  STL [R1+0x464], R9 ;  /* 0x0004640901007387 */ /* 0x000fe40000100800 */
[----:B------:R-:W-:Y:S02]  /*1d880*/  STL [R1+0x598], R4 ;  /* 0x0005980401007387 */ /* 0x000fe40000100800 */
[----:B------:R-:W-:-:S04]  /*1d890*/  IMAD.WIDE R12, R7, 0x2, R12 ;  /* 0x00000002070c7825 */ /* 0x000fc800078e020c */
[----:B------:R-:W-:Y:S02]  /*1d8a0*/  IMAD.MOV.U32 R29, RZ, RZ, R22 ;  /* 0x000000ffff1d7224 */ /* 0x000fe400078e0016 */
[----:B------:R-:W-:Y:S01]  /*1d8b0*/  IMAD.MOV.U32 R28, RZ, RZ, R23 ;  /* 0x000000ffff1c7224 */ /* 0x000fe200078e0017 */
[C---:B--2---:R-:W-:Y:S11]  /*1d8c0*/  HMMA.16816.F32 R24, R16.reuse, R22, R24 ;  /* 0x000000161018723c */ /* 0x044ff60000001818 */
[----:B------:R-:W-:Y:S11]  /*1d8d0*/  @!UPT UIADD3 URZ, URZ, URZ, URZ ;  /* 0x0000003f3f3ff290 */ /* 0x000ff6000fffe03f */
[----:B------:R-:W-:Y:S01]  /*1d8e0*/  @!UPT UIADD3 URZ, URZ, URZ, URZ ;  /* 0x0000003f3f3ff290 */ /* 0x000fe2000fffe03f */
[----:B------:R-:W-:Y:S01]  /*1d8f0*/  STL.64 [R1+0x300], R24 ;  /* 0x0003001801007387 */ /* 0x000fe20000100a00 */
[----:B------:R0:W-:Y:S03]  /*1d900*/  STL.64 [R1+0x308], R26 ;  /* 0x0003081a01007387 */ /* 0x0001e60000100a00 */
[----:B0-----:R-:W2:Y:S01]  /*1d910*/  LDL.LU.64 R26, [R1+0x9a8] ;  /* 0x0009a800011a7983 */ /* 0x001ea20000300a00 */
[----:B------:R-:W3:Y:S02]  /*1d920*/  LDL.LU.64 R22, [R1+0x9a0] ;  /* 0x0009a00001167983 */ /* 0x000ee40000300a00 */
[----:B------:R-:W2:Y:S02]  /*1d930*/  LDL.LU.64 R20, [R1+0x998] ;  /* 0x0009980001147983 */ /* 0x000ea40000300a00 */
[----:B------:R-:W-:Y:S01]  /*1d940*/  STL [R1+0x4ec], R5 ;  /* 0x0004ec0501007387 */ /* 0x000fe20000100800 */
[----:B------:R-:W-:Y:S01]  /*1d950*/  STL [R1+0x604], R12 ;  /* 0x0006040c01007387 */ /* 0x000fe20000100800 */
[----:B------:R-:W-:Y:S02]  /*1d960*/  STL [R1+0x59c], R13 ;  /* 0x00059c0d01007387 */ /* 0x000fe40000100800 */
[----:B------:R0:W1:Y:S02]  /*1d970*/  LDSM.16.MT88.4 R12, [R3+0xe180] ;  /* 0x00e18000030c783b */ /* 0x0000640000004200 */
[----:B0-----:R-:W2:Y:S04]  /*1d980*/  LDL.LU R3, [R1+0x990] ;  /* 0x0009900001037983 */ /* 0x001ea80000300800 */
[----:B-1----:R-:W-:Y:S01]  /*1d990*/  STL.64 [R1+0x958], R14 ;  /* 0x0009580e01007387 */ /* 0x002fe20000100a00 */
[----:B------:R0:W-:Y:S03]  /*1d9a0*/  STL.64 [R1+0x950], R12 ;  /* 0x0009500c01007387 */ /* 0x0001e60000100a00 */
[----:B0-----:R-:W2:Y:S01]  /*1d9b0*/  LDL.LU R12, [R1+0x150] ;  /* 0x00015000010c7983 */ /* 0x001ea20000300800 */
[----:B------:R-:W2:Y:S02]  /*1d9c0*/  LDL.LU R13, [R1+0x154] ;  /* 0x00015400010d7983 */ /* 0x000ea40000300800 */
[----:B------:R-:W2:Y:S02]  /*1d9d0*/  LDL.LU R14, [R1+0x158] ;  /* 0x00015800010e7983 */ /* 0x000ea40000300800 */
[----:B------:R-:W2:Y:S02]  /*1d9e0*/  LDL.LU R15, [R1+0x15c] ;  /* 0x00015c00010f7983 */ /* 0x000ea40000300800 */
        /* <DEDUP_REMOVED lines=8> */
[----:B--2---:R-:W-:Y:S11]  /*1da70*/  HMMA.16816.F32 R12, R16, R26, R12 ;  /* 0x0000001a100c723c */ /* 0x004ff6000000180c */
[----:B------:R-:W-:Y:S11]  /*1da80*/  @!UPT UIADD3 URZ, URZ, URZ, URZ ;  /* 0x0000003f3f3ff290 */ /* 0x000ff6000fffe03f */
[----:B------:R-:W-:Y:S01]  /*1da90*/  @!UPT UIADD3 URZ, URZ, URZ, URZ ;  /* 0x0000003f3f3ff290 */ /* 0x000fe2000fffe03f */
[----:B------:R-:W-:Y:S01]  /*1daa0*/  STL.64 [R1+0x2f0], R12 ;  /* 0x0002f00c01007387 */ /* 0x000fe20000100a00 */
[----:B------:R0:W-:Y:S03]  /*1dab0*/  STL.64 [R1+0x2f8], R14 ;  /* 0x0002f80e01007387 */ /* 0x0001e60000100a00 */
[----:B0-----:R-:W2:Y:S01]  /*1dac0*/  LDL.LU.64 R14, [R1+0x988] ;  /* 0x00098800010e7983 */ /* 0x001ea20000300a00 */
[----:B------:R-:W2:Y:S02]  /*1dad0*/  LDL.LU R24, [R1+0x130] ;  /* 0x0001300001187983 */ /* 0x000ea40000300800 */
[----:B------:R-:W2:Y:S02]  /*1dae0*/  LDL.LU R25, [R1+0x134] ;  /* 0x0001340001197983 */ /* 0x000ea40000300800 */
[----:B------:R-:W-:Y:S02]  /*1daf0*/  IMAD.MOV.U32 R8, RZ, RZ, R0 ;  /* 0x000000ffff087224 */ /* 0x000fe400078e0000 */
[----:B---3--:R-:W-:-:S02]  /*1db00*/  IMAD.MOV.U32 R9, RZ, RZ, R22 ;  /* 0x000000ffff097224 */ /* 0x008fc400078e0016 */
[----:B------:R-:W-:Y:S02]  /*1db10*/  IMAD.MOV.U32 R22, RZ, RZ, R26 ;  /* 0x000000ffff167224 */ /* 0x000fe400078e001a */
[----:B------:R-:W-:Y:S02]  /*1db20*/  IMAD.MOV.U32 R0, RZ, RZ, R27 ;  /* 0x000000ffff007224 */ /* 0x000fe400078e001b */
[----:B------:R-:W-:Y:S02]  /*1db30*/  IMAD.MOV.U32 R26, RZ, RZ, R3 ;  /* 0x000000ffff1a7224 */ /* 0x000fe400078e0003 */
[----:B----4-:R-:W-:Y:S01]  /*1db40*/  IMAD.MOV.U32 R27, RZ, RZ, R2 ;  /* 0x000000ffff1b7224 */ /* 0x010fe200078e0002 */
[----:B------:R-:W3:Y:S01]  /*1db50*/  LDL.LU R3, [R1+0x984] ;  /* 0x0009840001037983 */ /* 0x000ee20000300800 */
[----:B------:R-:W4:Y:S03]  /*1db60*/  LDL.LU R2, [R1+0x980] ;  /* 0x0009800001027983 */ /* 0x000f260000300800 */
[----:B------:R-:W-:Y:S01]  /*1db70*/  STL.64 [R1+0x978], R26 ;  /* 0x0009781a01007387 */ /* 0x000fe20000100a00 */
[----:B------:R-:W-:-:S02]  /*1db80*/  IMAD.MOV.U32 R4, RZ, RZ, R21 ;  /* 0x000000ffff047224 */ /* 0x000fc400078e0015 */
[----:B------:R-:W-:-:S04]  /*1db90*/  IMAD.MOV.U32 R5, RZ, RZ, R20 ;  /* 0x000000ffff057224 */ /* 0x000fc800078e0014 */
[----:B------:R-:W-:-:S04]  /*1dba0*/  IMAD.WIDE R20, R7, 0x2, R4 ;  /* 0x0000000207147825 */ /* 0x000fc800078e0204 */
[----:B------:R-:W-:Y:S01]  /*1dbb0*/  IMAD.WIDE R8, R7, 0x2, R8 ;  /* 0x0000000207087825 */ /* 0x000fe200078e0208 */
[----:B--2---:R0:W-:Y:S04]  /*1dbc0*/  STL.64 [R1+0x970], R24 ;  /* 0x0009701801007387 */ /* 0x0041e80000100a00 */
[----:B0-----:R-:W2:Y:S01]  /*1dbd0*/  LDL.LU R24, [R1+0x160] ;  /* 0x0001600001187983 */ /* 0x001ea20000300800 */
[----:B------:R-:W2:Y:S02]  /*1dbe0*/  LDL.LU R25, [R1+0x164] ;  /* 0x0001640001197983 */ /* 0x000ea40000300800 */
[----:B------:R-:W2:Y:S02]  /*1dbf0*/  LDL.LU R26, [R1+0x168] ;  /* 0x00016800011a7983 */ /* 0x000ea40000300800 */
[----:B------:R-:W2:Y:S01]  /*1dc00*/  LDL.LU R27, [R1+0x16c] ;  /* 0x00016c00011b7983 */ /* 0x000ea20000300800 */
[----:B------:R0:W-:Y:S01]  /*1dc10*/  STL [R1+0x4f0], R20 ;  /* 0x0004f01401007387 */ /* 0x0001e20000100800 */
[----:B------:R1:W-:Y:S03]  /*1dc20*/  STL [R1+0x468], R21 ;  /* 0x0004681501007387 */ /* 0x0003e60000100800 */
[----:B0-----:R-:W2:Y:S01]  /*1dc30*/  LDL.LU R20, [R1+0x474] ;  /* 0x0004740001147983 */ /* 0x001ea20000300800 */
[----:B-1----:R-:W2:Y:S02]  /*1dc40*/  LDL.LU R21, [R1+0x4fc] ;  /* 0x0004fc0001157983 */ /* 0x002ea40000300800 */
[----:B------:R0:W-:Y:S02]  /*1dc50*/  STL [R1+0x4f4], R8 ;  /* 0x0004f40801007387 */ /* 0x0001e40000100800 */
[----:B------:R1:W-:Y:S01]  /*1dc60*/  STL [R1+0x46c], R9 ;  /* 0x00046c0901007387 */ /* 0x0003e20000100800 */
[----:B0-----:R-:W2:Y:S01]  /*1dc70*/  LDL.LU R8, [R1+0x470] ;  /* 0x0004700001087983 */ /* 0x001ea20000300800 */
[----:B-1----:R-:W2:Y:S02]  /*1dc80*/  LDL.LU R9, [R1+0x4f8] ;  /* 0x0004f80001097983 */ /* 0x002ea40000300800 */
[----:B----4-:R-:W-:-:S02]  /*1dc90*/  IMAD.MOV.U32 R4, RZ, RZ, R2 ;  /* 0x000000ffff047224 */ /* 0x010fc400078e0002 */
[----:B---3--:R-:W-:Y:S02]  /*1dca0*/  IMAD.MOV.U32 R5, RZ, RZ, R3 ;  /* 0x000000ffff057224 */ /* 0x008fe400078e0003 */
[----:B------:R-:W-:Y:S02]  /*1dcb0*/  IMAD.MOV.U32 R2, RZ, RZ, R14 ;  /* 0x000000ffff027224 */ /* 0x000fe400078e000e */
[----:B------:R-:W-:Y:S02]  /*1dcc0*/  IMAD.MOV.U32 R3, RZ, RZ, R15 ;  /* 0x000000ffff037224 */ /* 0x000fe400078e000f */
[----:B------:R-:W-:Y:S01]  /*1dcd0*/  IMAD.WIDE R4, R7, 0x2, R4 ;  /* 0x0000000207047825 */ /* 0x000fe200078e0204 */
[----:B--2---:R-:W-:Y:S11]  /*1dce0*/  HMMA.16816.F32 R24, R16, R14, R24 ;  /* 0x0000000e1018723c */ /* 0x004ff60000001818 */
[----:B------:R-:W-:Y:S11]  /*1dcf0*/  @!UPT UIADD3 URZ, URZ, URZ, URZ ;  /* 0x0000003f3f3ff290 */ /* 0x000ff6000fffe03f */
[----:B------:R-:W-:Y:S01]  /*1dd00*/  @!UPT UIADD3 URZ, URZ, URZ, URZ ;  /* 0x0000003f3f3ff290 */ /* 0x000fe2000fffe03f */
[----:B------:R-:W-:Y:S01]  /*1dd10*/  STL.64 [R1+0x2e0], R24 ;  /* 0x0002e01801007387 */ /* 0x000fe20000100a00 */
[----:B------:R0:W-:Y:S03]  /*1dd20*/  STL.64 [R1+0x2e8], R26 ;  /* 0x0002e81a01007387 */ /* 0x0001e60000100a00 */
[----:B0-----:R-:W2:Y:S01]  /*1dd30*/  LDL.LU.64 R26, [R1+0x978] ;  /* 0x00097800011a7983 */ /* 0x001ea20000300a00 */
[----:B------:R-:W2:Y:S02]  /*1dd40*/  LDL.LU.64 R24, [R1+0x970] ;  /* 0x0009700001187983 */ /* 0x000ea40000300a00 */
[----:B------:R-:W3:Y:S02]  /*1dd50*/  LDL.LU.64 R14, [R1+0x968] ;  /* 0x00096800010e7983 */ /* 0x000ee40000300a00 */
[----:B------:R-:W3:Y:S01]  /*1dd60*/  LDL.LU.64 R12, [R1+0x960] ;  /* 0x00096000010c7983 */ /* 0x000ee20000300a00 */
[----:B------:R0:W-:Y:S01]  /*1dd70*/  STL [R1+0x608], R4 ;  /* 0x0006080401007387 */ /* 0x0001e20000100800 */
[----:B------:R1:W-:Y:S02]  /*1dd80*/  STL [R1+0x5a0], R5 ;  /* 0x0005a00501007387 */ /* 0x0003e40000100800 */
[----:B0-----:R-:W-:-:S02]  /*1dd90*/  IMAD.MOV.U32 R4, RZ, RZ, R9 ;  /* 0x000000ffff047224 */ /* 0x001fc400078e0009 */
[----:B-1----:R-:W-:Y:S02]  /*1dda0*/  IMAD.MOV.U32 R5, RZ, RZ, R8 ;  /* 0x000000ffff057224 */ /* 0x002fe400078e0008 */
[----:B------:R-:W-:Y:S02]  /*1ddb0*/  IMAD.MOV.U32 R8, RZ, RZ, R21 ;  /* 0x000000ffff087224 */ /* 0x000fe400078e0015 */
[----:B------:R-:W-:Y:S02]  /*1ddc0*/  IMAD.MOV.U32 R9, RZ, RZ, R20 ;  /* 0x000000ffff097224 */ /* 0x000fe400078e0014 */
[C---:B------:R-:W-:Y:S02]  /*1ddd0*/  IMAD.WIDE R20, R7.reuse, 0x2, R4 ;  /* 0x0000000207147825 */ /* 0x040fe400078e0204 */
[----:B------:R-:W4:Y:S02]  /*1dde0*/  LDL.LU R4, [R1+0x500] ;  /* 0x0005000001047983 */ /* 0x000f240000300800 */
[----:B------:R-:W4:Y:S02]  /*1ddf0*/  LDL.LU R5, [R1+0x5a4] ;  /* 0x0005a40001057983 */ /* 0x000f240000300800 */
[----:B------:R-:W-:Y:S01]  /*1de00*/  IMAD.WIDE R8, R7, 0x2, R8 ;  /* 0x0000000207087825 */ /* 0x000fe200078e0208 */
[----:B---3--:R-:W-:Y:S01]  /*1de10*/  HMMA.16816.F32 R12, R16, R10, R12 ;  /* 0x0000000a100c723c */ /* 0x008fe2000000180c */
[----:B----4-:R-:W-:-:S04]  /*1de20*/  LOP3.LUT R5, R5, R4, RZ, 0x3c, !PT ;  /* 0x0000000405057212 */ /* 0x010fc800078e3cff */
[C---:B------:R-:W-:Y:S11]  /*1de30*/  LOP3.LUT R4, R5.reuse, R4, RZ, 0x3c, !PT ;  /* 0x0000000405047212 */ /* 0x040ff600078e3cff */
[----:B------:R-:W-:Y:S07]  /*1de40*/  @!UPT UIADD3 URZ, URZ, URZ, URZ ;  /* 0x0000003f3f3ff290 */ /* 0x000fee000fffe03f */
[----:B------:R-:W-:Y:S01]  /*1de50*/  STL.64 [R1+0x2d0], R12 ;  /* 0x0002d00c01007387 */ /* 0x000fe20000100a00 */
[----:B------:R-:W-:-:S03]  /*1de60*/  LOP3.LUT R5, R5, R4, RZ, 0x3c, !PT ;  /* 0x0000000405057212 */ /* 0x000fc600078e3cff */
[----:B------:R0:W-:Y:S02]  /*1de70*/  STL.64 [R1+0x2d8], R14 ;  /* 0x0002d80e01007387 */ /* 0x0001e40000100a00 */
[----:B------:R-:W-:Y:S02]  /*1de80*/  IMAD.WIDE R4, R7, 0x2, R4 ;  /* 0x0000000207047825 */ /* 0x000fe400078e0204 */
[----:B0-----:R-:W3:Y:S02]  /*1de90*/  LDL.LU.64 R14, [R1+0x958] ;  /* 0x00095800010e7983 */ /* 0x001ee40000300a00 */
[----:B------:R-:W3:Y:S02]  /*1dea0*/  LDL.LU.64 R12, [R1+0x950] ;  /* 0x00095000010c7983 */ /* 0x000ee40000300a00 */
[----:B------:R-:W2:Y:S02]  /*1deb0*/  LDL.LU R7, [R1+0x948] ;  /* 0x0009480001077983 */ /* 0x000ea40000300800 */
[----:B------:R-:W-:Y:S01]  /*1dec0*/  STL [R1+0x4f8], R20 ;  /* 0x0004f81401007387 */ /* 0x000fe20000100800 */
[----:B------:R-:W-:Y:S01]  /*1ded0*/  STL [R1+0x470], R21 ;  /* 0x0004701501007387 */ /* 0x000fe20000100800 */
[----:B------:R0:W-:Y:S02]  /*1dee0*/  STL [R1+0x4fc], R8 ;  /* 0x0004fc0801007387 */ /* 0x0001e40000100800 */
[----:B------:R1:W-:Y:S01]  /*1def0*/  STL [R1+0x474], R9 ;  /* 0x0004740901007387 */ /* 0x0003e20000100800 */
[----:B0-----:R-:W4:Y:S01]  /*1df00*/  LDL.LU R8, [R1+0x508] ;  /* 0x0005080001087983 */ /* 0x001f220000300800 */
[----:B-1----:R-:W4:Y:S02]  /*1df10*/  LDL.LU R9, [R1+0x5a8] ;  /* 0x0005a80001097983 */ /* 0x002f240000300800 */
[----:B------:R0:W-:Y:S02]  /*1df20*/  STL [R1+0x5a4], R4 ;  /* 0x0005a40401007387 */ /* 0x0001e40000100800 */
[----:B------:R1:W-:Y:S01]  /*1df30*/  STL [R1+0x500], R5 ;  /* 0x0005000501007387 */ /* 0x0003e20000100800 */
[----:B0-----:R-:W3:Y:S01]  /*1df40*/  LDL.LU R4, [R1+0x478] ;  /* 0x0004780001047983 */ /* 0x001ee20000300800 */
[----:B-1----:R-:W3:Y:S01]  /*1df50*/  LDL.LU R5, [R1+0x504] ;  /* 0x0005040001057983 */ /* 0x002ee20000300800 */
[----:B--2---:R-:W-:Y:S02]  /*1df60*/  HMMA.16816.F32 R16, R16, R6, R24 ;  /* 0x000000061010723c */ /* 0x004fe40000001818 */
[----:B------:R-:W2:Y:S11]  /*1df70*/  LDL.LU.64 R26, [R1+0x940] ;  /* 0x00094000011a7983 */ /* 0x000eb60000300a00 */
[----:B------:R-:W-:Y:S10]  /*1df80*/  @!UPT UIADD3 URZ, URZ, URZ, URZ ;  /* 0x0000003f3f3ff290 */ /* 0x000ff4000fffe03f */
[----:B------:R0:W-:Y:S01]  /*1df90*/  STL.64 [R1+0x2c0], R16 ;  /* 0x0002c01001007387 */ /* 0x0001e20000100a00 */
[----:B------:R1:W-:Y:S03]  /*1dfa0*/  STL.64 [R1+0x2c8], R18 ;  /* 0x0002c81201007387 */ /* 0x0003e60000100a00 */
[----:B0-----:R-:W3:Y:S01]  /*1dfb0*/  LDL.LU R16, [R1+0x5ac] ;  /* 0x0005ac0001107983 */ /* 0x001ee20000300800 */
[----:B------:R-:W3:Y:S02]  /*1dfc0*/  LDL.LU R17, [R1+0x60c] ;  /* 0x00060c0001117983 */ /* 0x000ee40000300800 */
[----:B-1----:R-:W3:Y:S02]  /*1dfd0*/  LDL.LU R18, [R1+0x514] ;  /* 0x0005140001127983 */ /* 0x002ee40000300800 */
[----:B------:R-:W3:Y:S01]  /*1dfe0*/  LDL.LU R19, [R1+0x518] ;  /* 0x0005180001137983 */ /* 0x000ee20000300800 */
[----:B------:R-:W3:Y:S01]  /*1dff0*/  LDL.LU R20, [R1+0x5b8] ;  /* 0x0005b80001147983 */ /* 0x000ee20000300800 */
[----:B------:R-:W3:Y:S02]  /*1e000*/  LDL.LU R24, [R1+0x5bc] ;  /* 0x0005bc0001187983 */ /* 0x000ee40000300800 */
[----:B------:R-:W3:Y:S01]  /*1e010*/  LDL.LU R25, [R1+0x614] ;  /* 0x0006140001197983 */ /* 0x000ee20000300800 */
[----:B--2---:R0:W-:Y:S02]  /*1e020*/  STL.64 [R1+0x900], R26 ;  /* 0x0009001a01007387 */ /* 0x0041e40000100a00 */
[----:B0-----:R-:W-:-:S02]  /*1e030*/  IMAD.MOV.U32 R27, RZ, RZ, R23 ;  /* 0x000000ffff1b7224 */ /* 0x001fc400078e0017 */
[----:B---3--:R0:W-:Y:S04]  /*1e040*/  STL.64 [R1+0x8f8], R24 ;  /* 0x0008f81801007387 */ /* 0x0081e80000100a00 */
[----:B0-----:R-:W2:Y:S01]  /*1e050*/  LDL.LU R24, [R1+0x5b4] ;  /* 0x0005b40001187983 */ /* 0x001ea20000300800 */
[----:B------:R-:W2:Y:S02]  /*1e060*/  LDL.LU R25, [R1+0x610] ;  /* 0x0006100001197983 */ /* 0x000ea40000300800 */
[----:B------:R-:W3:Y:S02]  /*1e070*/  LDL.LU R26, [R1+0x48] ;  /* 0x00004800011a7983 */ /* 0x000ee40000300800 */
[----:B------:R-:W2:Y:S01]  /*1e080*/  LDL.LU R23, [R1+0x938] ;  /* 0x0009380001177983 */ /* 0x000ea20000300800 */
[----:B------:R-:W-:-:S02]  /*1e090*/  LOP3.LUT R5, R5, R4, RZ, 0x3c, !PT ;  /* 0x0000000405057212 */ /* 0x000fc400078e3cff */
[----:B----4-:R-:W-:Y:S02]  /*1e0a0*/  LOP3.LUT R9, R9, R8, RZ, 0x3c, !PT ;  /* 0x0000000809097212 */ /* 0x010fe400078e3cff */
[----:B------:R-:W-:Y:S01]  /*1e0b0*/  LOP3.LUT R17, R17, R16, RZ, 0x3c, !PT ;  /* 0x0000001011117212 */ /* 0x000fe200078e3cff */
[----:B------:R-:W-:Y:S01]  /*1e0c0*/  IMAD.MOV.U32 R21, RZ, RZ, c[0x0][0x18c] ;  /* 0x00006300ff157624 */ /* 0x000fe200078e00ff */
[----:B------:R-:W-:Y:S02]  /*1e0d0*/  LOP3.LUT R4, R5, R4, RZ, 0x3c, !PT ;  /* 0x0000000405047212 */ /* 0x000fe400078e3cff */
[----:B------:R-:W-:Y:S02]  /*1e0e0*/  LOP3.LUT R8, R9, R8, RZ, 0x3c, !PT ;  /* 0x0000000809087212 */ /* 0x000fe400078e3cff */
[----:B------:R-:W-:Y:S01]  /*1e0f0*/  LOP3.LUT R16, R17, R16, RZ, 0x3c, !PT ;  /* 0x0000001011107212 */ /* 0x000fe200078e3cff */
[----:B------:R-:W-:Y:S01]  /*1e100*/  IMAD.SHL.U32 R21, R21, 0x80, RZ ;  /* 0x0000008015157824 */ /* 0x000fe200078e00ff */
[----:B------:R-:W-:-:S02]  /*1e110*/  LOP3.LUT R5, R5, R4, RZ, 0x3c, !PT ;  /* 0x0000000405057212 */ /* 0x000fc400078e3cff */
[----:B------:R-:W-:Y:S02]  /*1e120*/  LOP3.LUT R9, R9, R8, RZ, 0x3c, !PT ;  /* 0x0000000809097212 */ /* 0x000fe400078e3cff */
[----:B------:R-:W-:Y:S01]  /*1e130*/  LOP3.LUT R17, R17, R16, RZ, 0x3c, !PT ;  /* 0x0000001011117212 */ /* 0x000fe200078e3cff */
[----:B------:R-:W-:-:S04]  /*1e140*/  IMAD.WIDE R4, R21, 0x2, R4 ;  /* 0x0000000215047825 */ /* 0x000fc800078e0204 */
[----:B------:R-:W-:-:S04]  /*1e150*/  IMAD.WIDE R8, R21, 0x2, R8 ;  /* 0x0000000215087825 */ /* 0x000fc800078e0208 */
[----:B------:R-:W-:Y:S01]  /*1e160*/  IMAD.WIDE R16, R21, 0x2, R16 ;  /* 0x0000000215107825 */ /* 0x000fe200078e0210 */
[----:B---3--:R0:W-:Y:S03]  /*1e170*/  STL.64 [R1+0x920], R26 ;  /* 0x0009201a01007387 */ /* 0x0081e60000100a00 */
[----:B--2---:R-:W-:Y:S01]  /*1e180*/  STL.64 [R1+0x918], R24 ;  /* 0x0009181801007387 */ /* 0x004fe20000100a00 */
[----:B0-----:R-:W2:Y:S01]  /*1e190*/  LDL.LU R26, [R1+0x58] ;  /* 0x00005800011a7983 */ /* 0x001ea20000300800 */
[----:B------:R-:W2:Y:S02]  /*1e1a0*/  LDL.LU R27, [R1+0x5c] ;  /* 0x00005c00011b7983 */ /* 0x000ea40000300800 */
[----:B------:R-:W-:Y:S02]  /*1e1b0*/  STL.64 [R1+0x930], R22 ;  /* 0x0009301601007387 */ /* 0x000fe40000100a00 */
[----:B------:R0:W-:Y:S02]  /*1e1c0*/  STL.64 [R1+0x928], R20 ;  /* 0x0009281401007387 */ /* 0x0001e40000100a00 */
[----:B0-----:R-:W2:Y:S01]  /*1e1d0*/  LDL.LU R20, [R1+0x120] ;  /* 0x0001200001147983 */ /* 0x001ea20000300800 */
[----:B------:R-:W2:Y:S02]  /*1e1e0*/  LDL.LU R21, [R1+0x124] ;  /* 0x0001240001157983 */ /* 0x000ea40000300800 */
[----:B------:R-:W2:Y:S02]  /*1e1f0*/  LDL.LU R22, [R1+0x128] ;  /* 0x0001280001167983 */ /* 0x000ea40000300800 */
[----:B------:R-:W2:Y:S01]  /*1e200*/  LDL.LU R23, [R1+0x12c] ;  /* 0x00012c0001177983 */ /* 0x000ea20000300800 */
[----:B------:R0:W-:Y:S01]  /*1e210*/  STL [R1+0x504], R4 ;  /* 0x0005040401007387 */ /* 0x0001e20000100800 */
[----:B------:R1:W-:Y:S03]  /*1e220*/  STL [R1+0x478], R5 ;  /* 0x0004780501007387 */ /* 0x0003e60000100800 */
[----:B0-----:R-:W3:Y:S01]  /*1e230*/  LDL.LU R4, [R1+0x47c] ;  /* 0x00047c0001047983 */ /* 0x001ee20000300800 */
[----:B-1----:R-:W3:Y:S02]  /*1e240*/  LDL.LU R5, [R1+0x50c] ;  /* 0x00050c0001057983 */ /* 0x002ee40000300800 */
[----:B------:R0:W-:Y:S02]  /*1e250*/  STL [R1+0x5a8], R8 ;  /* 0x0005a80801007387 */ /* 0x0001e40000100800 */
[----:B------:R1:W-:Y:S01]  /*1e260*/  STL [R1+0x508], R9 ;  /* 0x0005080901007387 */ /* 0x0003e20000100800 */
[----:B0-----:R-:W4:Y:S01]  /*1e270*/  LDL.LU R8, [R1+0x510] ;  /* 0x0005100001087983 */ /* 0x001f220000300800 */
[----:B-1----:R-:W4:Y:S02]  /*1e280*/  LDL.LU R9, [R1+0x5b0] ;  /* 0x0005b00001097983 */ /* 0x002f240000300800 */
[----:B------:R-:W-:Y:S02]  /*1e290*/  STL [R1+0x60c], R16 ;  /* 0x00060c1001007387 */ /* 0x000fe40000100800 */
[----:B------:R-:W-:Y:S01]  /*1e2a0*/  STL [R1+0x5ac], R17 ;  /* 0x0005ac1101007387 */ /* 0x000fe20000100800 */
[----:B--2---:R-:W-:Y:S01]  /*1e2b0*/  HMMA.16816.F32 R24, R12, R26, R20 ;  /* 0x0000001a0c18723c */ /* 0x004fe20000001814 */
[----:B------:R-:W2:Y:S01]  /*1e2c0*/  LDL.LU.64 R22, [R1+0x930] ;  /* 0x0009300001167983 */ /* 0x000ea20000300a00 */
[----:B------:R-:W2:Y:S11]  /*1e2d0*/  LDL.LU.64 R20, [R1+0x928] ;  /* 0x0009280001147983 */ /* 0x000eb60000300a00 */
[----:B------:R-:W-:Y:S10]  /*1e2e0*/  @!UPT UIADD3 URZ, URZ, URZ, URZ ;  /* 0x0000003f3f3ff290 */ /* 0x000ff4000fffe03f */
[----:B------:R-:W-:Y:S01]  /*1e2f0*/  STL.64 [R1+0xd0], R24 ;  /* 0x0000d01801007387 */ /* 0x000fe20000100a00 */
[----:B------:R0:W-:Y:S03]  /*1e300*/  STL.64 [R1+0xd8], R26 ;  /* 0x0000d81a01007387 */ /* 0x0001e60000100a00 */
[----:B0-----:R-:W2:Y:S01]  /*1e310*/  LDL.LU.64 R26, [R1+0x920] ;  /* 0x00092000011a7983 */ /* 0x001ea20000300a00 */
[----:B------:R-:W2:Y:S01]  /*1e320*/  LDL.LU.64 R24, [R1+0x918] ;  /* 0x0009180001187983 */ /* 0x000ea20000300a00 */
[----:B---3--:R-:W-:Y:S02]  /*1e330*/  LOP3.LUT R5, R5, R4, RZ, 0x3c, !PT ;  /* 0x0000000405057212 */ /* 0x008fe400078e3cff */
[----:B----4-:R-:W-:Y:S02]  /*1e340*/  LOP3.LUT R9, R9, R8, RZ, 0x3c, !PT ;  /* 0x0000000809097212 */ /* 0x010fe400078e3cff */
[----:B------:R-:W-:-:S02]  /*1e350*/  LOP3.LUT R4, R5, R4, RZ, 0x3c, !PT ;  /* 0x0000000405047212 */ /* 0x000fc400078e3cff */
[----:B------:R-:W-:Y:S02]  /*1e360*/  LOP3.LUT R8, R9, R8, RZ, 0x3c, !PT ;  /* 0x0000000809087212 */ /* 0x000fe400078e3cff */
[----:B------:R-:W-:Y:S02]  /*1e370*/  LOP3.LUT R5, R5, R4, RZ, 0x3c, !PT ;  /* 0x0000000405057212 */ /* 0x000fe400078e3cff */
[----:B------:R-:W-:Y:S01]  /*1e380*/  LOP3.LUT R9, R9, R8, RZ, 0x3c, !PT ;  /* 0x0000000809097212 */ /* 0x000fe200078e3cff */
[----:B--2---:R-:W-:Y:S01]  /*1e390*/  STL.64 [R1+0x910], R22 ;  /* 0x0009101601007387 */ /* 0x004fe20000100a00 */
[----:B------:R0:W-:Y:S02]  /*1e3a0*/  STL.64 [R1+0x908], R20 ;  /* 0x0009081401007387 */ /* 0x0001e40000100a00 */
[----:B------:R-:W-:-:S04]  /*1e3b0*/  IMAD.WIDE R4, R21, 0x2, R4 ;  /* 0x0000000215047825 */ /* 0x000fc800078e0204 */
[----:B------:R-:W-:Y:S01]  /*1e3c0*/  IMAD.WIDE R8, R21, 0x2, R8 ;  /* 0x0000000215087825 */ /* 0x000fe200078e0208 */
[----:B0-----:R-:W2:Y:S03]  /*1e3d0*/  LDL.LU R20, [R1+0x110] ;  /* 0x0001100001147983 */ /* 0x001ea60000300800 */
[----:B------:R-:W-:Y:S02]  /*1e3e0*/  IMAD.MOV.U32 R16, RZ, RZ, R25 ;  /* 0x000000ffff107224 */ /* 0x000fe400078e0019 */
[----:B------:R-:W-:-:S04]  /*1e3f0*/  IMAD.MOV.U32 R17, RZ, RZ, R24 ;  /* 0x000000ffff117224 */ /* 0x000fc800078e0018 */
[----:B------:R-:W-:Y:S02]  /*1e400*/  IMAD.WIDE R16, R21, 0x2, R16 ;  /* 0x0000000215107825 */ /* 0x000fe400078e0210 */
[----:B------:R-:W2:Y:S02]  /*1e410*/  LDL.LU R21, [R1+0x114] ;  /* 0x0001140001157983 */ /* 0x000ea40000300800 */
[----:B------:R-:W2:Y:S02]  /*1e420*/  LDL.LU R22, [R1+0x118] ;  /* 0x0001180001167983 */ /* 0x000ea40000300800 */
[----:B------:R-:W2:Y:S02]  /*1e430*/  LDL.LU R23, [R1+0x11c] ;  /* 0x00011c0001177983 */ /* 0x000ea40000300800 */
[----:B------:R-:W-:Y:S01]  /*1e440*/  STL [R1+0x50c], R4 ;  /* 0x00050c0401007387 */ /* 0x000fe20000100800 */
[----:B------:R0:W-:Y:S04]  /*1e450*/  STL [R1+0x47c], R5 ;  /* 0x00047c0501007387 */ /* 0x0001e80000100800 */
[----:B0-----:R-:W3:Y:S01]  /*1e460*/  LDL.LU R5, [R1+0x480] ;  /* 0x0004800001057983 */ /* 0x001ee20000300800 */
[----:B------:R-:W-:Y:S02]  /*1e470*/  STL [R1+0x5b0], R8 ;  /* 0x0005b00801007387 */ /* 0x000fe40000100800 */
[----:B------:R-:W-:Y:S02]  /*1e480*/  STL [R1+0x510], R9 ;  /* 0x0005100901007387 */ /* 0x000fe40000100800 */
[----:B------:R-:W-:Y:S01]  /*1e490*/  STL [R1+0x610], R16 ;  /* 0x0006101001007387 */ /* 0x000fe20000100800 */
[----:B------:R-:W-:Y:S01]  /*1e4a0*/  STL [R1+0x5b4], R17 ;  /* 0x0005b41101007387 */ /* 0x000fe20000100800 */
[----:B--2---:R-:W-:Y:S03]  /*1e4b0*/  HMMA.16816.F32 R24, R12, R26, R20 ;  /* 0x0000001a0c18723c */ /* 0x004fe60000001814 */
[----:B------:R-:W2:Y:S01]  /*1e4c0*/  LDL.LU.64 R22, [R1+0x910] ;  /* 0x0009100001167983 */ /* 0x000ea20000300a00 */
[----:B------:R-:W3:Y:S02]  /*1e4d0*/  LDL.LU.64 R20, [R1+0x908] ;  /* 0x0009080001147983 */ /* 0x000ee40000300a00 */
[----:B------:R-:W-:Y:S11]  /*1e4e0*/  IMAD.MOV.U32 R4, RZ, RZ, R18 ;  /* 0x000000ffff047224 */ /* 0x000ff600078e0012 */
[----:B------:R-:W-:Y:S06]  /*1e4f0*/  @!UPT UIADD3 URZ, URZ, URZ, URZ ;  /* 0x0000003f3f3ff290 */ /* 0x000fec000fffe03f */
[----:B------:R-:W-:Y:S01]  /*1e500*/  STL.64 [R1+0x2b0], R24 ;  /* 0x0002b01801007387 */ /* 0x000fe20000100a00 */
[----:B------:R0:W-:Y:S03]  /*1e510*/  STL.64 [R1+0x2b8], R26 ;  /* 0x0002b81a01007387 */ /* 0x0001e60000100a00 */
[----:B0-----:R-:W4:Y:S01]  /*1e520*/  LDL.LU.64 R26, [R1+0x900] ;  /* 0x00090000011a7983 */ /* 0x001f220000300a00 */
[----:B------:R-:W2:Y:S02]  /*1e530*/  LDL.LU.64 R24, [R1+0x8f8] ;  /* 0x0008f80001187983 */ /* 0x000ea40000300a00 */
[----:B---3--:R-:W-:-:S05]  /*1e540*/  IMAD.WIDE R4, R21, 0x2, R4 ;  /* 0x0000000215047825 */ /* 0x008fca00078e0204 */
[----:B------:R0:W-:Y:S01]  /*1e550*/  STL [R1+0x514], R4 ;  /* 0x0005140401007387 */ /* 0x0001e20000100800 */
[----:B------:R1:W-:Y:S03]  /*1e560*/  STL [R1+0x480], R5 ;  /* 0x0004800501007387 */ /* 0x0003e60000100800 */
[----:B0-----:R-:W3:Y:S01]  /*1e570*/  LDL.LU R4, [R1+0x484] ;  /* 0x0004840001047983 */ /* 0x001ee20000300800 */
[----:B-1----:R-:W3:Y:S02]  /*1e580*/  LDL.LU R5, [R1+0x51c] ;  /* 0x00051c0001057983 */ /* 0x002ee40000300800 */
[----:B------:R-:W-:Y:S01]  /*1e590*/  STL.64 [R1+0x8f0], R6 ;  /* 0x0008f00601007387 */ /* 0x000fe20000100a00 */
[----:B---3--:R0:W-:Y:S04]  /*1e5a0*/  STL.64 [R1+0x8e8], R4 ;  /* 0x0008e80401007387 */ /* 0x0081e80000100a00 */
[----:B0-----:R-:W4:Y:S01]  /*1e5b0*/  LDL.LU R4, [R1+0x100] ;  /* 0x0001000001047983 */ /* 0x001f220000300800 */
[----:B------:R-:W4:Y:S02]  /*1e5c0*/  LDL.LU R5, [R1+0x104] ;  /* 0x0001040001057983 */ /* 0x000f240000300800 */
[----:B------:R-:W4:Y:S02]  /*1e5d0*/  LDL.LU R6, [R1+0x108] ;  /* 0x0001080001067983 */ /* 0x000f240000300800 */
[----:B------:R-:W4:Y:S02]  /*1e5e0*/  LDL.LU R7, [R1+0x10c] ;  /* 0x00010c0001077983 */ /* 0x000f240000300800 */
[----:B--2---:R-:W-:-:S02]  /*1e5f0*/  IMAD.MOV.U32 R16, RZ, RZ, R25 ;  /* 0x000000ffff107224 */ /* 0x004fc400078e0019 */
[----:B------:R-:W-:Y:S02]  /*1e600*/  IMAD.MOV.U32 R17, RZ, RZ, R24 ;  /* 0x000000ffff117224 */ /* 0x000fe400078e0018 */
[----:B------:R-:W-:Y:S02]  /*1e610*/  IMAD.MOV.U32 R8, RZ, RZ, R20 ;  /* 0x000000ffff087224 */ /* 0x000fe400078e0014 */
[----:B------:R-:W-:-:S04]  /*1e620*/  IMAD.MOV.U32 R9, RZ, RZ, R19 ;  /* 0x000000ffff097224 */ /* 0x000fc800078e0013 */
[----:B------:R-:W-:-:S04]  /*1e630*/  IMAD.WIDE R8, R21, 0x2, R8 ;  /* 0x0000000215087825 */ /* 0x000fc800078e0208 */
[----:B------:R-:W-:Y:S01]  /*1e640*/  IMAD.WIDE R16, R21, 0x2, R16 ;  /* 0x0000000215107825 */ /* 0x000fe200078e0210 */
[----:B------:R0:W-:Y:S03]  /*1e650*/  STL [R1+0x5b8], R8 ;  /* 0x0005b80801007387 */ /* 0x0001e60000100800 */
[----:B------:R1:W-:Y:S01]  /*1e660*/  STL [R1+0x518], R9 ;  /* 0x0005180901007387 */ /* 0x0003e20000100800 */
[----:B0-----:R-:W2:Y:S01]  /*1e670*/  LDL.LU R8, [R1+0x520] ;  /* 0x0005200001087983 */ /* 0x001ea20000300800 */
[----:B-1----:R-:W2:Y:S02]  /*1e680*/  LDL.LU R9, [R1+0x5c0] ;  /* 0x0005c00001097983 */ /* 0x002ea40000300800 */
[----:B------:R-:W3:Y:S02]  /*1e690*/  LDL.LU R20, [R1+0x61c] ;  /* 0x00061c0001147983 */ /* 0x000ee40000300800 */
[----:B------:R0:W-:Y:S01]  /*1e6a0*/  STL [R1+0x614], R16 ;  /* 0x0006141001007387 */ /* 0x0001e20000100800 */
[----:B------:R1:W-:Y:S04]  /*1e6b0*/  STL [R1+0x5bc], R17 ;  /* 0x0005bc1101007387 */ /* 0x0003e80000100800 */
[----:B0-----:R-:W3:Y:S01]  /*1e6c0*/  LDL.LU R16, [R1+0x5c4] ;  /* 0x0005c40001107983 */ /* 0x001ee20000300800 */
[----:B-1----:R-:W3:Y:S01]  /*1e6d0*/  LDL.LU R17, [R1+0x618] ;  /* 0x0006180001117983 */ /* 0x002ee20000300800 */
[----:B----4-:R-:W-:Y:S02]  /*1e6e0*/  HMMA.16816.F32 R24, R12, R26, R4 ;  /* 0x0000001a0c18723c */ /* 0x010fe40000001804 */
[----:B------:R-:W4:Y:S01]  /*1e6f0*/  LDL.LU.64 R6, [R1+0x8f0] ;  /* 0x0008f00001067983 */ /* 0x000f220000300a00 */
[----:B------:R-:W4:Y:S02]  /*1e700*/  LDL.LU.64 R4, [R1+0x8e8] ;  /* 0x0008e80001047983 */ /* 0x000f240000300a00 */
[----:B------:R-:W4:Y:S02]  /*1e710*/  LDL.LU R18, [R1+0x48c] ;  /* 0x00048c0001127983 */ /* 0x000f240000300800 */
[----:B------:R-:W4:Y:S11]  /*1e720*/  LDL.LU R19, [R1+0x52c] ;  /* 0x00052c0001137983 */ /* 0x000f360000300800 */
[----:B------:R-:W-:Y:S05]  /*1e730*/  @!UPT UIADD3 URZ, URZ, URZ, URZ ;  /* 0x0000003f3f3ff290 */ /* 0x000fea000fffe03f */
[----:B------:R0:W-:Y:S01]  /*1e740*/  STL.64 [R1+0x2a0], R24 ;  /* 0x0002a01801007387 */ /* 0x0001e20000100a00 */
[----:B------:R1:W-:Y:S03]  /*1e750*/  STL.64 [R1+0x2a8], R26 ;  /* 0x0002a81a01007387 */ /* 0x0003e60000100a00 */
[----:B0-----:R-:W4:Y:S01]  /*1e760*/  LDL.LU R24, [R1+0x530] ;  /* 0x0005300001187983 */ /* 0x001f220000300800 */
[----:B------:R-:W4:Y:S02]  /*1e770*/  LDL.LU R25, [R1+0x5d0] ;  /* 0x0005d00001197983 */ /* 0x000f240000300800 */
[----:B-1----:R-:W4:Y:S02]  /*1e780*/  LDL.LU R26, [R1+0x5d4] ;  /* 0x0005d400011a7983 */ /* 0x002f240000300800 */
[----:B------:R-:W4:Y:S01]  /*1e790*/  LDL.LU R27, [R1+0x620] ;  /* 0x00062000011b7983 */ /* 0x000f220000300800 */
[----:B--2---:R-:W-:-:S02]  /*1e7a0*/  LOP3.LUT R9, R9, R8, RZ, 0x3c, !PT ;  /* 0x0000000809097212 */ /* 0x004fc400078e3cff */
[----:B---3--:R-:W-:Y:S01]  /*1e7b0*/  LOP3.LUT R17, R17, R16, RZ, 0x3c, !PT ;  /* 0x0000001011117212 */ /* 0x008fe200078e3cff */
[----:B----4-:R-:W-:Y:S01]  /*1e7c0*/  STL.64 [R1+0x8a0], R26 ;  /* 0x0008a01a01007387 */ /* 0x010fe20000100a00 */
[----:B------:R0:W-:Y:S03]  /*1e7d0*/  STL.64 [R1+0x898], R24 ;  /* 0x0008981801007387 */ /* 0x0001e60000100a00 */
[----:B0-----:R-:W2:Y:S01]  /*1e7e0*/  LDL.LU R24, [R1+0x5c8] ;  /* 0x0005c80001187983 */ /* 0x001ea20000300800 */
[----:B------:R-:W2:Y:S02]  /*1e7f0*/  LDL.LU R25, [R1+0x5cc] ;  /* 0x0005cc0001197983 */ /* 0x000ea40000300800 */
[----:B------:R-:W-:Y:S02]  /*1e800*/  IMAD.MOV.U32 R26, RZ, RZ, R22 ;  /* 0x000000ffff1a7224 */ /* 0x000fe400078e0016 */
[----:B------:R-:W3:Y:S01]  /*1e810*/  LDL.LU R22, [R1+0x8e4] ;  /* 0x0008e40001167983 */ /* 0x000ee20000300800 */
[----:B------:R-:W-:Y:S01]  /*1e820*/  LOP3.LUT R5, R5, R4, RZ, 0x3c, !PT ;  /* 0x0000000405057212 */ /* 0x000fe200078e3cff */
[----:B------:R-:W-:Y:S01]  /*1e830*/  IMAD.MOV.U32 R27, RZ, RZ, R0 ;  /* 0x000000ffff1b7224 */ /* 0x000fe200078e0000 */
[----:B------:R-:W-:-:S02]  /*1e840*/  LOP3.LUT R8, R9, R8, RZ, 0x3c, !PT ;  /* 0x0000000809087212 */ /* 0x000fc400078e3cff */
[----:B------:R-:W-:Y:S02]  /*1e850*/  LOP3.LUT R16, R17, R16, RZ, 0x3c, !PT ;  /* 0x0000001011107212 */ /* 0x000fe400078e3cff */
[----:B------:R-:W-:Y:S01]  /*1e860*/  LOP3.LUT R4, R5, R4, RZ, 0x3c, !PT ;  /* 0x0000000405047212 */ /* 0x000fe200078e3cff */
[----:B------:R0:W5:Y:S01]  /*1e870*/  LDL.LU R0, [R1+0x8e0] ;  /* 0x0008e00001007983 */ /* 0x0001620000300800 */
[----:B------:R1:W-:Y:S01]  /*1e880*/  STL.64 [R1+0x8c0], R26 ;  /* 0x0008c01a01007387 */ /* 0x0003e20000100a00 */
[----:B------:R-:W-:Y:S02]  /*1e890*/  LOP3.LUT R9, R9, R8, RZ, 0x3c, !PT ;  /* 0x0000000809097212 */ /* 0x000fe400078e3cff */
[----:B------:R-:W-:Y:S02]  /*1e8a0*/  LOP3.LUT R5, R5, R4, RZ, 0x3c, !PT ;  /* 0x0000000405057212 */ /* 0x000fe400078e3cff */
[----:B------:R-:W-:Y:S01]  /*1e8b0*/  LOP3.LUT R17, R17, R16, RZ, 0x3c, !PT ;  /* 0x0000001011117212 */ /* 0x000fe200078e3cff */
[----:B------:R-:W-:-:S04]  /*1e8c0*/  IMAD.WIDE R8, R21, 0x2, R8 ;  /* 0x0000000215087825 */ /* 0x000fc800078e0208 */
[----:B------:R-:W-:-:S04]  /*1e8d0*/  IMAD.WIDE R4, R21, 0x2, R4 ;  /* 0x0000000215047825 */ /* 0x000fc800078e0204 */
[----:B-1----:R-:W-:Y:S02]  /*1e8e0*/  IMAD.MOV.U32 R26, RZ, RZ, R29 ;  /* 0x000000ffff1a7224 */ /* 0x002fe400078e001d */
[----:B------:R-:W-:Y:S02]  /*1e8f0*/  IMAD.MOV.U32 R27, RZ, RZ, R28 ;  /* 0x000000ffff1b7224 */ /* 0x000fe400078e001c */
[----:B------:R-:W-:Y:S01]  /*1e900*/  IMAD.WIDE R16, R21, 0x2, R16 ;  /* 0x0000000215107825 */ /* 0x000fe200078e0210 */
[----:B--2---:R-:W-:Y:S03]  /*1e910*/  STL.64 [R1+0x8b8], R24 ;  /* 0x0008b81801007387 */ /* 0x004fe60000100a00 */
[----:B------:R-:W2:Y:S02]  /*1e920*/  LDL.LU R29, [R1+0x8dc] ;  /* 0x0008dc00011d7983 */ /* 0x000ea40000300800 */
[----:B------:R-:W4:Y:S02]  /*1e930*/  LDL.LU R28, [R1+0x8d8] ;  /* 0x0008d800011c7983 */ /* 0x000f240000300800 */
[----:B---3--:R-:W-:Y:S01]  /*1e940*/  STL.64 [R1+0x8d0], R22 ;  /* 0x0008d01601007387 */ /* 0x008fe20000100a00 */
[----:B------:R1:W-:Y:S04]  /*1e950*/  STL.64 [R1+0x8c8], R20 ;  /* 0x0008c81401007387 */ /* 0x0003e80000100a00 */
[----:B-1----:R-:W3:Y:S01]  /*1e960*/  LDL.LU R20, [R1+0xf0] ;  /* 0x0000f00001147983 */ /* 0x002ee20000300800 */
[----:B------:R-:W3:Y:S02]  /*1e970*/  LDL.LU R21, [R1+0xf4] ;  /* 0x0000f40001157983 */ /* 0x000ee40000300800 */
[----:B------:R-:W3:Y:S02]  /*1e980*/  LDL.LU R22, [R1+0xf8] ;  /* 0x0000f80001167983 */ /* 0x000ee40000300800 */
[----:B------:R-:W3:Y:S01]  /*1e990*/  LDL.LU R23, [R1+0xfc] ;  /* 0x0000fc0001177983 */ /* 0x000ee20000300800 */
[----:B------:R1:W-:Y:S01]  /*1e9a0*/  STL [R1+0x51c], R4 ;  /* 0x00051c0401007387 */ /* 0x0003e20000100800 */
[----:B------:R0:W-:Y:S03]  /*1e9b0*/  STL [R1+0x484], R5 ;  /* 0x0004840501007387 */ /* 0x0001e60000100800 */
[----:B-1----:R-:W2:Y:S01]  /*1e9c0*/  LDL.LU R4, [R1+0x488] ;  /* 0x0004880001047983 */ /* 0x002ea20000300800 */
[----:B0-----:R-:W2:Y:S02]  /*1e9d0*/  LDL.LU R5, [R1+0x524] ;  /* 0x0005240001057983 */ /* 0x001ea40000300800 */
[----:B------:R-:W-:Y:S02]  /*1e9e0*/  STL [R1+0x5c0], R8 ;  /* 0x0005c00801007387 */ /* 0x000fe40000100800 */
[----:B------:R0:W-:Y:S02]  /*1e9f0*/  STL [R1+0x520], R9 ;  /* 0x0005200901007387 */ /* 0x0001e40000100800 */
[----:B0-----:R-:W2:Y:S01]  /*1ea00*/  LDL.LU R9, [R1+0x528] ;  /* 0x0005280001097983 */ /* 0x001ea20000300800 */
[----:B------:R-:W-:Y:S02]  /*1ea10*/  STL [R1+0x618], R16 ;  /* 0x0006181001007387 */ /* 0x000fe40000100800 */
[----:B------:R-:W-:Y:S01]  /*1ea20*/  STL [R1+0x5c4], R17 ;  /* 0x0005c41101007387 */ /* 0x000fe20000100800 */
[----:B---3--:R-:W-:Y:S01]  /*1ea30*/  HMMA.16816.F32 R24, R12, R26, R20 ;  /* 0x0000001a0c18723c */ /* 0x008fe20000001814 */
[----:B------:R-:W3:Y:S01]  /*1ea40*/  LDL.LU.64 R22, [R1+0x8d0] ;  /* 0x0008d00001167983 */ /* 0x000ee20000300a00 */
[----:B------:R-:W3:Y:S11]  /*1ea50*/  LDL.LU.64 R20, [R1+0x8c8] ;  /* 0x0008c80001147983 */ /* 0x000ef60000300a00 */
[----:B------:R-:W-:Y:S10]  /*1ea60*/  @!UPT UIADD3 URZ, URZ, URZ, URZ ;  /* 0x0000003f3f3ff290 */ /* 0x000ff4000fffe03f */
[----:B------:R-:W-:Y:S01]  /*1ea70*/  STL.64 [R1+0xa0], R24 ;  /* 0x0000a01801007387 */ /* 0x000fe20000100a00 */
[----:B------:R0:W-:Y:S03]  /*1ea80*/  STL.64 [R1+0xa8], R26 ;  /* 0x0000a81a01007387 */ /* 0x0001e60000100a00 */
[----:B0-----:R-:W4:Y:S01]  /*1ea90*/  LDL.LU.64 R26, [R1+0x8c0] ;  /* 0x0008c000011a7983 */ /* 0x001f220000300a00 */
[----:B------:R-:W4:Y:S01]  /*1eaa0*/  LDL.LU.64 R24, [R1+0x8b8] ;  /* 0x0008b80001187983 */ /* 0x000f220000300a00 */
[----:B--2---:R-:W-:-:S04]  /*1eab0*/  LOP3.LUT R5, R5, R4, RZ, 0x3c, !PT ;  /* 0x0000000405057212 */ /* 0x004fc800078e3cff */
[----:B------:R-:W-:-:S04]  /*1eac0*/  LOP3.LUT R4, R5, R4, RZ, 0x3c, !PT ;  /* 0x0000000405047212 */ /* 0x000fc800078e3cff */
[----:B------:R-:W-:Y:S01]  /*1ead0*/  LOP3.LUT R5, R5, R4, RZ, 0x3c, !PT ;  /* 0x0000000405057212 */ /* 0x000fe200078e3cff */
[----:B---3--:R-:W-:Y:S01]  /*1eae0*/  IMAD.MOV.U32 R16, RZ, RZ, R20 ;  /* 0x000000ffff107224 */ /* 0x008fe200078e0014 */
[----:B------:R-:W-:Y:S01]  /*1eaf0*/  STL.64 [R1+0x8b0], R22 ;  /* 0x0008b01601007387 */ /* 0x000fe20000100a00 */
[----:B------:R0:W-:Y:S02]  /*1eb00*/  STL [R1+0x8a8], R21 ;  /* 0x0008a81501007387 */ /* 0x0001e40000100800 */
[----:B------:R-:W-:-:S04]  /*1eb10*/  IMAD.WIDE R4, R21, 0x2, R4 ;  /* 0x0000000215047825 */ /* 0x000fc800078e0204 */
[----:B------:R-:W2:Y:S02]  /*1eb20*/  LDL.LU R20, [R1+0xe0] ;  /* 0x0000e00001147983 */ /* 0x000ea40000300800 */
[----:B----4-:R-:W-:Y:S02]  /*1eb30*/  IMAD.MOV.U32 R8, RZ, RZ, R24 ;  /* 0x000000ffff087224 */ /* 0x010fe400078e0018 */
[----:B------:R-:W-:Y:S02]  /*1eb40*/  IMAD.MOV.U32 R17, RZ, RZ, R25 ;  /* 0x000000ffff117224 */ /* 0x000fe400078e0019 */
[----:B------:R-:W-:-:S04]  /*1eb50*/  IMAD.WIDE R8, R21, 0x2, R8 ;  /* 0x0000000215087825 */ /* 0x000fc800078e0208 */
[----:B------:R-:W-:Y:S02]  /*1eb60*/  IMAD.WIDE R16, R21, 0x2, R16 ;  /* 0x0000000215107825 */ /* 0x000fe400078e0210 */
[----:B0-----:R-:W2:Y:S02]  /*1eb70*/  LDL.LU R21, [R1+0xe4] ;  /* 0x0000e40001157983 */ /* 0x001ea40000300800 */
[----:B------:R-:W2:Y:S02]  /*1eb80*/  LDL.LU R22, [R1+0xe8] ;  /* 0x0000e80001167983 */ /* 0x000ea40000300800 */
[----:B------:R-:W2:Y:S02]  /*1eb90*/  LDL.LU R23, [R1+0xec] ;  /* 0x0000ec0001177983 */ /* 0x000ea40000300800 */
[----:B------:R-:W-:Y:S01]  /*1eba0*/  STL [R1+0x524], R4 ;  /* 0x0005240401007387 */ /* 0x000fe20000100800 */
[----:B------:R-:W-:Y:S01]  /*1ebb0*/  STL [R1+0x488], R5 ;  /* 0x0004880501007387 */ /* 0x000fe20000100800 */
[----:B------:R-:W-:Y:S02]  /*1ebc0*/  STL [R1+0x5c8], R8 ;  /* 0x0005c80801007387 */ /* 0x000fe40000100800 */
[----:B------:R-:W-:Y:S02]  /*1ebd0*/  STL [R1+0x528], R9 ;  /* 0x0005280901007387 */ /* 0x000fe40000100800 */
[----:B------:R-:W-:Y:S01]  /*1ebe0*/  STL [R1+0x61c], R16 ;  /* 0x00061c1001007387 */ /* 0x000fe20000100800 */
[----:B------:R-:W-:Y:S01]  /*1ebf0*/  STL [R1+0x5cc], R17 ;  /* 0x0005cc1101007387 */ /* 0x000fe20000100800 */
[----:B--2---:R-:W-:Y:S03]  /*1ec00*/  HMMA.16816.F32 R24, R12, R26, R20 ;  /* 0x0000001a0c18723c */ /* 0x004fe60000001814 */
[----:B------:R-:W2:Y:S01]  /*1ec10*/  LDL.LU.64 R22, [R1+0x8b0] ;  /* 0x0008b00001167983 */ /* 0x000ea20000300a00 */
[----:B------:R-:W3:Y:S11]  /*1ec20*/  LDL.LU R21, [R1+0x8a8] ;  /* 0x0008a80001157983 */ /* 0x000ef60000300800 */
[----:B------:R-:W-:Y:S08]  /*1ec30*/  @!UPT UIADD3 URZ, URZ, URZ, URZ ;  /* 0x0000003f3f3ff290 */ /* 0x000ff0000fffe03f */
[----:B------:R-:W-:Y:S01]  /*1ec40*/  STL.64 [R1+0x290], R24 ;  /* 0x0002901801007387 */ /* 0x000fe20000100a00 */
[----:B------:R0:W-:Y:S03]  /*1ec50*/  STL.64 [R1+0x298], R26 ;  /* 0x0002981a01007387 */ /* 0x0001e60000100a00 */
[----:B0-----:R-:W4:Y:S01]  /*1ec60*/  LDL.LU.64 R26, [R1+0x8a0] ;  /* 0x0008a000011a7983 */ /* 0x001f220000300a00 */
[----:B------:R-:W4:Y:S02]  /*1ec70*/  LDL.LU.64 R24, [R1+0x898] ;  /* 0x0008980001187983 */ /* 0x000f240000300a00 */
[----:B------:R-:W4:Y:S02]  /*1ec80*/  LDL.LU R20, [R1+0x5e0] ;  /* 0x0005e00001147983 */ /* 0x000f240000300800 */
[----:B------:R-:W-:Y:S02]  /*1ec90*/  IMAD.MOV.U32 R4, RZ, RZ, R19 ;  /* 0x000000ffff047224 */ /* 0x000fe400078e0013 */
[----:B------:R-:W-:Y:S01]  /*1eca0*/  IMAD.MOV.U32 R5, RZ, RZ, R18 ;  /* 0x000000ffff057224 */ /* 0x000fe200078e0012 */
[----:B--2---:R-:W-:Y:S03]  /*1ecb0*/  STL.64 [R1+0x880], R22 ;  /* 0x0008801601007387 */ /* 0x004fe60000100a00 */
[----:B---3--:R-:W-:-:S04]  /*1ecc0*/  IMAD.WIDE R4, R21, 0x2, R4 ;  /* 0x0000000215047825 */ /* 0x008fc800078e0204 */
[----:B----4-:R-:W-:Y:S02]  /*1ecd0*/  IMAD.MOV.U32 R16, RZ, RZ, R27 ;  /* 0x000000ffff107224 */ /* 0x010fe400078e001b */
[----:B------:R-:W-:Y:S02]  /*1ece0*/  IMAD.MOV.U32 R8, RZ, RZ, R25 ;  /* 0x000000ffff087224 */ /* 0x000fe400078e0019 */
[----:B------:R-:W-:Y:S02]  /*1ecf0*/  IMAD.MOV.U32 R9, RZ, RZ, R24 ;  /* 0x000000ffff097224 */ /* 0x000fe400078e0018 */
[----:B------:R-:W-:Y:S01]  /*1ed00*/  IMAD.MOV.U32 R17, RZ, RZ, R26 ;  /* 0x000000ffff117224 */ /* 0x000fe200078e001a */
[----:B------:R0:W-:Y:S01]  /*1ed10*/  STL.64 [R1+0x878], R20 ;  /* 0x0008781401007387 */ /* 0x0001e20000100a00 */
[----:B------:R-:W-:-:S04]  /*1ed20*/  IMAD.WIDE R8, R21, 0x2, R8 ;  /* 0x0000000215087825 */ /* 0x000fc800078e0208 */
[----:B------:R-:W-:Y:S01]  /*1ed30*/  IMAD.WIDE R16, R21, 0x2, R16 ;  /* 0x0000000215107825 */ /* 0x000fe200078e0210 */
[----:B0-----:R-:W2:Y:S03]  /*1ed40*/  LDL.LU R20, [R1+0xc0] ;  /* 0x0000c00001147983 */ /* 0x001ea60000300800 */
[----:B------:R-:W2:Y:S02]  /*1ed50*/  LDL.LU R21, [R1+0xc4] ;  /* 0x0000c40001157983 */ /* 0x000ea40000300800 */
[----:B------:R-:W2:Y:S02]  /*1ed60*/  LDL.LU R22, [R1+0xc8] ;  /* 0x0000c80001167983 */ /* 0x000ea40000300800 */
[----:B------:R-:W2:Y:S01]  /*1ed70*/  LDL.LU R23, [R1+0xcc] ;  /* 0x0000cc0001177983 */ /* 0x000ea20000300800 */
[----:B------:R0:W-:Y:S01]  /*1ed80*/  STL [R1+0x52c], R4 ;  /* 0x00052c0401007387 */ /* 0x0001e20000100800 */
[----:B------:R1:W-:Y:S03]  /*1ed90*/  STL [R1+0x48c], R5 ;  /* 0x00048c0501007387 */ /* 0x0003e60000100800 */
[----:B0-----:R-:W3:Y:S01]  /*1eda0*/  LDL.LU R4, [R1+0x490] ;  /* 0x0004900001047983 */ /* 0x001ee20000300800 */
[----:B-1----:R-:W3:Y:S02]  /*1edb0*/  LDL.LU R5, [R1+0x534] ;  /* 0x0005340001057983 */ /* 0x002ee40000300800 */
[----:B------:R-:W-:Y:S02]  /*1edc0*/  STL [R1+0x5d0], R8 ;  /* 0x0005d00801007387 */ /* 0x000fe40000100800 */
[----:B------:R-:W4:Y:S01]  /*1edd0*/  LDL.LU R24, [R1+0x90] ;  /* 0x0000900001187983 */ /* 0x000f220000300800 */
[----:B------:R-:W4:Y:S01]  /*1ede0*/  LDL.LU R25, [R1+0x94] ;  /* 0x0000940001197983 */ /* 0x000f220000300800 */
[----:B------:R-:W2:Y:S02]  /*1edf0*/  LDL.LU R26, [R1+0x98] ;  /* 0x00009800011a7983 */ /* 0x000ea40000300800 */
[----:B------:R-:W2:Y:S02]  /*1ee00*/  LDL.LU R27, [R1+0x9c] ;  /* 0x00009c00011b7983 */ /* 0x000ea40000300800 */
[----:B------:R-:W-:-:S02]  /*1ee10*/  IMAD.MOV.U32 R18, RZ, RZ, R2 ;  /* 0x000000ffff127224 */ /* 0x000fc400078e0002 */
[----:B------:R-:W-:Y:S01]  /*1ee20*/  IMAD.MOV.U32 R19, RZ, RZ, R3 ;  /* 0x000000ffff137224 */ /* 0x000fe200078e0003 */
[----:B--2---:R0:W-:Y:S01]  /*1ee30*/  STL.64 [R1+0x868], R26 ;  /* 0x0008681a01007387 */ /* 0x0041e20000100a00 */
[----:B----4-:R1:W-:Y:S02]  /*1ee40*/  STL.64 [R1+0x860], R24 ;  /* 0x0008601801007387 */ /* 0x0103e40000100a00 */
[----:B0-----:R-:W-:Y:S01]  /*1ee50*/  IMAD.MOV.U32 R26, RZ, RZ, R28 ;  /* 0x000000ffff1a7224 */ /* 0x001fe200078e001c */
[----:B-1----:R-:W2:Y:S01]  /*1ee60*/  LDL.LU R24, [R1+0xb0] ;  /* 0x0000b00001187983 */ /* 0x002ea20000300800 */
[----:B------:R-:W2:Y:S02]  /*1ee70*/  LDL.LU R25, [R1+0xb4] ;  /* 0x0000b40001197983 */ /* 0x000ea40000300800 */
[----:B------:R0:W5:Y:S02]  /*1ee80*/  LDL.LU R28, [R1+0x894] ;  /* 0x00089400011c7983 */ /* 0x0001640000300800 */
[----:B------:R-:W-:-:S02]  /*1ee90*/  IMAD.MOV.U32 R27, RZ, RZ, R29 ;  /* 0x000000ffff1b7224 */ /* 0x000fc400078e001d */
[----:B------:R0:W5:Y:S01]  /*1eea0*/  LDL.LU R29, [R1+0x890] ;  /* 0x00089000011d7983 */ /* 0x0001620000300800 */
[----:B------:R1:W-:Y:S02]  /*1eeb0*/  STL [R1+0x530], R9 ;  /* 0x0005300901007387 */ /* 0x0003e40000100800 */
[----:B------:R-:W4:Y:S01]  /*1eec0*/  LDL.LU R8, [R1+0x538] ;  /* 0x0005380001087983 */ /* 0x000f220000300800 */
[----:B-1----:R-:W4:Y:S01]  /*1eed0*/  LDL.LU R9, [R1+0x5d8] ;  /* 0x0005d80001097983 */ /* 0x002f220000300800 */
[----:B------:R-:W-:Y:S02]  /*1eee0*/  STL [R1+0x620], R16 ;  /* 0x0006201001007387 */ /* 0x000fe40000100800 */
[----:B------:R1:W-:Y:S02]  /*1eef0*/  STL [R1+0x5d4], R17 ;  /* 0x0005d41101007387 */ /* 0x0003e40000100800 */
[----:B------:R-:W4:Y:S01]  /*1ef00*/  LDL.LU R2, [R1+0x88c] ;  /* 0x00088c0001027983 */ /* 0x000f220000300800 */
[----:B------:R-:W4:Y:S01]  /*1ef10*/  LDL.LU R3, [R1+0x888] ;  /* 0x0008880001037983 */ /* 0x000f220000300800 */
[----:B-1----:R-:W-:Y:S03]  /*1ef20*/  HMMA.16816.F32 R16, R12, R18, R20 ;  /* 0x000000120c10723c */ /* 0x002fe60000001814 */
[----:B------:R0:W5:Y:S01]  /*1ef30*/  LDL.LU.64 R22, [R1+0x880] ;  /* 0x0008800001167983 */ /* 0x0001620000300a00 */
[----:B------:R-:W4:Y:S01]  /*1ef40*/  LDL.LU.64 R20, [R1+0x878] ;  /* 0x0008780001147983 */ /* 0x000f220000300a00 */
[----:B---3--:R-:W-:-:S04]  /*1ef50*/  LOP3.LUT R5, R5, R4, RZ, 0x3c, !PT ;  /* 0x0000000405057212 */ /* 0x008fc800078e3cff */
[----:B------:R-:W-:-:S04]  /*1ef60*/  LOP3.LUT R4, R5, R4, RZ, 0x3c, !PT ;  /* 0x0000000405047212 */ /* 0x000fc800078e3cff */
[----:B------:R-:W-:-:S10]  /*1ef70*/  LOP3.LUT R5, R5, R4, RZ, 0x3c, !PT ;  /* 0x0000000405057212 */ /* 0x000fd400078e3cff */
[----:B------:R-:W-:Y:S01]  /*1ef80*/  STL.64 [R1+0x280], R16 ;  /* 0x0002801001007387 */ /* 0x000fe20000100a00 */
[----:B------:R1:W-:Y:S03]  /*1ef90*/  STL.64 [R1+0x288], R18 ;  /* 0x0002881201007387 */ /* 0x0003e60000100a00 */
[----:B-1----:R-:W3:Y:S01]  /*1efa0*/  LDL.LU R18, [R1+0x54c] ;  /* 0x00054c0001127983 */ /* 0x002ee20000300800 */
[----:B------:R-:W3:Y:S01]  /*1efb0*/  LDL.LU R19, [R1+0x5ec] ;  /* 0x0005ec0001137983 */ /* 0x000ee20000300800 */
[----:B--2---:R-:W-:Y:S01]  /*1efc0*/  HMMA.16816.F32 R24, R12, R10, R24 ;  /* 0x0000000a0c18723c */ /* 0x004fe20000001818 */
[----:B----4-:R-:W-:-:S04]  /*1efd0*/  LOP3.LUT R9, R9, R8, RZ, 0x3c, !PT ;  /* 0x0000000809097212 */ /* 0x010fc800078e3cff */
[C---:B------:R-:W-:Y:S01]  /*1efe0*/  LOP3.LUT R8, R9.reuse, R8, RZ, 0x3c, !PT ;  /* 0x0000000809087212 */ /* 0x040fe200078e3cff */
[----:B------:R-:W-:Y:S02]  /*1eff0*/  IMAD.MOV.U32 R17, RZ, RZ, R2 ;  /* 0x000000ffff117224 */ /* 0x000fe400078e0002 */
[----:B------:R-:W-:Y:S01]  /*1f000*/  IMAD.MOV.U32 R16, RZ, RZ, R3 ;  /* 0x000000ffff107224 */ /* 0x000fe200078e0003 */
[----:B------:R-:W2:Y:S01]  /*1f010*/  LDL.LU R2, [R1+0x874] ;  /* 0x0008740001027983 */ /* 0x000ea20000300800 */
[----:B------:R-:W-:Y:S01]  /*1f020*/  LOP3.LUT R9, R9, R8, RZ, 0x3c, !PT ;  /* 0x0000000809097212 */ /* 0x000fe200078e3cff */
[----:B------:R-:W4:Y:S02]  /*1f030*/  LDL.LU R3, [R1+0x870] ;  /* 0x0008700001037983 */ /* 0x000f240000300800 */
[----:B------:R-:W-:-:S04]  /*1f040*/  IMAD.WIDE R4, R21, 0x2, R4 ;  /* 0x0000000215047825 */ /* 0x000fc800078e0204 */
[----:B------:R-:W-:-:S04]  /*1f050*/  IMAD.WIDE R8, R21, 0x2, R8 ;  /* 0x0000000215087825 */ /* 0x000fc800078e0208 */
[----:B------:R-:W-:Y:S01]  /*1f060*/  IMAD.WIDE R16, R21, 0x2, R16 ;  /* 0x0000000215107825 */ /* 0x000fe200078e0210 */
[----:B------:R1:W-:Y:S03]  /*1f070*/  STL [R1+0x534], R4 ;  /* 0x0005340401007387 */ /* 0x0003e60000100800 */
[----:B------:R0:W-:Y:S01]  /*1f080*/  STL [R1+0x490], R5 ;  /* 0x0004900501007387 */ /* 0x0001e20000100800 */
[----:B-1----:R-:W2:Y:S01]  /*1f090*/  LDL.LU R4, [R1+0x494] ;  /* 0x0004940001047983 */ /* 0x002ea20000300800 */
[----:B0-----:R-:W2:Y:S02]  /*1f0a0*/  LDL.LU R5, [R1+0x53c] ;  /* 0x00053c0001057983 */ /* 0x001ea40000300800 */
[----:B------:R-:W-:Y:S02]  /*1f0b0*/  STL [R1+0x5d8], R8 ;  /* 0x0005d80801007387 */ /* 0x000fe40000100800 */
[----:B------:R0:W-:Y:S02]  /*1f0c0*/  STL [R1+0x538], R9 ;  /* 0x0005380901007387 */ /* 0x0001e40000100800 */
[----:B0-----:R-:W3:Y:S01]  /*1f0d0*/  LDL.LU R9, [R1+0x540] ;  /* 0x0005400001097983 */ /* 0x001ee20000300800 */
[----:B------:R0:W-:Y:S02]  /*1f0e0*/  STL [R1+0x624], R16 ;  /* 0x0006241001007387 */ /* 0x0001e40000100800 */
[----:B------:R-:W-:Y:S02]  /*1f0f0*/  STL [R1+0x5dc], R17 ;  /* 0x0005dc1101007387 */ /* 0x000fe40000100800 */
[----:B------:R-:W-:Y:S01]  /*1f100*/  STL.64 [R1+0x270], R24 ;  /* 0x0002701801007387 */ /* 0x000fe20000100a00 */
[----:B------:R1:W-:Y:S01]  /*1f110*/  STL.64 [R1+0x278], R26 ;  /* 0x0002781a01007387 */ /* 0x0003e20000100a00 */
[----:B0-----:R-:W-:-:S03]  /*1f120*/  IMAD.MOV.U32 R16, RZ, RZ, R27 ;  /* 0x000000ffff107224 */ /* 0x001fc600078e001b */
[----:B-1----:R-:W3:Y:S01]  /*1f130*/  LDL.LU.64 R26, [R1+0x868] ;  /* 0x00086800011a7983 */ /* 0x002ee20000300a00 */
[----:B------:R-:W3:Y:S02]  /*1f140*/  LDL.LU.64 R24, [R1+0x860] ;  /* 0x0008600001187983 */ /* 0x000ee40000300a00 */
[----:B------:R-:W3:Y:S02]  /*1f150*/  LDL.LU R17, [R1+0x42c] ;  /* 0x00042c0001117983 */ /* 0x000ee40000300800 */
[----:B----4-:R-:W-:Y:S01]  /*1f160*/  IMAD.MOV.U32 R8, RZ, RZ, R3 ;  /* 0x000000ffff087224 */ /* 0x010fe200078e0003 */
[----:B--2---:R-:W-:-:S04]  /*1f170*/  LOP3.LUT R5, R5, R4, RZ, 0x3c, !PT ;  /* 0x0000000405057212 */ /* 0x004fc800078e3cff */
[----:B------:R-:W-:-:S04]  /*1f180*/  LOP3.LUT R4, R5, R4, RZ, 0x3c, !PT ;  /* 0x0000000405047212 */ /* 0x000fc800078e3cff */
[----:B------:R-:W-:-:S05]  /*1f190*/  LOP3.LUT R5, R5, R4, RZ, 0x3c, !PT ;  /* 0x0000000405057212 */ /* 0x000fca00078e3cff */
[----:B------:R-:W-:-:S04]  /*1f1a0*/  IMAD.WIDE R10, R21, 0x2, R4 ;  /* 0x00000002150a7825 */ /* 0x000fc800078e0204 */
[----:B---3--:R-:W-:Y:S02]  /*1f1b0*/  IMAD.MOV.U32 R5, RZ, RZ, R9 ;  /* 0x000000ffff057224 */ /* 0x008fe400078e0009 */
[----:B------:R-:W-:Y:S02]  /*1f1c0*/  IMAD.MOV.U32 R9, RZ, RZ, R2 ;  /* 0x000000ffff097224 */ /* 0x000fe400078e0002 */
[----:B------:R-:W2:Y:S01]  /*1f1d0*/  LDL.LU R2, [R1+0x85c] ;  /* 0x00085c0001027983 */ /* 0x000ea20000300800 */
[----:B------:R-:W2:Y:S01]  /*1f1e0*/  LDL.LU R3, [R1+0x858] ;  /* 0x0008580001037983 */ /* 0x000ea20000300800 */
[----:B------:R-:W-:Y:S02]  /*1f1f0*/  HMMA.16816.F32 R12, R12, R6, R24 ;  /* 0x000000060c0c723c */ /* 0x000fe40000001818 */
[----:B------:R-:W-:Y:S01]  /*1f200*/  STL [R1+0x53c], R10 ;  /* 0x00053c0a01007387 */ /* 0x000fe20000100800 */
[----:B------:R0:W-:Y:S03]  /*1f210*/  STL [R1+0x494], R11 ;  /* 0x0004940b01007387 */ /* 0x0001e60000100800 */
[----:B0-----:R-:W3:Y:S01]  /*1f220*/  LDL.LU R11, [R1+0x5e8] ;  /* 0x0005e800010b7983 */ /* 0x001ee20000300800 */
[----:B------:R0:W5:Y:S02]  /*1f230*/  LDL.LU.64 R26, [R1+0x850] ;  /* 0x00085000011a7983 */ /* 0x0001640000300a00 */
[----:B------:R0:W5:Y:S11]  /*1f240*/  LDL.LU.64 R24, [R1+0x848] ;  /* 0x0008480001187983 */ /* 0x0001760000300a00 */
[----:B------:R-:W-:Y:S03]  /*1f250*/  @!UPT UIADD3 URZ, URZ, URZ, URZ ;  /* 0x0000003f3f3ff290 */ /* 0x000fe6000fffe03f */
[----:B------:R-:W-:Y:S01]  /*1f260*/  STL.64 [R1+0x260], R12 ;  /* 0x0002600c01007387 */ /* 0x000fe20000100a00 */
[----:B------:R-:W-:Y:S02]  /*1f270*/  STL.64 [R1+0x268], R14 ;  /* 0x0002680e01007387 */ /* 0x000fe40000100a00 */
[----:B------:R-:W4:Y:S02]  /*1f280*/  LDL.LU R7, [R1+0x548] ;  /* 0x0005480001077983 */ /* 0x000f240000300800 */
[----:B------:R-:W-:-:S04]  /*1f290*/  IMAD.MOV.U32 R4, RZ, RZ, R20 ;  /* 0x000000ffff047224 */ /* 0x000fc800078e0014 */
[----:B------:R-:W-:-:S04]  /*1f2a0*/  IMAD.WIDE R4, R21, 0x2, R4 ;  /* 0x0000000215047825 */ /* 0x000fc800078e0204 */
[----:B------:R-:W-:Y:S01]  /*1f2b0*/  IMAD.WIDE R8, R21, 0x2, R8 ;  /* 0x0000000215087825 */ /* 0x000fe200078e0208 */
[----:B------:R3:W-:Y:S03]  /*1f2c0*/  STL [R1+0x5e0], R4 ;  /* 0x0005e00401007387 */ /* 0x0007e60000100800 */
[----:B------:R4:W-:Y:S02]  /*1f2d0*/  STL [R1+0x540], R5 ;  /* 0x0005400501007387 */ /* 0x0009e40000100800 */
[----:B------:R-:W-:Y:S01]  /*1f2e0*/  IMAD.MOV.U32 R6, RZ, RZ, R19 ;  /* 0x000000ffff067224 */ /* 0x000fe200078e0013 */
[----:B------:R-:W-:Y:S01]  /*1f2f0*/  IADD3 R17, R17, -0x1, RZ ;  /* 0xffffffff11117810 */ /* 0x000fe20007ffe0ff */
[----:B------:R0:W-:Y:S01]  /*1f300*/  STL [R1+0x5e4], R8 ;  /* 0x0005e40801007387 */ /* 0x0001e20000100800 */
[----:B------:R0:W-:Y:S03]  /*1f310*/  STL [R1+0x544], R9 ;  /* 0x0005440901007387 */ /* 0x0001e60000100800 */
[----:B------:R0:W-:Y:S01]  /*1f320*/  STL [R1+0x42c], R17 ;  /* 0x00042c1101007387 */ /* 0x0001e20000100800 */
[----:B------:R-:W-:Y:S01]  /*1f330*/  ISETP.NE.U32.AND P0, PT, R17, RZ, PT ;  /* 0x000000ff1100720c */ /* 0x000fe20003f05070 */
[----:B------:R-:W-:Y:S01]  /*1f340*/  IMAD.MOV.U32 R20, RZ, RZ, c[0x0][0x188] ;  /* 0x00006200ff147624 */ /* 0x000fe200078e00ff */
[----:B------:R-:W-:Y:S01]  /*1f350*/  UIADD3 UR4, UR4, -0x80, URZ ;  /* 0xffffff8004047890 */ /* 0x000fe2000fffe03f */
[----:B------:R-:W-:-:S02]  /*1f360*/  IMAD.MOV.U32 R10, RZ, RZ, R15 ;  /* 0x000000ffff0a7224 */ /* 0x000fc400078e000f */
[----:B---3--:R-:W-:Y:S02]  /*1f370*/  IMAD.MOV.U32 R4, RZ, RZ, R11 ;  /* 0x000000ffff047224 */ /* 0x008fe400078e000b */
[----:B----4-:R-:W-:Y:S02]  /*1f380*/  IMAD.MOV.U32 R5, RZ, RZ, R7 ;  /* 0x000000ffff057224 */ /* 0x010fe400078e0007 */
[----:B------:R-:W-:Y:S02]  /*1f390*/  IMAD.MOV.U32 R7, RZ, RZ, R18 ;  /* 0x000000ffff077224 */ /* 0x000fe400078e0012 */
[----:B------:R-:W-:-:S04]  /*1f3a0*/  IMAD.WIDE R4, R21, 0x2, R4 ;  /* 0x0000000215047825 */ /* 0x000fc800078e0204 */
[----:B------:R-:W-:Y:S01]  /*1f3b0*/  IMAD.WIDE R6, R21, 0x2, R6 ;  /* 0x0000000215067825 */ /* 0x000fe200078e0206 */
[----:B------:R0:W-:Y:S03]  /*1f3c0*/  STL [R1+0x5e8], R4 ;  /* 0x0005e80401007387 */ /* 0x0001e60000100800 */
[----:B------:R0:W-:Y:S02]  /*1f3d0*/  STL [R1+0x548], R5 ;  /* 0x0005480501007387 */ /* 0x0001e40000100800 */
[----:B------:R0:W-:Y:S02]  /*1f3e0*/  STL [R1+0x5ec], R6 ;  /* 0x0005ec0601007387 */ /* 0x0001e40000100800 */
[----:B------:R0:W-:Y:S02]  /*1f3f0*/  STL [R1+0x54c], R7 ;  /* 0x00054c0701007387 */ /* 0x0001e40000100800 */
[----:B------:R-:W-:-:S04]  /*1f400*/  IMAD.SHL.U32 R18, R20, 0x80, RZ ;  /* 0x0000008014127824 */ /* 0x000fc800078e00ff */
[----:B--2---:R-:W-:Y:S01]  /*1f410*/  IMAD.WIDE R2, R18, 0x2, R2 ;  /* 0x0000000212027825 */ /* 0x004fe200078e0202 */
[----:B------:R-:W-:Y:S01]  /*1f420*/  @!P0 CALL.REL.NOINC `(.L_x_2) ;  /* 0x0000001000008944 */ /* 0x000fe20003c00000 */
[----:B------:R-:W-:Y:S05]  /*1f430*/  BRA `(.L_x_3) ;  /* 0xfffe91d000007947 */ /* 0x000fea000383ffff */
.L_x_2:
[----:B-----5:R1:W-:Y:S04]  /*1f440*/  STL [R1+0x8e0], R26 ;  /* 0x0008e01a01007387 */ /* 0x0203e80000100800 */
[----:B-1----:R-:W2:Y:S04]  /*1f450*/  LDL.LU R26, [R1+0x2dc] ;  /* 0x0002dc00011a7983 */ /* 0x002ea80000300800 */
[----:B--2---:R1:W-:Y:S04]  /*1f460*/  STL [R1+0x8e8], R26 ;  /* 0x0008e81a01007387 */ /* 0x0043e80000100800 */
        /* <DEDUP_REMOVED lines=30> */
[----:B------:R2:W-:Y:S01]  /*1f650*/  STL [R1+0x8dc], R27 ;  /* 0x0008dc1b01007387 */ /* 0x0005e20000100800 */
[----:B-1----:R-:W-:-:S03]  /*1f660*/  IMAD.MOV.U32 R26, RZ, RZ, R16 ;  /* 0x000000ffff1a7224 */ /* 0x002fc600078e0010 */
[----:B--2---:R-:W2:Y:S04]  /*1f670*/  LDL.LU R27, [R1+0x2ec] ;  /* 0x0002ec00011b7983 */ /* 0x004ea80000300800 */
        /* <DEDUP_REMOVED lines=36> */
[----:B------:R1:W-:Y:S04]  /*1f8c0*/  STL [R1+0x8d4], R24 ;  /* 0x0008d41801007387 */ /* 0x0003e80000100800 */
[----:B-1----:R-:W3:Y:S04]  /*1f8d0*/  LDL.LU R24, [R1+0x30c] ;  /* 0x00030c0001187983 */ /* 0x002ee80000300800 */
[----:B------:R-:W4:Y:S04]  /*1f8e0*/  LDL.LU R28, [R1+0x2c8] ;  /* 0x0002c800011c7983 */ /* 0x000f280000300800 */
[----:B------:R-:W4:Y:S04]  /*1f8f0*/  LDL.LU R29, [R1+0x2d8] ;  /* 0x0002d800011d7983 */ /* 0x000f280000300800 */
[----:B------:R-:W2:Y:S04]  /*1f900*/  LDL.LU R2, [R1+0x2e8] ;  /* 0x0002e80001027983 */ /* 0x000ea80000300800 */
[----:B------:R-:W2:Y:S04]  /*1f910*/  LDL.LU R3, [R1+0x2f8] ;  /* 0x0002f80001037983 */ /* 0x000ea80000300800 */
[----:B0-----:R-:W2:Y:S04]  /*1f920*/  LDL.LU R6, [R1+0x308] ;  /* 0x0003080001067983 */ /* 0x001ea80000300800 */
[----:B------:R-:W2:Y:S04]  /*1f930*/  LDL.LU R7, [R1+0x318] ;  /* 0x0003180001077983 */ /* 0x000ea80000300800 */
        /* <DEDUP_REMOVED lines=14> */
[----:B------:R-:W2:Y:S01]  /*1fa20*/  LDL.LU R20, [R1+0x300] ;  /* 0x0003000001147983 */ /* 0x000ea20000300800 */
[----:B------:R-:W-:-:S03]  /*1fa30*/  F2FP.PACK_AB R26, R27, R26 ;  /* 0x0000001a1b1a723e */ /* 0x000fc600000000ff */
[----:B------:R-:W2:Y:S04]  /*1fa40*/  LDL.LU R21, [R1+0x310] ;  /* 0x0003100001157983 */ /* 0x000ea80000300800 */
[----:B------:R0:W-:Y:S04]  /*1fa50*/  STL [R1+0x854], R23 ;  /* 0x0008541701007387 */ /* 0x0001e80000100800 */
[----:B0-----:R-:W2:Y:S04]  /*1fa60*/  LDL.LU R23, [R1+0x32c] ;  /* 0x00032c0001177983 */ /* 0x001ea80000300800 */
[----:B------:R0:W-:Y:S04]  /*1fa70*/  STL [R1+0x850], R22 ;  /* 0x0008501601007387 */ /* 0x0001e80000100800 */
[----:B0-----:R-:W2:Y:S04]  /*1fa80*/  LDL.LU R22, [R1+0x14c] ;  /* 0x00014c0001167983 */ /* 0x001ea80000300800 */
[----:B------:R0:W-:Y:S04]  /*1fa90*/  STL [R1+0x848], R0 ;  /* 0x0008480001007387 */ /* 0x0001e80000100800 */
[----:B0-----:R-:W3:Y:S04]  /*1faa0*/  LDL.LU R0, [R1+0x31c] ;  /* 0x00031c0001007983 */ /* 0x001ee80000300800 */
[----:B------:R-:W2:Y:S04]  /*1fab0*/  LDL.LU R27, [R1+0x964] ;  /* 0x00096400011b7983 */ /* 0x000ea80000300800 */
[----:B------:R0:W-:Y:S04]  /*1fac0*/  STL [R1+0x9c], R26 ;  /* 0x00009c1a01007387 */ /* 0x0001e80000100800 */
[----:B0-----:R-:W2:Y:S02]  /*1fad0*/  LDL.LU R26, [R1+0x960] ;  /* 0x00096000011a7983 */ /* 0x001ea40000300800 */
[----:B--2---:R-:W-:-:S02]  /*1fae0*/  F2FP.PACK_AB R26, R27, R26 ;  /* 0x0000001a1b1a723e */ /* 0x004fc400000000ff */
        /* <DEDUP_REMOVED lines=60> */
[----:B------:R-:W2:Y:S01]  /*1feb0*/  LDL.LU R27, [R1+0x8e4] ;  /* 0x0008e400011b7983 */ /* 0x000ea20000300800 */
[----:B---3--:R-:W-:-:S03]  /*1fec0*/  F2FP.PACK_AB R0, R24, R0 ;  /* 0x000000001800723e */ /* 0x008fc600000000ff */
[----:B------:R0:W-:Y:S04]  /*1fed0*/  STL [R1+0x5c], R26 ;  /* 0x00005c1a01007387 */ /* 0x0001e80000100800 */
[----:B0-----:R-:W3:Y:S01]  /*1fee0*/  LDL.LU R26, [R1+0x8e0] ;  /* 0x0008e000011a7983 */ /* 0x001ee20000300800 */
[----:B------:R-:W-:Y:S02]  /*1fef0*/  F2FP.PACK_AB R2, R2, R3 ;  /* 0x000000030202723e */ /* 0x000fe400000000ff */
[----:B------:R-:W-:Y:S02]  /*1ff00*/  F2FP.PACK_AB R3, R4, R5 ;  /* 0x000000050403723e */ /* 0x000fe400000000ff */
[----:B--2---:R-:W-:Y:S02]  /*1ff10*/  F2FP.PACK_AB R25, R27, R25 ;  /* 0x000000191b19723e */ /* 0x004fe400000000ff */
[----:B------:R-:W3:Y:S04]  /*1ff20*/  LDL.LU R27, [R1+0x8dc] ;  /* 0x0008dc00011b7983 */ /* 0x000ee80000300800 */
[----:B------:R0:W-:Y:S04]  /*1ff30*/  STL [R1+0x58], R25 ;  /* 0x0000581901007387 */ /* 0x0001e80000100800 */
[----:B0-----:R-:W2:Y:S04]  /*1ff40*/  LDL.LU R25, [R1+0x8d8] ;  /* 0x0008d80001197983 */ /* 0x001ea80000300800 */
[----:B------:R-:W2:Y:S04]  /*1ff50*/  LDL.LU R24, [R1+0x8d4] ;  /* 0x0008d40001187983 */ /* 0x000ea80000300800 */
[----:B------:R0:W-:Y:S02]  /*1ff60*/  STL [R1+0x54], R0 ;  /* 0x0000540001007387 */ /* 0x0001e40000100800 */
[----:B0-----:R-:W-:-:S02]  /*1ff70*/  F2FP.PACK_AB R0, R22, R23 ;  /* 0x000000171600723e */ /* 0x001fc400000000ff */
[----:B----4-:R-:W-:-:S03]  /*1ff80*/  F2FP.PACK_AB R22, R28, R29 ;  /* 0x0000001d1c16723e */ /* 0x010fc600000000ff */
[----:B------:R0:W-:Y:S04]  /*1ff90*/  STL [R1+0x50], R0 ;  /* 0x0000500001007387 */ /* 0x0001e80000100800 */
[----:B------:R-:W-:Y:S04]  /*1ffa0*/  STL [R1+0x4c], R22 ;  /* 0x00004c1601007387 */ /* 0x000fe80000100800 */
[----:B------:R1:W-:Y:S01]  /*1ffb0*/  STL [R1+0x48], R2 ;  /* 0x0000480201007387 */ /* 0x0003e20000100800 */
[----:B0-----:R-:W-:-:S05]  /*1ffc0*/  F2FP.PACK_AB R0, R6, R7 ;  /* 0x000000070600723e */ /* 0x001fca00000000ff */
[----:B------:R0:W-:Y:S01]  /*1ffd0*/  STL [R1+0x44], R0 ;  /* 0x0000440001007387 */ /* 0x0001e20000100800 */
[----:B-1----:R-:W-:-:S03]  /*1ffe0*/  F2FP.PACK_AB R2, R8, R9 ;  /* 0x000000090802723e */ /* 0x002fc600000000ff */
[----:B------:R1:W-:Y:S04]  /*1fff0*/  STL [R1+0x40], R3 ;  /* 0x0000400301007387 */ /* 0x0003e80000100800 */
[----:B------:R4:W-:Y:S01]  /*20000*/  STL [R1+0x3c], R2 ;  /* 0x00003c0201007387 */ /* 0x0009e20000100800 */
[----:B0-----:R-:W-:Y:S02]  /*20010*/  F2FP.PACK_AB R0, R12, R13 ;  /* 0x0000000d0c00723e */ /* 0x001fe400000000ff */
[----:B-1----:R-:W-:-:S03]  /*20020*/  F2FP.PACK_AB R3, R14, R15 ;  /* 0x0000000f0e03723e */ /* 0x002fc600000000ff */
[----:B------:R0:W-:Y:S01]  /*20030*/  STL [R1+0x38], R0 ;  /* 0x0000380001007387 */ /* 0x0001e20000100800 */
[----:B----4-:R-:W-:-:S03]  /*20040*/  F2FP.PACK_AB R2, R10, R11 ;  /* 0x0000000b0a02723e */ /* 0x010fc600000000ff */
[----:B------:R1:W-:Y:S04]  /*20050*/  STL [R1+0x34], R3 ;  /* 0x0000340301007387 */ /* 0x0003e80000100800 */
[----:B------:R4:W-:Y:S01]  /*20060*/  STL [R1+0x30], R2 ;  /* 0x0000300201007387 */ /* 0x0009e20000100800 */
[----:B0-----:R-:W-:Y:S02]  /*20070*/  F2FP.PACK_AB R0, R16, R17 ;  /* 0x000000111000723e */ /* 0x001fe400000000ff */
[----:B-1----:R-:W-:-:S03]  /*20080*/  F2FP.PACK_AB R3, R18, R19 ;  /* 0x000000131203723e */ /* 0x002fc600000000ff */
[----:B------:R3:W-:Y:S01]  /*20090*/  STL [R1+0x2c], R0 ;  /* 0x00002c0001007387 */ /* 0x0007e20000100800 */
[----:B----4-:R-:W-:-:S03]  /*200a0*/  F2FP.PACK_AB R2, R20, R21 ;  /* 0x000000151402723e */ /* 0x010fc600000000ff */
[----:B------:R-:W-:Y:S04]  /*200b0*/  STL [R1+0x28], R3 ;  /* 0x0000280301007387 */ /* 0x000fe80000100800 */
[----:B------:R-:W4:Y:S04]  /*200c0*/  LDL.LU R7, [R1+0x174] ;  /* 0x0001740001077983 */ /* 0x000f280000300800 */
[----:B------:R-:W-:Y:S01]  /*200d0*/  STL [R1+0x24], R2 ;  /* 0x0000240201007387 */ /* 0x000fe20000100800 */
[----:B---3--:R-:W-:-:S03]  /*200e0*/  F2FP.PACK_AB R0, R27, R26 ;  /* 0x0000001a1b00723e */ /* 0x008fc600000000ff */
[----:B----4-:R0:W-:Y:S04]  /*200f0*/  STL [R1+0x894], R7 ;  /* 0x0008940701007387 */ /* 0x0101e80000100800 */
[----:B------:R-:W-:Y:S04]  /*20100*/  STL [R1+0x20], R0 ;  /* 0x0000200001007387 */ /* 0x000fe80000100800 */
[----:B0-----:R-:W3:Y:S04]  /*20110*/  LDL.LU R7, [R1+0x388] ;  /* 0x0003880001077983 */ /* 0x001ee80000300800 */
[----:B---3--:R0:W-:Y:S04]  /*20120*/  STL [R1+0x89c], R7 ;  /* 0x00089c0701007387 */ /* 0x0081e80000100800 */
        /* <DEDUP_REMOVED lines=11> */
[----:B---3--:R-:W-:Y:S04]  /*201e0*/  STL [R1+0x8cc], R7 ;  /* 0x0008cc0701007387 */ /* 0x008fe80000100800 */
[----:B------:R-:W3:Y:S04]  /*201f0*/  LDL.LU R6, [R1+0x344] ;  /* 0x0003440001067983 */ /* 0x000ee80000300800 */
        /* <DEDUP_REMOVED lines=20> */
[----:B------:R-:W4:Y:S04]  /*20340*/  LDL.LU R4, [R1+0x384] ;  /* 0x0003840001047983 */ /* 0x000f280000300800 */
[----:B----4-:R0:W-:Y:S04]  /*20350*/  STL [R1+0x888], R4 ;  /* 0x0008880401007387 */ /* 0x0101e80000100800 */
[----:B0-----:R-:W4:Y:S04]  /*20360*/  LDL.LU R4, [R1+0x354] ;  /* 0x0003540001047983 */ /* 0x001f280000300800 */
[----:B------:R-:W2:Y:S04]  /*20370*/  LDL.LU R11, [R1+0x170] ;  /* 0x00017000010b7983 */ /* 0x000ea80000300800 */
[----:B--2---:R0:W-:Y:S04]  /*20380*/  STL [R1+0x884], R11 ;  /* 0x0008840b01007387 */ /* 0x0041e80000100800 */
[----:B0-----:R-:W2:Y:S04]  /*20390*/  LDL.LU R11, [R1+0x374] ;  /* 0x00037400010b7983 */ /* 0x001ea80000300800 */
        /* <DEDUP_REMOVED lines=34> */
[----:B------:R-:W2:Y:S04]  /*205c0*/  LDL.LU R22, [R1+0x394] ;  /* 0x0003940001167983 */ /* 0x000ea80000300800 */
[----:B------:R-:W2:Y:S01]  /*205d0*/  LDL.LU R0, [R1+0x3d4] ;  /* 0x0003d40001007983 */ /* 0x000ea20000300800 */
[----:B------:R-:W-:-:S02]  /*205e0*/  IMAD.MOV.U32 R7, RZ, RZ, R25 ;  /* 0x000000ffff077224 */ /* 0x000fc400078e0019 */
[----:B------:R-:W-:-:S05]  /*205f0*/  IMAD.MOV.U32 R6, RZ, RZ, R24 ;  /* 0x000000ffff067224 */ /* 0x000fca00078e0018 */
[----:B------:R-:W-:Y:S01]  /*20600*/  F2FP.PACK_AB R7, R6, R7 ;  /* 0x000000070607723e */ /* 0x000fe200000000ff */
[----:B--2---:R0:W-:Y:S04]  /*20610*/  STL [R1+0x84c], R0 ;  /* 0x00084c0001007387 */ /* 0x0041e80000100800 */
        /* <DEDUP_REMOVED lines=40> */
[----:B------:R0:W-:Y:S04]  /*208a0*/  STL [R1], R7 ;  /* 0x0000000701007387 */ /* 0x0001e80000100800 */
[----:B0-----:R-:W2:Y:S02]  /*208b0*/  LDL.LU R7, [R1+0x894] ;  /* 0x0008940001077983 */ /* 0x001ea40000300800 */
[----:B--2---:R-:W-:-:S02]  /*208c0*/  F2FP.PACK_AB R7, R6, R7 ;  /* 0x000000070607723e */ /* 0x004fc400000000ff */
[----:B------:R-:W3:Y:S02]  /*208d0*/  LDL.LU R6, [R1+0x890] ;  /* 0x0008900001067983 */ /* 0x000ee40000300800 */
[----:B---3--:R-:W-:Y:S02]  /*208e0*/  F2FP.PACK_AB R6, R5, R6 ;  /* 0x000000060506723e */ /* 0x008fe400000000ff */
[----:B------:R-:W4:Y:S02]  /*208f0*/  LDL.LU R5, [R1+0x88c] ;  /* 0x00088c0001057983 */ /* 0x000f240000300800 */
[----:B----4-:R-:W-:Y:S02]  /*20900*/  F2FP.PACK_AB R5, R4, R5 ;  /* 0x000000050405723e */ /* 0x010fe400000000ff */
[----:B------:R-:W2:Y:S02]  /*20910*/  LDL.LU R4, [R1+0x888] ;  /* 0x0008880001047983 */ /* 0x000ea40000300800 */
[----:B--2---:R-:W-:-:S02]  /*20920*/  F2FP.PACK_AB R4, R11, R4 ;  /* 0x000000040b04723e */ /* 0x004fc400000000ff */
[----:B------:R-:W2:Y:S02]  /*20930*/  LDL.LU R11, [R1+0x884] ;  /* 0x00088400010b7983 */ /* 0x000ea40000300800 */
[----:B--2---:R-:W-:Y:S02]  /*20940*/  F2FP.PACK_AB R11, R10, R11 ;  /* 0x0000000b0a0b723e */ /* 0x004fe400000000ff */
[----:B------:R-:W2:Y:S02]  /*20950*/  LDL.LU R10, [R1+0x880] ;  /* 0x00088000010a7983 */ /* 0x000ea40000300800 */
[----:B--2---:R-:W-:Y:S02]  /*20960*/  F2FP.PACK_AB R10, R9, R10 ;  /* 0x0000000a090a723e */ /* 0x004fe400000000ff */
        /* <DEDUP_REMOVED lines=26> */
[----:B------:R-:W2:Y:S01]  /*20b10*/  LDL.LU R0, [R1+0x848] ;  /* 0x0008480001007983 */ /* 0x000ea20000300800 */
[----:B------:R-:W-:Y:S02]  /*20b20*/  F2FP.PACK_AB R20, R28, R20 ;  /* 0x000000141c14723e */ /* 0x000fe400000000ff */
[----:B------:R-:W-:Y:S02]  /*20b30*/  F2FP.PACK_AB R27, R29, R27 ;  /* 0x0000001b1d1b723e */ /* 0x000fe400000000ff */
[----:B------:R-:W-:Y:S02]  /*20b40*/  F2FP.PACK_AB R26, R2, R26 ;  /* 0x0000001a021a723e */ /* 0x000fe400000000ff */
[----:B------:R-:W-:Y:S02]  /*20b50*/  F2FP.PACK_AB R25, R3, R25 ;  /* 0x000000190319723e */ /* 0x000fe400000000ff */
[----:B--2---:R-:W-:Y:S02]  /*20b60*/  F2FP.PACK_AB R24, R24, R0 ;  /* 0x000000001818723e */ /* 0x004fe400000000ff */
.L_x_1:
[----:B------:R-:W2:Y:S04]  /*20b70*/  LDL.LU R2, [R1+0x648] ;  /* 0x0006480001027983 */ /* 0x000ea80000300800 */
[----:B------:R-:W1:Y:S02]  /*20b80*/  S2R R29, SR_TID.X ;  /* 0x00000000001d7919 */ /* 0x000e640000002100 */
[----:B01----:R-:W-:-:S02]  /*20b90*/  IMAD.SHL.U32 R0, R29, 0x20, RZ ;  /* 0x000000201d007824 */ /* 0x003fc400078e00ff */
[----:B------:R0:W-:Y:S01]  /*20ba0*/  STL [R1+0x87c], R29 ;  /* 0x00087c1d01007387 */ /* 0x0001e20000100800 */
[C---:B------:R-:W-:Y:S02]  /*20bb0*/  IMAD.SHL.U32 R28, R29.reuse, 0x4, RZ ;  /* 0x000000041d1c7824 */ /* 0x040fe400078e00ff */
[----:B------:R-:W-:Y:S01]  /*20bc0*/  IMAD.SHL.U32 R3, R29, 0x1000, RZ ;  /* 0x000010001d037824 */ /* 0x000fe200078e00ff */
[----:B------:R-:W-:-:S04]  /*20bd0*/  LOP3.LUT R0, R0, 0x60, RZ, 0xc0, !PT ;  /* 0x0000006000007812 */ /* 0x000fc800078ec0ff */
[----:B------:R-:W-:Y:S02]  /*20be0*/  LOP3.LUT R3, R3, 0x18000, RZ, 0xc0, !PT ;  /* 0x0001800003037812 */ /* 0x000fe400078ec0ff */
[----:B------:R-:W-:Y:S01]  /*20bf0*/  LOP3.LUT R0, R0, 0x70, R28, 0x78, !PT ;  /* 0x0000007000007812 */ /* 0x000fe200078e781c */
[----:B------:R-:W-:Y:S01]  /*20c00*/  IMAD.SHL.U32 R28, R29, 0x4000, RZ ;  /* 0x000040001d1c7824 */ /* 0x000fe200078e00ff */
[----:B------:R-:W-:Y:S01]  /*20c10*/  BAR.SYNC.DEFER_BLOCKING 0x0 ;  /* 0x0000000000007b1d */ /* 0x000fe20000010000 */
[----:B--2---:R-:W-:-:S04]  /*20c20*/  LOP3.LUT R2, R2, 0x6000, RZ, 0xc0, !PT ;  /* 0x0000600002027812 */ /* 0x004fc800078ec0ff */
[----:B------:R-:W-:Y:S02]  /*20c30*/  IADD3 R0, R0, R3, R2 ;  /* 0x0000000300007210 */ /* 0x000fe40007ffe002 */
[C---:B------:R-:W-:Y:S02]  /*20c40*/  LOP3.LUT R3, R29.reuse, 0x180, RZ, 0xc0, !PT ;  /* 0x000001801d037812 */ /* 0x040fe400078ec0ff */
[----:B0-----:R-:W-:Y:S02]  /*20c50*/  LOP3.LUT R29, R29, 0x1ff, RZ, 0xc0, !PT ;  /* 0x000001ff1d1d7812 */ /* 0x001fe400078ec0ff */
[----:B------:R-:W-:Y:S01]  /*20c60*/  LOP3.LUT R2, R28, 0x18000, RZ, 0xc0, !PT ;  /* 0x000180001c027812 */ /* 0x000fe200078ec0ff */
[----:B------:R-:W-:-:S04]  /*20c70*/  IMAD R0, R3, 0x2, R0 ;  /* 0x0000000203007824 */ /* 0x000fc800078e0200 */
[----:B------:R-:W-:Y:S01]  /*20c80*/  IMAD R2, R29, 0x10, R2 ;  /* 0x000000101d027824 */ /* 0x000fe200078e0202 */
[----:B------:R0:W-:Y:S04]  /*20c90*/  STS.128 [R0], R24 ;  /* 0x0000001800007388 */ /* 0x0001e80000000c00 */
        /* <DEDUP_REMOVED lines=22> */
[----:B------:R-:W-:Y:S04]  /*20e00*/  STS.128 [R0+0x1000], R20 ;  /* 0x0010001400007388 */ /* 0x000fe80000000c00 */
[----:B------:R-:W-:Y:S04]  /*20e10*/  STS.128 [R0+0x80], R16 ;  /* 0x0000801000007388 */ /* 0x000fe80000000c00 */
[----:B---3--:R-:W-:Y:S04]  /*20e20*/  STL.64 [R1+0x8d0], R26 ;  /* 0x0008d01a01007387 */ /* 0x008fe80000100a00 */
[----:B--2---:R0:W-:Y:S04]  /*20e30*/  STL.64 [R1+0x8c8], R24 ;  /* 0x0008c81801007387 */ /* 0x0041e80000100a00 */
[----:B0-----:R-:W2:Y:S04]  /*20e40*/  LDL.LU R24, [R1] ;  /* 0x0000000001187983 */ /* 0x001ea80000300800 */
[----:B------:R-:W2:Y:S04]  /*20e50*/  LDL.LU R25, [R1+0x4] ;  /* 0x0000040001197983 */ /* 0x000ea80000300800 */
[----:B------:R-:W2:Y:S04]  /*20e60*/  LDL.LU R26, [R1+0x8] ;  /* 0x00000800011a7983 */ /* 0x000ea80000300800 */
[----:B------:R-:W2:Y:S04]  /*20e70*/  LDL.LU R27, [R1+0xc] ;  /* 0x00000c00011b7983 */ /* 0x000ea80000300800 */
[----:B------:R-:W3:Y:S04]  /*20e80*/  LDL.LU R20, [R1+0x30] ;  /* 0x0000300001147983 */ /* 0x000ee80000300800 */
[----:B------:R-:W3:Y:S04]  /*20e90*/  LDL.LU R21, [R1+0x34] ;  /* 0x0000340001157983 */ /* 0x000ee80000300800 */
[----:B------:R-:W3:Y:S04]  /*20ea0*/  LDL.LU R22, [R1+0x38] ;  /* 0x0000380001167983 */ /* 0x000ee80000300800 */
[----:B------:R-:W3:Y:S04]  /*20eb0*/  LDL.LU R23, [R1+0x3c] ;  /* 0x00003c0001177983 */ /* 0x000ee80000300800 */
[----:B------:R-:W4:Y:S04]  /*20ec0*/  LDL.LU R16, [R1+0x80] ;  /* 0x0000800001107983 */ /* 0x000f280000300800 */
[----:B------:R-:W4:Y:S04]  /*20ed0*/  LDL.LU R17, [R1+0x84] ;  /* 0x0000840001117983 */ /* 0x000f280000300800 */
[----:B------:R-:W4:Y:S04]  /*20ee0*/  LDL.LU R18, [R1+0x88] ;  /* 0x0000880001127983 */ /* 0x000f280000300800 */
[----:B------:R-:W4:Y:S04]  /*20ef0*/  LDL.LU R19, [R1+0x8c] ;  /* 0x00008c0001137983 */ /* 0x000f280000300800 */
[----:B------:R0:W-:Y:S04]  /*20f00*/  STS.128 [R0+0x1080], R12 ;  /* 0x0010800c00007388 */ /* 0x0001e80000000c00 */
[----:B------:R1:W-:Y:S04]  /*20f10*/  STS.128 [R0+0x400], R8 ;  /* 0x0004000800007388 */ /* 0x0003e80000000c00 */
[----:B------:R5:W-:Y:S04]  /*20f20*/  STS.128 [R0+0x1400], R4 ;  /* 0x0014000400007388 */ /* 0x000be80000000c00 */
[----:B0-----:R-:W3:Y:S04]  /*20f30*/  LDL.LU R12, [R1+0x70] ;  /* 0x00007000010c7983 */ /* 0x001ee80000300800 */
[----:B------:R-:W3:Y:S04]  /*20f40*/  LDL.LU R13, [R1+0x74] ;  /* 0x00007400010d7983 */ /* 0x000ee80000300800 */
[----:B------:R-:W3:Y:S04]  /*20f50*/  LDL.LU R14, [R1+0x78] ;  /* 0x00007800010e7983 */ /* 0x000ee80000300800 */
[----:B------:R-:W3:Y:S04]  /*20f60*/  LDL.LU R15, [R1+0x7c] ;  /* 0x00007c00010f7983 */ /* 0x000ee80000300800 */
[----:B-1----:R-:W3:Y:S04]  /*20f70*/  LDL.LU R8, [R1+0x60] ;  /* 0x0000600001087983 */ /* 0x002ee80000300800 */
[----:B------:R-:W3:Y:S04]  /*20f80*/  LDL.LU R9, [R1+0x64] ;  /* 0x0000640001097983 */ /* 0x000ee80000300800 */
[----:B------:R-:W3:Y:S04]  /*20f90*/  LDL.LU R10, [R1+0x68] ;  /* 0x00006800010a7983 */ /* 0x000ee80000300800 */
[----:B------:R-:W3:Y:S04]  /*20fa0*/  LDL.LU R11, [R1+0x6c] ;  /* 0x00006c00010b7983 */ /* 0x000ee80000300800 */
[----:B-----5:R-:W5:Y:S04]  /*20fb0*/  LDL.LU R4, [R1+0x50] ;  /* 0x0000500001047983 */ /* 0x020f680000300800 */
[----:B------:R-:W5:Y:S04]  /*20fc0*/  LDL.LU R5, [R1+0x54] ;  /* 0x0000540001057983 */ /* 0x000f680000300800 */
[----:B------:R-:W5:Y:S04]  /*20fd0*/  LDL.LU R6, [R1+0x58] ;  /* 0x0000580001067983 */ /* 0x000f680000300800 */
[----:B------:R-:W5:Y:S04]  /*20fe0*/  LDL.LU R7, [R1+0x5c] ;  /* 0x00005c0001077983 */ /* 0x000f680000300800 */
[----:B--2---:R0:W-:Y:S04]  /*20ff0*/  STS.128 [R0+0x480], R24 ;  /* 0x0004801800007388 */ /* 0x0041e80000000c00 */
[----:B0-----:R-:W2:Y:S04]  /*21000*/  LDL.LU.64 R26, [R1+0x8d0] ;  /* 0x0008d000011a7983 */ /* 0x001ea80000300a00 */
[----:B------:R-:W2:Y:S04]  /*21010*/  LDL.LU.64 R24, [R1+0x8c8] ;  /* 0x0008c80001187983 */ /* 0x000ea80000300a00 */
[----:B--2---:R0:W-:Y:S04]  /*21020*/  STS.128 [R0+0x1480], R24 ;  /* 0x0014801800007388 */ /* 0x0041e80000000c00 */
[----:B0-----:R-:W2:Y:S04]  /*21030*/  LDL.LU.64 R26, [R1+0x8c0] ;  /* 0x0008c000011a7983 */ /* 0x001ea80000300a00 */
[----:B------:R-:W2:Y:S04]  /*21040*/  LDL.LU.64 R24, [R1+0x8b8] ;  /* 0x0008b80001187983 */ /* 0x000ea80000300a00 */
[----:B--2---:R0:W-:Y:S04]  /*21050*/  STS.128 [R0+0x800], R24 ;  /* 0x0008001800007388 */ /* 0x0041e80000000c00 */
[----:B0-----:R-:W2:Y:S04]  /*21060*/  LDL.LU.64 R26, [R1+0x8b0] ;  /* 0x0008b000011a7983 */ /* 0x001ea80000300a00 */
[----:B------:R-:W2:Y:S04]  /*21070*/  LDL.LU.64 R24, [R1+0x8a8] ;  /* 0x0008a80001187983 */ /* 0x000ea80000300a00 */
[----:B---3--:R0:W-:Y:S04]  /*21080*/  STS.128 [R0+0x1800], R20 ;  /* 0x0018001400007388 */ /* 0x0081e80000000c00 */
[----:B0-----:R-:W3:Y:S04]  /*21090*/  LDL R21, [R1+0x424] ;  /* 0x0004240001157983 */ /* 0x001ee80000100800 */
[----:B--2---:R0:W-:Y:S04]  /*210a0*/  STS.128 [R0+0x880], R24 ;  /* 0x0008801800007388 */ /* 0x0041e80000000c00 */
[----:B0-----:R-:W2:Y:S04]  /*210b0*/  LDL.LU.64 R26, [R1+0x8a0] ;  /* 0x0008a000011a7983 */ /* 0x001ea80000300a00 */
[----:B------:R-:W2:Y:S04]  /*210c0*/  LDL.LU.64 R24, [R1+0x898] ;  /* 0x0008980001187983 */ /* 0x000ea80000300a00 */
[----:B------:R-:W3:Y:S04]  /*210d0*/  LDL.LU R3, [R1+0x644] ;  /* 0x0006440001037983 */ /* 0x000ee80000300800 */
[----:B-----5:R-:W-:Y:S04]  /*210e0*/  STS.128 [R0+0x1880], R4 ;  /* 0x0018800400007388 */ /* 0x020fe80000000c00 */
[----:B------:R0:W-:Y:S04]  /*210f0*/  STS.128 [R0+0xc00], R8 ;  /* 0x000c000800007388 */ /* 0x0001e80000000c00 */
[----:B------:R-:W-:Y:S04]  /*21100*/  STS.128 [R0+0x1c00], R12 ;  /* 0x001c000c00007388 */ /* 0x000fe80000000c00 */
[----:B----4-:R1:W-:Y:S01]  /*21110*/  STS.128 [R0+0xc80], R16 ;  /* 0x000c801000007388 */ /* 0x0103e20000000c00 */
[----:B0-----:R-:W-:-:S02]  /*21120*/  LOP3.LUT R8, R2, 0x20, RZ, 0x3c, !PT ;  /* 0x0000002002087812 */ /* 0x001fc400078e3cff */
[C---:B-1----:R-:W-:Y:S02]  /*21130*/  LOP3.LUT R17, R2.reuse, 0x40, RZ, 0x3c, !PT ;  /* 0x0000004002117812 */ /* 0x042fe400078e3cff */
[----:B------:R-:W-:Y:S01]  /*21140*/  LOP3.LUT R16, R2, 0x60, RZ, 0x3c, !PT ;  /* 0x0000006002107812 */ /* 0x000fe200078e3cff */
[----:B------:R-:W0:Y:S02]  /*21150*/  S2R R29, SR_TID.X ;  /* 0x00000000001d7919 */ /* 0x000e240000002100 */
[----:B0-----:R-:W-:Y:S02]  /*21160*/  SHF.R.U32.HI R28, RZ, 0x8, R29 ;  /* 0x00000008ff1c7819 */ /* 0x001fe4000001161d */
[----:B--2---:R-:W-:Y:S04]  /*21170*/  STS.128 [R0+0x1c80], R24 ;  /* 0x001c801800007388 */ /* 0x004fe80000000c00 */
[----:B------:R-:W-:Y:S06]  /*21180*/  BAR.SYNC.DEFER_BLOCKING 0x0 ;  /* 0x0000000000007b1d */ /* 0x000fec0000010000 */
[----:B------:R-:W0:Y:S04]  /*21190*/  LDS.128 R4, [R2] ;  /* 0x0000000002047984 */ /* 0x000e280000000c00 */
[----:B------:R-:W-:Y:S04]  /*211a0*/  LDS.128 R24, [R16] ;  /* 0x0000000010187984 */ /* 0x000fe80000000c00 */
[----:B0-----:R-:W-:Y:S01]  /*211b0*/  STL.64 [R1+0x70], R4 ;  /* 0x0000700401007387 */ /* 0x001fe20000100a00 */
[----:B------:R-:W-:-:S03]  /*211c0*/  IMAD.MOV.U32 R14, RZ, RZ, R4 ;  /* 0x000000ffff0e7224 */ /* 0x000fc600078e0004 */
[----:B------:R-:W-:Y:S04]  /*211d0*/  STL.64 [R1+0x78], R6 ;  /* 0x0000780601007387 */ /* 0x000fe80000100a00 */
[----:B------:R-:W0:Y:S04]  /*211e0*/  LDS.128 R4, [R8] ;  /* 0x0000000008047984 */ /* 0x000e280000000c00 */
[----:B0-----:R-:W-:Y:S01]  /*211f0*/  STL.64 [R1+0x50], R4 ;  /* 0x0000500401007387 */ /* 0x001fe20000100a00 */
[----:B------:R-:W-:-:S03]  /*21200*/  IMAD.MOV.U32 R10, RZ, RZ, R4 ;  /* 0x000000ffff0a7224 */ /* 0x000fc600078e0004 */
[----:B------:R-:W-:Y:S04]  /*21210*/  STL.64 [R1+0x58], R6 ;  /* 0x0000580601007387 */ /* 0x000fe80000100a00 */
[----:B------:R-:W0:Y:S01]  /*21220*/  LDS.128 R4, [R17] ;  /* 0x0000000011047984 */ /* 0x000e220000000c00 */
[----:B------:R-:W-:-:S03]  /*21230*/  IMAD.MOV.U32 R15, RZ, RZ, R24 ;  /* 0x000000ffff0f7224 */ /* 0x000fc600078e0018 */
[----:B0-----:R-:W-:Y:S04]  /*21240*/  STL.64 [R1+0x80], R4 ;  /* 0x0000800401007387 */ /* 0x001fe80000100a00 */
[----:B------:R-:W-:Y:S04]  /*21250*/  STL.64 [R1+0x88], R6 ;  /* 0x0000880601007387 */ /* 0x000fe80000100a00 */
[----:B------:R-:W-:Y:S04]  /*21260*/  STL.64 [R1+0x90], R24 ;  /* 0x0000901801007387 */ /* 0x000fe80000100a00 */
[----:B------:R-:W-:Y:S04]  /*21270*/  STL.64 [R1+0x98], R26 ;  /* 0x0000981a01007387 */ /* 0x000fe80000100a00 */
[----:B------:R-:W0:Y:S04]  /*21280*/  LDS.128 R24, [R2+0x2000] ;  /* 0x0020000002187984 */ /* 0x000e280000000c00 */
[----:B0-----:R-:W-:Y:S01]  /*21290*/  STL.64 [R1+0xb0], R24 ;  /* 0x0000b01801007387 */ /* 0x001fe20000100a00 */
[----:B------:R-:W-:-:S03]  /*212a0*/  IMAD.MOV.U32 R13, RZ, RZ, R24 ;  /* 0x000000ffff0d7224 */ /* 0x000fc600078e0018 */
[----:B------:R-:W-:Y:S04]  /*212b0*/  STL.64 [R1+0xb8], R26 ;  /* 0x0000b81a01007387 */ /* 0x000fe80000100a00 */
[----:B------:R-:W0:Y:S01]  /*212c0*/  LDS.128 R24, [R8+0x2000] ;  /* 0x0020000008187984 */ /* 0x000e220000000c00 */
[----:B------:R-:W-:Y:S01]  /*212d0*/  SGXT.U32 R28, R28, 0x1 ;  /* 0x000000011c1c781a */ /* 0x000fe20000000000 */
[----:B------:R-:W-:Y:S01]  /*212e0*/  IMAD.MOV.U32 R11, RZ, RZ, R4 ;  /* 0x000000ffff0b7224 */ /* 0x000fe200078e0004 */
[C---:B---3--:R-:W-:Y:S01]  /*212f0*/  ISETP.GE.AND P0, PT, R3.reuse, c[0x0][0x178], PT ;  /* 0x00005e0003007a0c */ /* 0x048fe20003f06270 */
[----:B------:R-:W-:Y:S01]  /*21300*/  IMAD R4, R3, c[0x0][0x194], RZ ;  /* 0x0000650003047a24 */ /* 0x000fe200078e02ff */
[----:B------:R-:W-:-:S04]  /*21310*/  LOP3.LUT R5, R21, R28, RZ, 0xfc, !PT ;  /* 0x0000001c15057212 */ /* 0x000fc800078efcff */
[C---:B------:R-:W-:Y:S01]  /*21320*/  ISETP.LT.AND P1, PT, R5.reuse, c[0x0][0x17c], !P0 ;  /* 0x00005f0005007a0c */ /* 0x040fe20004721270 */
[----:B------:R-:W-:Y:S01]  /*21330*/  IMAD R5, R5, c[0x0][0x198], RZ ;  /* 0x0000660005057a24 */ /* 0x000fe200078e02ff */
[C---:B------:R-:W-:Y:S01]  /*21340*/  LEA R3, P2, R4.reuse, c[0x0][0x170], 0x1 ;  /* 0x00005c0004037a11 */ /* 0x040fe200078408ff */
[----:B0-----:R-:W-:Y:S01]  /*21350*/  STL [R1+0xa0], R24 ;  /* 0x0000a01801007387 */ /* 0x001fe20000100800 */
[----:B------:R-:W-:Y:S02]  /*21360*/  IMAD.MOV.U32 R12, RZ, RZ, R24 ;  /* 0x000000ffff0c7224 */ /* 0x000fe400078e0018 */
[----:B------:R-:W-:Y:S01]  /*21370*/  IMAD.MOV.U32 R29, RZ, RZ, R25 ;  /* 0x000000ffff1d7224 */ /* 0x000fe200078e0019 */
[----:B------:R-:W-:Y:S04]  /*21380*/  STL.64 [R1+0xa8], R26 ;  /* 0x0000a81a01007387 */ /* 0x000fe80000100a00 */
[----:B------:R-:W0:Y:S01]  /*21390*/  LDS.128 R24, [R17+0x2000] ;  /* 0x0020000011187984 */ /* 0x000e220000000c00 */
[----:B------:R-:W-:-:S02]  /*213a0*/  LEA.HI.X.SX32 R0, R4, c[0x0][0x174], 0x1, P2 ;  /* 0x00005d0004007a11 */ /* 0x000fc400010f0eff */
[----:B------:R-:W-:-:S04]  /*213b0*/  LEA R4, P2, R5, R3, 0x1 ;  /* 0x0000000305047211 */ /* 0x000fc800078408ff */
[----:B------:R-:W-:Y:S01]  /*213c0*/  LEA.HI.X.SX32 R5, R5, R0, 0x1, P2 ;  /* 0x0000000005057211 */ /* 0x000fe200010f0eff */
[----:B------:R-:W-:Y:S04]  /*213d0*/  STL [R1+0x880], R29 ;  /* 0x0008801d01007387 */ /* 0x000fe80000100800 */
[----:B------:R1:W-:Y:S04]  /*213e0*/  @P1 STG.E.U16 [R4.64], R14 ;  /* 0x0000000e04001986 */ /* 0x0003e8000c101506 */
[----:B0-----:R-:W-:Y:S01]  /*213f0*/  STL.64 [R1+0x30], R24 ;  /* 0x0000301801007387 */ /* 0x001fe20000100a00 */
[----:B-1----:R-:W-:-:S03]  /*21400*/  IMAD.MOV.U32 R14, RZ, RZ, R24 ;  /* 0x000000ffff0e7224 */ /* 0x002fc600078e0018 */
[----:B------:R-:W-:Y:S04]  /*21410*/  STL.64 [R1+0x38], R26 ;  /* 0x0000381a01007387 */ /* 0x000fe80000100a00 */
[----:B------:R-:W0:Y:S01]  /*21420*/  LDS.128 R24, [R16+0x2000] ;  /* 0x0020000010187984 */ /* 0x000e220000000c00 */
[----:B------:R-:W-:-:S03]  /*21430*/  LOP3.LUT R7, R21, 0x2, R28, 0xfe, !PT ;  /* 0x0000000215077812 */ /* 0x000fc600078efe1c */
[----:B0-----:R-:W-:Y:S04]  /*21440*/  STL.64 [R1+0x10], R24 ;  /* 0x0000101801007387 */ /* 0x001fe80000100a00 */
[----:B------:R-:W-:Y:S04]  /*21450*/  STL.64 [R1+0x18], R26 ;  /* 0x0000181a01007387 */ /* 0x000fe80000100a00 */
[----:B------:R-:W0:Y:S01]  /*21460*/  LDS.128 R24, [R2+0x4000] ;  /* 0x0040000002187984 */ /* 0x000e220000000c00 */
[C---:B------:R-:W-:Y:S01]  /*21470*/  ISETP.LT.AND P4, PT, R7.reuse, c[0x0][0x17c], !P0 ;  /* 0x00005f0007007a0c */ /* 0x040fe20004781270 */
[----:B------:R-:W-:Y:S01]  /*21480*/  IMAD R7, R7, c[0x0][0x198], RZ ;  /* 0x0000660007077a24 */ /* 0x000fe200078e02ff */
[----:B------:R-:W-:-:S04]  /*21490*/  LOP3.LUT R9, R21, 0x4, R28, 0xfe, !PT ;  /* 0x0000000415097812 */ /* 0x000fc800078efe1c */
[----:B------:R-:W-:Y:S02]  /*214a0*/  LEA R6, P3, R7, R3, 0x1 ;  /* 0x0000000307067211 */ /* 0x000fe400078608ff */
[C---:B------:R-:W-:Y:S01]  /*214b0*/  ISETP.LT.AND P5, PT, R9.reuse, c[0x0][0x17c], !P0 ;  /* 0x00005f0009007a0c */ /* 0x040fe200047a1270 */
[----:B------:R-:W-:Y:S01]  /*214c0*/  IMAD R9, R9, c[0x0][0x198], RZ ;  /* 0x0000660009097a24 */ /* 0x000fe200078e02ff */
[----:B------:R-:W-:-:S04]  /*214d0*/  LEA.HI.X.SX32 R7, R7, R0, 0x1, P3 ;  /* 0x0000000007077211 */ /* 0x000fc800018f0eff */
[C---:B------:R-:W-:Y:S01]  /*214e0*/  LEA R4, P1, R9.reuse, R3, 0x1 ;  /* 0x0000000309047211 */ /* 0x040fe200078208ff */
[----:B------:R1:W-:Y:S03]  /*214f0*/  @P4 STG.E.U16 [R6.64], R10 ;  /* 0x0000000a06004986 */ /* 0x0003e6000c101506 */
[----:B------:R-:W-:Y:S01]  /*21500*/  LEA.HI.X.SX32 R5, R9, R0, 0x1, P1 ;  /* 0x0000000009057211 */ /* 0x000fe200008f0eff */
[----:B0-----:R-:W-:Y:S01]  /*21510*/  STL.64 [R1+0x60], R24 ;  /* 0x0000601801007387 */ /* 0x001fe20000100a00 */
[----:B------:R-:W-:-:S03]  /*21520*/  IMAD.MOV.U32 R20, RZ, RZ, R24 ;  /* 0x000000ffff147224 */ /* 0x000fc600078e0018 */
[----:B------:R-:W-:Y:S04]  /*21530*/  STL.64 [R1+0x68], R26 ;  /* 0x0000681a01007387 */ /* 0x000fe80000100a00 */
[----:B------:R-:W0:Y:S01]  /*21540*/  LDS.128 R24, [R8+0x4000] ;  /* 0x0040000008187984 */ /* 0x000e220000000c00 */
[C-C-:B-1----:R-:W-:Y:S02]  /*21550*/  LOP3.LUT R10, R21.reuse, 0x6, R28.reuse, 0xfe, !PT ;  /* 0x00000006150a7812 */ /* 0x142fe400078efe1c */
[C-C-:B------:R-:W-:Y:S02]  /*21560*/  LOP3.LUT R7, R21.reuse, 0x8, R28.reuse, 0xfe, !PT ;  /* 0x0000000815077812 */ /* 0x140fe400078efe1c */
[C---:B------:R-:W-:Y:S01]  /*21570*/  ISETP.LT.AND P2, PT, R10.reuse, c[0x0][0x17c], !P0 ;  /* 0x00005f000a007a0c */ /* 0x040fe20004741270 */
[----:B------:R-:W-:Y:S01]  /*21580*/  IMAD R10, R10, c[0x0][0x198], RZ ;  /* 0x000066000a0a7a24 */ /* 0x000fe200078e02ff */
[----:B------:R-:W-:Y:S01]  /*21590*/  LOP3.LUT R6, R21, 0xa, R28, 0xfe, !PT ;  /* 0x0000000a15067812 */ /* 0x000fe200078efe1c */
[----:B------:R1:W-:Y:S01]  /*215a0*/  @P5 STG.E.U16 [R4.64], R11 ;  /* 0x0000000b04005986 */ /* 0x0003e2000c101506 */
[C---:B------:R-:W-:Y:S01]  /*215b0*/  ISETP.LT.AND P3, PT, R7.reuse, c[0x0][0x17c], !P0 ;  /* 0x00005f0007007a0c */ /* 0x040fe20004761270 */
[----:B------:R-:W-:Y:S01]  /*215c0*/  IMAD R7, R7, c[0x0][0x198], RZ ;  /* 0x0000660007077a24 */ /* 0x000fe200078e02ff */
[C---:B------:R-:W-:Y:S01]  /*215d0*/  ISETP.LT.AND P1, PT, R6.reuse, c[0x0][0x17c], !P0 ;  /* 0x00005f0006007a0c */ /* 0x040fe20004721270 */
[----:B------:R-:W-:-:S03]  /*215e0*/  IMAD R9, R6, c[0x0][0x198], RZ ;  /* 0x0000660006097a24 */ /* 0x000fc600078e02ff */
[-C--:B------:R-:W-:Y:S02]  /*215f0*/  LEA R6, P5, R7, R3.reuse, 0x1 ;  /* 0x0000000307067211 */ /* 0x080fe400078a08ff */
[----:B-1----:R-:W-:-:S04]  /*21600*/  LEA R4, P4, R10, R3, 0x1 ;  /* 0x000000030a047211 */ /* 0x002fc800078808ff */
[-C--:B------:R-:W-:Y:S02]  /*21610*/  LEA.HI.X.SX32 R5, R10, R0.reuse, 0x1, P4 ;  /* 0x000000000a057211 */ /* 0x080fe400020f0eff */
[----:B------:R-:W-:-:S03]  /*21620*/  LEA.HI.X.SX32 R7, R7, R0, 0x1, P5 ;  /* 0x0000000007077211 */ /* 0x000fc600028f0eff */
[----:B------:R1:W-:Y:S01]  /*21630*/  @P2 STG.E.U16 [R4.64], R15 ;  /* 0x0000000f04002986 */ /* 0x0003e2000c101506 */
[----:B------:R-:W-:-:S03]  /*21640*/  LEA R10, P4, R9, R3, 0x1 ;  /* 0x00000003090a7211 */ /* 0x000fc600078808ff */
[----:B------:R2:W-:Y:S01]  /*21650*/  @P3 STG.E.U16 [R6.64], R13 ;  /* 0x0000000d06003986 */ /* 0x0005e2000c101506 */
[----:B-1----:R-:W-:-:S04]  /*21660*/  LOP3.LUT R5, R21, 0xc, R28, 0xfe, !PT ;  /* 0x0000000c15057812 */ /* 0x002fc800078efe1c */
[C---:B------:R-:W-:Y:S01]  /*21670*/  ISETP.LT.AND P2, PT, R5.reuse, c[0x0][0x17c], !P0 ;  /* 0x00005f0005007a0c */ /* 0x040fe20004741270 */
[----:B------:R-:W-:Y:S01]  /*21680*/  IMAD R5, R5, c[0x0][0x198], RZ ;  /* 0x0000660005057a24 */ /* 0x000fe200078e02ff */
[----:B--2---:R-:W-:Y:S01]  /*21690*/  LOP3.LUT R6, R21, 0xe, R28, 0xfe, !PT ;  /* 0x0000000e15067812 */ /* 0x004fe200078efe1c */
[----:B0-----:R-:W-:Y:S01]  /*216a0*/  IMAD.MOV.U32 R22, RZ, RZ, R24 ;  /* 0x000000ffff167224 */ /* 0x001fe200078e0018 */
[----:B------:R-:W-:Y:S02]  /*216b0*/  LEA.HI.X.SX32 R11, R9, R0, 0x1, P4 ;  /* 0x00000000090b7211 */ /* 0x000fe400020f0eff */
[C---:B------:R-:W-:Y:S01]  /*216c0*/  ISETP.LT.AND P3, PT, R6.reuse, c[0x0][0x17c], !P0 ;  /* 0x00005f0006007a0c */ /* 0x040fe20004761270 */
[----:B------:R-:W-:Y:S01]  /*216d0*/  IMAD R6, R6, c[0x0][0x198], RZ ;  /* 0x0000660006067a24 */ /* 0x000fe200078e02ff */
[----:B------:R-:W-:Y:S01]  /*216e0*/  LEA R4, P4, R5, R3, 0x1 ;  /* 0x0000000305047211 */ /* 0x000fe200078808ff */
[----:B------:R-:W-:Y:S01]  /*216f0*/  STL.64 [R1+0x40], R24 ;  /* 0x0000401801007387 */ /* 0x000fe20000100a00 */
[----:B------:R-:W-:-:S02]  /*21700*/  LOP3.LUT R7, R21, 0x12, R28, 0xfe, !PT ;  /* 0x0000001215077812 */ /* 0x000fc400078efe1c */
[----:B------:R-:W-:Y:S01]  /*21710*/  LEA.HI.X.SX32 R5, R5, R0, 0x1, P4 ;  /* 0x0000000005057211 */ /* 0x000fe200020f0eff */
[----:B------:R-:W-:Y:S01]  /*21720*/  STL.64 [R1+0x48], R26 ;  /* 0x0000481a01007387 */ /* 0x000fe20000100a00 */
[----:B------:R-:W-:-:S03]  /*21730*/  LOP3.LUT R9, R21, 0x10, R28, 0xfe, !PT ;  /* 0x0000001015097812 */ /* 0x000fc600078efe1c */
[----:B------:R0:W-:Y:S04]  /*21740*/  @P1 STG.E.U16 [R10.64], R12 ;  /* 0x0000000c0a001986 */ /* 0x0001e8000c101506 */
[----:B------:R-:W-:Y:S04]  /*21750*/  STL [R1+0x890], R22 ;  /* 0x0008901601007387 */ /* 0x000fe80000100800 */
[----:B------:R-:W1:Y:S04]  /*21760*/  LDS.128 R24, [R17+0x4000] ;  /* 0x0040000011187984 */ /* 0x000e680000000c00 */
[----:B------:R-:W-:Y:S01]  /*21770*/  STL.64 [R1+0x888], R20 ;  /* 0x0008881401007387 */ /* 0x000fe20000100a00 */
[----:B0-----:R-:W-:-:S03]  /*21780*/  LEA R12, P5, R6, R3, 0x1 ;  /* 0x00000003060c7211 */ /* 0x001fc600078a08ff */
[----:B------:R-:W0:Y:S01]  /*21790*/  LDS.128 R20, [R16+0x4000] ;  /* 0x0040000010147984 */ /* 0x000e220000000c00 */
[C---:B------:R-:W-:Y:S01]  /*217a0*/  ISETP.LT.AND P4, PT, R7.reuse, c[0x0][0x17c], !P0 ;  /* 0x00005f0007007a0c */ /* 0x040fe20004781270 */
[----:B------:R-:W-:Y:S01]  /*217b0*/  IMAD R10, R7, c[0x0][0x198], RZ ;  /* 0x00006600070a7a24 */ /* 0x000fe200078e02ff */
[----:B------:R-:W-:Y:S01]  /*217c0*/  LEA.HI.X.SX32 R13, R6, R0, 0x1, P5 ;  /* 0x00000000060d7211 */ /* 0x000fe200028f0eff */
[----:B------:R-:W-:Y:S04]  /*217d0*/  @P2 STG.E.U16 [R4.64], R14 ;  /* 0x0000000e04002986 */ /* 0x000fe8000c101506 */
[----:B------:R-:W2:Y:S04]  /*217e0*/  LDS.128 R4, [R2+0x6000] ;  /* 0x0060000002047984 */ /* 0x000ea80000000c00 */
[----:B-1----:R-:W-:Y:S04]  /*217f0*/  STL.64 [R1+0x20], R24 ;  /* 0x0000201801007387 */ /* 0x002fe80000100a00 */
[----:B------:R-:W-:Y:S04]  /*21800*/  STL.64 [R1+0x28], R26 ;  /* 0x0000281a01007387 */ /* 0x000fe80000100a00 */
[----:B0-----:R-:W-:Y:S01]  /*21810*/  STL [R1+0x4], R21 ;  /* 0x0000041501007387 */ /* 0x001fe20000100800 */
[----:B------:R-:W-:-:S03]  /*21820*/  IMAD.MOV.U32 R29, RZ, RZ, R20 ;  /* 0x000000ffff1d7224 */ /* 0x000fc600078e0014 */
[----:B------:R0:W-:Y:S04]  /*21830*/  STL.64 [R1+0x8], R22 ;  /* 0x0000081601007387 */ /* 0x0001e80000100a00 */
[----:B0-----:R-:W3:Y:S04]  /*21840*/  LDL.LU R22, [R1+0x890] ;  /* 0x0008900001167983 */ /* 0x001ee80000300800 */
[----:B------:R-:W4:Y:S04]  /*21850*/  LDL.LU.64 R20, [R1+0x888] ;  /* 0x0008880001147983 */ /* 0x000f280000300a00 */
[----:B--2---:R0:W-:Y:S04]  /*21860*/  STL [R1+0x870], R6 ;  /* 0x0008700601007387 */ /* 0x0041e80000100800 */
[----:B0-----:R-:W2:Y:S01]  /*21870*/  LDL.LU R6, [R1+0x10] ;  /* 0x0000100001067983 */ /* 0x001ea20000300800 */
[C---:B------:R-:W-:Y:S01]  /*21880*/  ISETP.LT.AND P1, PT, R9.reuse, c[0x0][0x17c], !P0 ;  /* 0x00005f0009007a0c */ /* 0x040fe20004721270 */
[----:B------:R-:W-:Y:S01]  /*21890*/  IMAD R9, R9, c[0x0][0x198], RZ ;  /* 0x0000660009097a24 */ /* 0x000fe200078e02ff */
[----:B------:R-:W-:-:S04]  /*218a0*/  LEA R18, P6, R10, R3, 0x1 ;  /* 0x000000030a127211 */ /* 0x000fc800078c08ff */
[C---:B------:R-:W-:Y:S02]  /*218b0*/  LEA R14, P2, R9.reuse, R3, 0x1 ;  /* 0x00000003090e7211 */ /* 0x040fe400078408ff */
[-C--:B------:R-:W-:Y:S02]  /*218c0*/  LEA.HI.X.SX32 R19, R10, R0.reuse, 0x1, P6 ;  /* 0x000000000a137211 */ /* 0x080fe400030f0eff */
[----:B------:R-:W-:Y:S02]  /*218d0*/  LEA.HI.X.SX32 R15, R9, R0, 0x1, P2 ;  /* 0x00000000090f7211 */ /* 0x000fe400010f0eff */
[----:B------:R-:W0:Y:S04]  /*218e0*/  LDS.128 R8, [R8+0x6000] ;  /* 0x0060000008087984 */ /* 0x000e280000000c00 */
[----:B------:R-:W-:Y:S04]  /*218f0*/  STL [R1+0x854], R7 ;  /* 0x0008540701007387 */ /* 0x000fe80000100800 */
[----:B0-----:R-:W-:Y:S04]  /*21900*/  STL [R1+0x868], R10 ;  /* 0x0008680a01007387 */ /* 0x001fe80000100800 */
[----:B------:R-:W-:Y:S01]  /*21910*/  STL [R1+0x850], R11 ;  /* 0x0008500b01007387 */ /* 0x000fe20000100800 */
[----:B----4-:R-:W-:-:S02]  /*21920*/  LOP3.LUT R2, R21, 0x18, R28, 0xfe, !PT ;  /* 0x0000001815027812 */ /* 0x010fc400078efe1c */
[C-C-:B------:R-:W-:Y:S01]  /*21930*/  LOP3.LUT R23, R21.reuse, 0x1a, R28.reuse, 0xfe, !PT ;  /* 0x0000001a15177812 */ /* 0x140fe200078efe1c */
[----:B--2---:R-:W-:Y:S04]  /*21940*/  @P3 STG.E.U16 [R12.64], R6 ;  /* 0x000000060c003986 */ /* 0x004fe8000c101506 */
[----:B------:R0:W-:Y:S04]  /*21950*/  @P1 STG.E.U16 [R14.64], R20 ;  /* 0x000000140e001986 */ /* 0x0001e8000c101506 */
[----:B---3--:R1:W-:Y:S04]  /*21960*/  @P4 STG.E.U16 [R18.64], R22 ;  /* 0x0000001612004986 */ /* 0x0083e8000c101506 */
[----:B------:R-:W2:Y:S01]  /*21970*/  LDS.128 R12, [R17+0x6000] ;  /* 0x00600000110c7984 */ /* 0x000ea20000000c00 */
[----:B0-----:R-:W-:-:S02]  /*21980*/  LOP3.LUT R20, R21, 0x14, R28, 0xfe, !PT ;  /* 0x0000001415147812 */ /* 0x001fc400078efe1c */
[----:B-1----:R-:W-:-:S04]  /*21990*/  LOP3.LUT R18, R21, 0x16, R28, 0xfe, !PT ;  /* 0x0000001615127812 */ /* 0x002fc800078efe1c */
[C---:B------:R-:W-:Y:S01]  /*219a0*/  ISETP.LT.AND P4, PT, R18.reuse, c[0x0][0x17c], !P0 ;  /* 0x00005f0012007a0c */ /* 0x040fe20004781270 */
[----:B------:R-:W-:Y:S02]  /*219b0*/  IMAD R21, R18, c[0x0][0x198], RZ ;  /* 0x0000660012157a24 */ /* 0x000fe400078e02ff */
[----:B------:R-:W0:Y:S04]  /*219c0*/  LDS.128 R16, [R16+0x6000] ;  /* 0x0060000010107984 */ /* 0x000e280000000c00 */
[----:B--2---:R-:W-:Y:S04]  /*219d0*/  STL [R1+0x86c], R14 ;  /* 0x00086c0e01007387 */ /* 0x004fe80000100800 */
[----:B------:R-:W-:Y:S04]  /*219e0*/  STL [R1+0x84c], R15 ;  /* 0x00084c0f01007387 */ /* 0x000fe80000100800 */
[----:B------:R-:W2:Y:S04]  /*219f0*/  LDL.LU R10, [R1+0x70] ;  /* 0x00007000010a7983 */ /* 0x000ea80000300800 */
[----:B0-----:R-:W-:Y:S04]  /*21a00*/  STL [R1+0x864], R18 ;  /* 0x0008641201007387 */ /* 0x001fe80000100800 */
[----:B------:R0:W-:Y:S04]  /*21a10*/  STL [R1+0x848], R19 ;  /* 0x0008481301007387 */ /* 0x0001e80000100800 */
[----:B0-----:R-:W3:Y:S04]  /*21a20*/  LDL R19, [R1+0x424] ;  /* 0x0004240001137983 */ /* 0x001ee80000100800 */
[----:B------:R-:W4:Y:S01]  /*21a30*/  LDL.LU R7, [R1+0x50] ;  /* 0x0000500001077983 */ /* 0x000f220000300800 */
[C---:B------:R-:W-:Y:S01]  /*21a40*/  ISETP.LT.AND P3, PT, R20.reuse, c[0x0][0x17c], !P0 ;  /* 0x00005f0014007a0c */ /* 0x040fe20004761270 */
[----:B------:R-:W-:-:S02]  /*21a50*/  IMAD R20, R20, c[0x0][0x198], RZ ;  /* 0x0000660014147a24 */ /* 0x000fc400078e02ff */
[----:B------:R-:W-:Y:S01]  /*21a60*/  IMAD.MOV.U32 R27, RZ, RZ, R24 ;  /* 0x000000ffff1b7224 */ /* 0x000fe200078e0018 */
[----:B------:R-:W-:Y:S01]  /*21a70*/  ISETP.LT.AND P2, PT, R2, c[0x0][0x17c], !P0 ;  /* 0x00005f0002007a0c */ /* 0x000fe20004741270 */
[----:B------:R-:W-:Y:S01]  /*21a80*/  IMAD R26, R23, c[0x0][0x198], RZ ;  /* 0x00006600171a7a24 */ /* 0x000fe200078e02ff */
[-C--:B------:R-:W-:Y:S01]  /*21a90*/  LEA R24, P1, R20, R3.reuse, 0x1 ;  /* 0x0000000314187211 */ /* 0x080fe200078208ff */
[----:B------:R-:W-:Y:S01]  /*21aa0*/  IMAD R2, R2, c[0x0][0x198], RZ ;  /* 0x0000660002027a24 */ /* 0x000fe200078e02ff */
[----:B------:R-:W-:Y:S01]  /*21ab0*/  LEA R22, P5, R21, R3, 0x1 ;  /* 0x0000000315167211 */ /* 0x000fe200078a08ff */
[----:B------:R-:W5:Y:S01]  /*21ac0*/  LDL.LU R15, [R1+0x80] ;  /* 0x00008000010f7983 */ /* 0x000f620000300800 */
[-C--:B------:R-:W-:Y:S02]  /*21ad0*/  LEA.HI.X.SX32 R25, R20, R0.reuse, 0x1, P1 ;  /* 0x0000000014197211 */ /* 0x080fe400008f0eff */
[----:B------:R-:W-:Y:S01]  /*21ae0*/  ISETP.LT.AND P1, PT, R23, c[0x0][0x17c], !P0 ;  /* 0x00005f0017007a0c */ /* 0x000fe20004721270 */
[----:B------:R-:W2:Y:S01]  /*21af0*/  LDL.LU R14, [R1+0x90] ;  /* 0x00009000010e7983 */ /* 0x000ea20000300800 */
[----:B------:R-:W-:-:S02]  /*21b00*/  LEA.HI.X.SX32 R23, R21, R0, 0x1, P5 ;  /* 0x0000000015177211 */ /* 0x000fc400028f0eff */
[CC--:B------:R-:W-:Y:S01]  /*21b10*/  LEA R20, P6, R2.reuse, R3.reuse, 0x1 ;  /* 0x0000000302147211 */ /* 0x0c0fe200078c08ff */
[----:B------:R0:W-:Y:S03]  /*21b20*/  @P3 STG.E.U16 [R24.64], R27 ;  /* 0x0000001b18003986 */ /* 0x0001e6000c101506 */
[----:B------:R-:W-:Y:S01]  /*21b30*/  LEA.HI.X.SX32 R21, R2, R0, 0x1, P6 ;  /* 0x0000000002157211 */ /* 0x000fe200030f0eff */
[----:B------:R1:W-:Y:S04]  /*21b40*/  @P4 STG.E.U16 [R22.64], R29 ;  /* 0x0000001d16004986 */ /* 0x0003e8000c101506 */
[----:B------:R-:W4:Y:S01]  /*21b50*/  LDL.LU R11, [R1+0xb0] ;  /* 0x0000b000010b7983 */ /* 0x000f220000300800 */
[----:B0-----:R-:W-:-:S03]  /*21b60*/  LEA R24, P5, R26, R3, 0x1 ;  /* 0x000000031a187211 */ /* 0x001fc600078a08ff */
[----:B------:R0:W-:Y:S01]  /*21b70*/  @P2 STG.E.U16 [R20.64], R4 ;  /* 0x0000000414002986 */ /* 0x0001e2000c101506 */
[----:B------:R-:W-:-:S05]  /*21b80*/  LEA.HI.X.SX32 R25, R26, R0, 0x1, P5 ;  /* 0x000000001a197211 */ /* 0x000fca00028f0eff */
[----:B------:R0:W-:Y:S01]  /*21b90*/  @P1 STG.E.U16 [R24.64], R8 ;  /* 0x0000000818001986 */ /* 0x0001e2000c101506 */
[----:B---3--:R-:W-:-:S04]  /*21ba0*/  LOP3.LUT R27, R19, 0x1c, R28, 0xfe, !PT ;  /* 0x0000001c131b7812 */ /* 0x008fc800078efe1c */
[C---:B------:R-:W-:Y:S01]  /*21bb0*/  ISETP.LT.AND P3, PT, R27.reuse, c[0x0][0x17c], !P0 ;  /* 0x00005f001b007a0c */ /* 0x040fe20004761270 */
[----:B-1----:R-:W-:Y:S01]  /*21bc0*/  IMAD R23, R27, c[0x0][0x198], RZ ;  /* 0x000066001b177a24 */ /* 0x002fe200078e02ff */
[C-C-:B------:R-:W-:Y:S02]  /*21bd0*/  LOP3.LUT R2, R19.reuse, 0x1e, R28.reuse, 0xfe, !PT ;  /* 0x0000001e13027812 */ /* 0x140fe400078efe1c */
[----:B0-----:R-:W-:Y:S02]  /*21be0*/  LOP3.LUT R20, R19, 0x20, R28, 0xfe, !PT ;  /* 0x0000002013147812 */ /* 0x001fe400078efe1c */
[C---:B------:R-:W-:Y:S02]  /*21bf0*/  LEA R22, P2, R23.reuse, R3, 0x1 ;  /* 0x0000000317167211 */ /* 0x040fe400078408ff */
[C---:B------:R-:W-:Y:S01]  /*21c00*/  ISETP.LT.AND P1, PT, R2.reuse, c[0x0][0x17c], !P0 ;  /* 0x00005f0002007a0c */ /* 0x040fe20004721270 */
[----:B------:R-:W-:Y:S01]  /*21c10*/  IMAD R2, R2, c[0x0][0x198], RZ ;  /* 0x0000660002027a24 */ /* 0x000fe200078e02ff */
[----:B------:R-:W-:Y:S01]  /*21c20*/  LEA.HI.X.SX32 R23, R23, R0, 0x1, P2 ;  /* 0x0000000017177211 */ /* 0x000fe200010f0eff */
[C---:B------:R-:W-:Y:S01]  /*21c30*/  IMAD R24, R20.reuse, c[0x0][0x198], RZ ;  /* 0x0000660014187a24 */ /* 0x040fe200078e02ff */
[----:B------:R-:W-:-:S02]  /*21c40*/  ISETP.LT.AND P2, PT, R20, c[0x0][0x17c], !P0 ;  /* 0x00005f0014007a0c */ /* 0x000fc40004741270 */
[-C--:B------:R-:W-:Y:S01]  /*21c50*/  LEA R20, P4, R2, R3.reuse, 0x1 ;  /* 0x0000000302147211 */ /* 0x080fe200078808ff */
[----:B------:R0:W-:Y:S01]  /*21c60*/  @P3 STG.E.U16 [R22.64], R12 ;  /* 0x0000000c16003986 */ /* 0x0001e2000c101506 */
[----:B--2---:R-:W-:Y:S02]  /*21c70*/  PRMT R4, R10, 0x7632, R4 ;  /* 0x000076320a047816 */ /* 0x004fe40000000004 */
[----:B------:R-:W-:Y:S01]  /*21c80*/  LEA.HI.X.SX32 R21, R2, R0, 0x1, P4 ;  /* 0x0000000002157211 */ /* 0x000fe200020f0eff */
[----:B------:R-:W2:Y:S01]  /*21c90*/  LDL.LU R10, [R1+0xa0] ;  /* 0x0000a000010a7983 */ /* 0x000ea20000300800 */
[----:B0-----:R-:W-:-:S04]  /*21ca0*/  LEA R22, P5, R24, R3, 0x1 ;  /* 0x0000000318167211 */ /* 0x001fc800078a08ff */
[----:B------:R-:W-:Y:S01]  /*21cb0*/  LEA.HI.X.SX32 R23, R24, R0, 0x1, P5 ;  /* 0x0000000018177211 */ /* 0x000fe200028f0eff */
[----:B------:R-:W-:Y:S04]  /*21cc0*/  @P1 STG.E.U16 [R20.64], R16 ;  /* 0x0000001014001986 */ /* 0x000fe8000c101506 */
[----:B------:R4:W-:Y:S02]  /*21cd0*/  @P2 STG.E.U16 [R22.64], R4 ;  /* 0x0000000416002986 */ /* 0x0009e4000c101506 */
[----:B----4-:R-:W-:Y:S02]  /*21ce0*/  PRMT R4, R7, 0x7632, R4 ;  /* 0x0000763207047816 */ /* 0x010fe40000000004 */
[----:B------:R-:W3:Y:S01]  /*21cf0*/  LDL.LU R7, [R1+0x30] ;  /* 0x0000300001077983 */ /* 0x000ee20000300800 */
[----:B------:R-:W-:-:S04]  /*21d00*/  LOP3.LUT R25, R19, 0x22, R28, 0xfe, !PT ;  /* 0x0000002213197812 */ /* 0x000fc800078efe1c */
[C---:B------:R-:W-:Y:S01]  /*21d10*/  ISETP.LT.AND P3, PT, R25.reuse, c[0x0][0x17c], !P0 ;  /* 0x00005f0019007a0c */ /* 0x040fe20004761270 */
[----:B------:R-:W-:Y:S02]  /*21d20*/  IMAD R2, R25, c[0x0][0x198], RZ ;  /* 0x0000660019027a24 */ /* 0x000fe400078e02ff */
[----:B------:R-:W4:Y:S04]  /*21d30*/  LDL.LU R25, [R1+0x60] ;  /* 0x0000600001197983 */ /* 0x000f280000300800 */
[----:B------:R-:W4:Y:S01]  /*21d40*/  LDL.LU R27, [R1+0x40] ;  /* 0x00004000011b7983 */ /* 0x000f220000300800 */
[----:B------:R-:W-:-:S03]  /*21d50*/  LEA R20, P1, R2, R3, 0x1 ;  /* 0x0000000302147211 */ /* 0x000fc600078208ff */
[----:B------:R-:W4:Y:S01]  /*21d60*/  LDL.LU R26, [R1+0x20] ;  /* 0x00002000011a7983 */ /* 0x000f220000300800 */
[C-C-:B------:R-:W-:Y:S02]  /*21d70*/  LOP3.LUT R23, R19.reuse, 0x24, R28.reuse, 0xfe, !PT ;  /* 0x0000002413177812 */ /* 0x140fe400078efe1c */
[--C-:B------:R-:W-:Y:S01]  /*21d80*/  LOP3.LUT R22, R19, 0x26, R28.reuse, 0xfe, !PT ;  /* 0x0000002613167812 */ /* 0x100fe200078efe1c */
[----:B------:R-:W4:Y:S01]  /*21d90*/  LDL.LU R18, [R1+0x74] ;  /* 0x0000740001127983 */ /* 0x000f220000300800 */
[----:B------:R-:W-:Y:S02]  /*21da0*/  LEA.HI.X.SX32 R21, R2, R0, 0x1, P1 ;  /* 0x0000000002157211 */ /* 0x000fe400008f0eff */
[C---:B------:R-:W-:Y:S01]  /*21db0*/  ISETP.LT.AND P4, PT, R23.reuse, c[0x0][0x17c], !P0 ;  /* 0x00005f0017007a0c */ /* 0x040fe20004781270 */
[----:B------:R-:W-:Y:S02]  /*21dc0*/  IMAD R23, R23, c[0x0][0x198], RZ ;  /* 0x0000660017177a24 */ /* 0x000fe400078e02ff */
[C---:B------:R-:W-:Y:S01]  /*21dd0*/  IMAD R2, R22.reuse, c[0x0][0x198], RZ ;  /* 0x0000660016027a24 */ /* 0x040fe200078e02ff */
[----:B------:R-:W-:Y:S01]  /*21de0*/  ISETP.LT.AND P1, PT, R22, c[0x0][0x17c], !P0 ;  /* 0x00005f0016007a0c */ /* 0x000fe20004721270 */
[----:B------:R0:W-:Y:S01]  /*21df0*/  @P3 STG.E.U16 [R20.64], R4 ;  /* 0x0000000414003986 */ /* 0x0001e2000c101506 */
[----:B------:R-:W-:-:S02]  /*21e00*/  LOP3.LUT R24, R19, 0x28, R28, 0xfe, !PT ;  /* 0x0000002813187812 */ /* 0x000fc400078efe1c */
[CC--:B------:R-:W-:Y:S02]  /*21e10*/  LEA R22, P3, R2.reuse, R3.reuse, 0x1 ;  /* 0x0000000302167211 */ /* 0x0c0fe400078608ff */
[-C--:B0-----:R-:W-:Y:S02]  /*21e20*/  LEA R20, P2, R23, R3.reuse, 0x1 ;  /* 0x0000000317147211 */ /* 0x081fe400078408ff */
[----:B-----5:R-:W-:Y:S02]  /*21e30*/  PRMT R4, R15, 0x7632, R4 ;  /* 0x000076320f047816 */ /* 0x020fe40000000004 */
[-C--:B------:R-:W-:Y:S01]  /*21e40*/  LEA.HI.X.SX32 R21, R23, R0.reuse, 0x1, P2 ;  /* 0x0000000017157211 */ /* 0x080fe200010f0eff */
[----:B------:R-:W5:Y:S01]  /*21e50*/  LDL.LU R15, [R1+0x54] ;  /* 0x00005400010f7983 */ /* 0x000f620000300800 */
[----:B------:R-:W-:Y:S02]  /*21e60*/  LEA.HI.X.SX32 R23, R2, R0, 0x1, P3 ;  /* 0x0000000002177211 */ /* 0x000fe400018f0eff */
[C---:B------:R-:W-:Y:S01]  /*21e70*/  ISETP.LT.AND P2, PT, R24.reuse, c[0x0][0x17c], !P0 ;  /* 0x00005f0018007a0c */ /* 0x040fe20004741270 */
[----:B------:R-:W-:Y:S01]  /*21e80*/  IMAD R24, R24, c[0x0][0x198], RZ ;  /* 0x0000660018187a24 */ /* 0x000fe200078e02ff */
[----:B------:R-:W-:Y:S01]  /*21e90*/  PRMT R2, R14, 0x7632, R2 ;  /* 0x000076320e027816 */ /* 0x000fe20000000002 */
[----:B------:R0:W-:Y:S04]  /*21ea0*/  @P4 STG.E.U16 [R20.64], R4 ;  /* 0x0000000414004986 */ /* 0x0001e8000c101506 */
[----:B------:R1:W-:Y:S04]  /*21eb0*/  @P1 STG.E.U16 [R22.64], R2 ;  /* 0x0000000216001986 */ /* 0x0003e8000c101506 */
[----:B------:R-:W5:Y:S01]  /*21ec0*/  LDL.LU R14, [R1+0x84] ;  /* 0x00008400010e7983 */ /* 0x000f620000300800 */
[----:B0-----:R-:W-:-:S02]  /*21ed0*/  LEA R20, P3, R24, R3, 0x1 ;  /* 0x0000000318147211 */ /* 0x001fc400078608ff */
[C-C-:B-1----:R-:W-:Y:S02]  /*21ee0*/  LOP3.LUT R23, R19.reuse, 0x2a, R28.reuse, 0xfe, !PT ;  /* 0x0000002a13177812 */ /* 0x142fe400078efe1c */
[----:B------:R-:W-:Y:S02]  /*21ef0*/  LOP3.LUT R2, R19, 0x2c, R28, 0xfe, !PT ;  /* 0x0000002c13027812 */ /* 0x000fe400078efe1c */
[----:B------:R-:W-:Y:S02]  /*21f00*/  PRMT R4, R11, 0x7632, R4 ;  /* 0x000076320b047816 */ /* 0x000fe40000000004 */
[----:B------:R-:W-:Y:S01]  /*21f10*/  LEA.HI.X.SX32 R21, R24, R0, 0x1, P3 ;  /* 0x0000000018157211 */ /* 0x000fe200018f0eff */
[----:B------:R-:W5:Y:S01]  /*21f20*/  LDL.LU R11, [R1+0x94] ;  /* 0x00009400010b7983 */ /* 0x000f620000300800 */
[C---:B------:R-:W-:Y:S01]  /*21f30*/  ISETP.LT.AND P4, PT, R23.reuse, c[0x0][0x17c], !P0 ;  /* 0x00005f0017007a0c */ /* 0x040fe20004781270 */
[----:B------:R-:W-:Y:S01]  /*21f40*/  IMAD R23, R23, c[0x0][0x198], RZ ;  /* 0x0000660017177a24 */ /* 0x000fe200078e02ff */
[C---:B------:R-:W-:Y:S01]  /*21f50*/  ISETP.LT.AND P1, PT, R2.reuse, c[0x0][0x17c], !P0 ;  /* 0x00005f0002007a0c */ /* 0x040fe20004721270 */
[----:B------:R-:W-:Y:S01]  /*21f60*/  IMAD R2, R2, c[0x0][0x198], RZ ;  /* 0x0000660002027a24 */ /* 0x000fe200078e02ff */
[----:B------:R0:W-:Y:S01]  /*21f70*/  @P2 STG.E.U16 [R20.64], R4 ;  /* 0x0000000414002986 */ /* 0x0001e2000c101506 */
[----:B------:R-:W-:-:S03]  /*21f80*/  LOP3.LUT R24, R19, 0x2e, R28, 0xfe, !PT ;  /* 0x0000002e13187812 */ /* 0x000fc600078efe1c */
[-C--:B------:R-:W-:Y:S02]  /*21f90*/  LEA R22, P3, R2, R3.reuse, 0x1 ;  /* 0x0000000302167211 */ /* 0x080fe400078608ff */
[----:B0-----:R-:W-:-:S04]  /*21fa0*/  LEA R20, P2, R23, R3, 0x1 ;  /* 0x0000000317147211 */ /* 0x001fc800078408ff */
[-C--:B------:R-:W-:Y:S02]  /*21fb0*/  LEA.HI.X.SX32 R21, R23, R0.reuse, 0x1, P2 ;  /* 0x0000000017157211 */ /* 0x080fe400010f0eff */
[C---:B------:R-:W-:Y:S01]  /*21fc0*/  ISETP.LT.AND P2, PT, R24.reuse, c[0x0][0x17c], !P0 ;  /* 0x00005f0018007a0c */ /* 0x040fe20004741270 */
[----:B------:R-:W-:Y:S01]  /*21fd0*/  IMAD R24, R24, c[0x0][0x198], RZ ;  /* 0x0000660018187a24 */ /* 0x000fe200078e02ff */
[----:B------:R-:W-:Y:S02]  /*21fe0*/  LEA.HI.X.SX32 R23, R2, R0, 0x1, P3 ;  /* 0x0000000002177211 */ /* 0x000fe400018f0eff */
[----:B--2---:R-:W-:Y:S02]  /*21ff0*/  PRMT R4, R10, 0x7632, R4 ;  /* 0x000076320a047816 */ /* 0x004fe40000000004 */
[----:B------:R-:W2:Y:S04]  /*22000*/  LDL.LU R10, [R1+0xb4] ;  /* 0x0000b400010a7983 */ /* 0x000ea80000300800 */
[----:B------:R0:W-:Y:S02]  /*22010*/  @P4 STG.E.U16 [R20.64], R4 ;  /* 0x0000000414004986 */ /* 0x0001e4000c101506 */
[----:B0-----:R-:W-:-:S02]  /*22020*/  LEA R20, P3, R24, R3, 0x1 ;  /* 0x0000000318147211 */ /* 0x001fc400078608ff */
[----:B------:R-:W-:Y:S02]  /*22030*/  PRMT R4, R6, 0x7632, R4 ;  /* 0x0000763206047816 */ /* 0x000fe40000000004 */
[----:B------:R-:W-:Y:S02]  /*22040*/  LEA.HI.X.SX32 R21, R24, R0, 0x1, P3 ;  /* 0x0000000018157211 */ /* 0x000fe400018f0eff */
[----:B---3--:R-:W-:Y:S02]  /*22050*/  PRMT R2, R7, 0x7632, R2 ;  /* 0x0000763207027816 */ /* 0x008fe40000000002 */
[----:B------:R-:W3:Y:S04]  /*22060*/  LDL.LU R7, [R1+0x34] ;  /* 0x0000340001077983 */ /* 0x000ee80000300800 */
[----:B------:R0:W-:Y:S04]  /*22070*/  @P1 STG.E.U16 [R22.64], R2 ;  /* 0x0000000216001986 */ /* 0x0001e8000c101506 */
[----:B------:R-:W3:Y:S01]  /*22080*/  LDL.LU R6, [R1+0x14] ;  /* 0x0000140001067983 */ /* 0x000ee20000300800 */
[----:B0-----:R-:W-:-:S02]  /*22090*/  LOP3.LUT R2, R19, 0x30, R28, 0xfe, !PT ;  /* 0x0000003013027812 */ /* 0x001fc400078efe1c */
[----:B------:R-:W-:Y:S02]  /*220a0*/  LOP3.LUT R22, R19, 0x32, R28, 0xfe, !PT ;  /* 0x0000003213167812 */ /* 0x000fe400078efe1c */
[C---:B------:R-:W-:Y:S01]  /*220b0*/  ISETP.LT.AND P3, PT, R2.reuse, c[0x0][0x17c], !P0 ;  /* 0x00005f0002007a0c */ /* 0x040fe20004761270 */
[----:B------:R-:W-:Y:S01]  /*220c0*/  IMAD R2, R2, c[0x0][0x198], RZ ;  /* 0x0000660002027a24 */ /* 0x000fe200078e02ff */
[C---:B------:R-:W-:Y:S01]  /*220d0*/  ISETP.LT.AND P4, PT, R22.reuse, c[0x0][0x17c], !P0 ;  /* 0x00005f0016007a0c */ /* 0x040fe20004781270 */
[----:B------:R-:W-:Y:S01]  /*220e0*/  IMAD R24, R22, c[0x0][0x198], RZ ;  /* 0x0000660016187a24 */ /* 0x000fe200078e02ff */
[----:B------:R0:W-:Y:S02]  /*220f0*/  @P2 STG.E.U16 [R20.64], R4 ;  /* 0x0000000414002986 */ /* 0x0001e4000c101506 */
[----:B------:R-:W-:Y:S02]  /*22100*/  LEA R22, P1, R2, R3, 0x1 ;  /* 0x0000000302167211 */ /* 0x000fe400078208ff */
[----:B----4-:R-:W-:-:S02]  /*22110*/  PRMT R8, R27, 0x7632, R8 ;  /* 0x000076321b087816 */ /* 0x010fc40000000008 */
[-C--:B------:R-:W-:Y:S02]  /*22120*/  LEA.HI.X.SX32 R23, R2, R0.reuse, 0x1, P1 ;  /* 0x0000000002177211 */ /* 0x080fe400008f0eff */
[C---:B0-----:R-:W-:Y:S02]  /*22130*/  LEA R20, P2, R24.reuse, R3, 0x1 ;  /* 0x0000000318147211 */ /* 0x041fe400078408ff */
[----:B------:R-:W-:Y:S02]  /*22140*/  PRMT R4, R25, 0x7632, R4 ;  /* 0x0000763219047816 */ /* 0x000fe40000000004 */
[----:B------:R-:W-:-:S03]  /*22150*/  LEA.HI.X.SX32 R21, R24, R0, 0x1, P2 ;  /* 0x0000000018157211 */ /* 0x000fc600010f0eff */
[----:B------:R-:W-:Y:S04]  /*22160*/  @P3 STG.E.U16 [R22.64], R4 ;  /* 0x0000000416003986 */ /* 0x000fe8000c101506 */
[----:B------:R0:W-:Y:S02]  /*22170*/  @P4 STG.E.U16 [R20.64], R8 ;  /* 0x0000000814004986 */ /* 0x0001e4000c101506 */
[----:B0-----:R-:W-:Y:S02]  /*22180*/  PRMT R8, R29, 0x7632, R8 ;  /* 0x000076321d087816 */ /* 0x001fe40000000008 */
[----:B------:R-:W4:Y:S01]  /*22190*/  LDL.LU R29, [R1+0x880] ;  /* 0x00088000011d7983 */ /* 0x000f220000300800 */
[C-C-:B------:R-:W-:Y:S02]  /*221a0*/  LOP3.LUT R25, R19.reuse, 0x34, R28.reuse, 0xfe, !PT ;  /* 0x0000003413197812 */ /* 0x140fe400078efe1c */
[--C-:B------:R-:W-:Y:S01]  /*221b0*/  LOP3.LUT R23, R19, 0x36, R28.reuse, 0xfe, !PT ;  /* 0x0000003613177812 */ /* 0x100fe200078efe1c */
[----:B------:R-:W3:Y:S01]  /*221c0*/  LDL R27, [R1+0x24] ;  /* 0x00002400011b7983 */ /* 0x000ee20000100800 */
[C---:B------:R-:W-:Y:S01]  /*221d0*/  ISETP.LT.AND P5, PT, R25.reuse, c[0x0][0x17c], !P0 ;  /* 0x00005f0019007a0c */ /* 0x040fe200047a1270 */
[----:B------:R-:W-:Y:S01]  /*221e0*/  IMAD R2, R25, c[0x0][0x198], RZ ;  /* 0x0000660019027a24 */ /* 0x000fe200078e02ff */
[----:B------:R-:W-:-:S04]  /*221f0*/  LOP3.LUT R24, R19, 0x38, R28, 0xfe, !PT ;  /* 0x0000003813187812 */ /* 0x000fc800078efe1c */
[-C--:B------:R-:W-:Y:S02]  /*22200*/  LEA R20, P1, R2, R3.reuse, 0x1 ;  /* 0x0000000302147211 */ /* 0x080fe400078208ff */
[----:B------:R-:W-:Y:S02]  /*22210*/  PRMT R4, R26, 0x7632, R4 ;  /* 0x000076321a047816 */ /* 0x000fe40000000004 */
[----:B------:R-:W-:Y:S02]  /*22220*/  LEA.HI.X.SX32 R21, R2, R0, 0x1, P1 ;  /* 0x0000000002157211 */ /* 0x000fe400008f0eff */
[C---:B------:R-:W-:Y:S01]  /*22230*/  ISETP.LT.AND P2, PT, R23.reuse, c[0x0][0x17c], !P0 ;  /* 0x00005f0017007a0c */ /* 0x040fe20004741270 */
[----:B------:R-:W-:Y:S01]  /*22240*/  IMAD R23, R23, c[0x0][0x198], RZ ;  /* 0x0000660017177a24 */ /* 0x000fe200078e02ff */
[----:B------:R-:W-:Y:S01]  /*22250*/  LOP3.LUT R22, R19, 0x3a, R28, 0xfe, !PT ;  /* 0x0000003a13167812 */ /* 0x000fe200078efe1c */
[C---:B------:R-:W-:Y:S01]  /*22260*/  IMAD R2, R24.reuse, c[0x0][0x198], RZ ;  /* 0x0000660018027a24 */ /* 0x040fe200078e02ff */
[----:B------:R-:W-:Y:S01]  /*22270*/  ISETP.LT.AND P1, PT, R24, c[0x0][0x17c], !P0 ;  /* 0x00005f0018007a0c */ /* 0x000fe20004721270 */
[----:B------:R0:W-:Y:S01]  /*22280*/  @P5 STG.E.U16 [R20.64], R4 ;  /* 0x0000000414005986 */ /* 0x0001e2000c101506 */
[C---:B------:R-:W-:Y:S01]  /*22290*/  ISETP.LT.AND P5, PT, R22.reuse, c[0x0][0x17c], !P0 ;  /* 0x00005f0016007a0c */ /* 0x040fe200047a1270 */
[----:B------:R-:W-:Y:S01]  /*222a0*/  IMAD R25, R22, c[0x0][0x198], RZ ;  /* 0x0000660016197a24 */ /* 0x000fe200078e02ff */
[-C--:B------:R-:W-:Y:S01]  /*222b0*/  LEA R22, P4, R2, R3.reuse, 0x1 ;  /* 0x0000000302167211 */ /* 0x080fe200078808ff */
[----:B------:R-:W3:Y:S01]  /*222c0*/  LDL R26, [R1+0x4] ;  /* 0x00000400011a7983 */ /* 0x000ee20000100800 */
[----:B0-----:R-:W-:-:S02]  /*222d0*/  LEA R20, P3, R23, R3, 0x1 ;  /* 0x0000000317147211 */ /* 0x001fc400078608ff */
[----:B------:R-:W-:Y:S02]  /*222e0*/  PRMT R4, R4, 0x7632, R4 ;  /* 0x0000763204047816 */ /* 0x000fe40000000004 */
[-C--:B------:R-:W-:Y:S02]  /*222f0*/  LEA.HI.X.SX32 R21, R23, R0.reuse, 0x1, P3 ;  /* 0x0000000017157211 */ /* 0x080fe400018f0eff */
[----:B------:R-:W-:-:S03]  /*22300*/  LEA.HI.X.SX32 R23, R2, R0, 0x1, P4 ;  /* 0x0000000002177211 */ /* 0x000fc600020f0eff */
[----:B------:R0:W-:Y:S01]  /*22310*/  @P2 STG.E.U16 [R20.64], R8 ;  /* 0x0000000814002986 */ /* 0x0001e2000c101506 */
[----:B------:R-:W-:-:S03]  /*22320*/  LEA R24, P3, R25, R3, 0x1 ;  /* 0x0000000319187211 */ /* 0x000fc600078608ff */
[----:B------:R1:W-:Y:S01]  /*22330*/  @P1 STG.E.U16 [R22.64], R4 ;  /* 0x0000000416001986 */ /* 0x0003e2000c101506 */
[----:B------:R-:W-:Y:S02]  /*22340*/  LEA.HI.X.SX32 R25, R25, R0, 0x1, P3 ;  /* 0x0000000019197211 */ /* 0x000fe400018f0eff */
[C---:B------:R-:W-:Y:S02]  /*22350*/  LOP3.LUT R2, R19.reuse, 0x40, R28, 0xfe, !PT ;  /* 0x0000004013027812 */ /* 0x040fe400078efe1c */
[----:B0-----:R-:W-:Y:S02]  /*22360*/  PRMT R8, R8, 0x7632, R8 ;  /* 0x0000763208087816 */ /* 0x001fe40000000008 */
[----:B-1----:R-:W-:-:S04]  /*22370*/  LOP3.LUT R4, R19, 0x3c, R28, 0xfe, !PT ;  /* 0x0000003c13047812 */ /* 0x002fc800078efe1c */
[C---:B------:R-:W-:Y:S01]  /*22380*/  ISETP.LT.AND P2, PT, R4.reuse, c[0x0][0x17c], !P0 ;  /* 0x00005f0004007a0c */ /* 0x040fe20004741270 */
[----:B------:R-:W-:Y:S01]  /*22390*/  IMAD R4, R4, c[0x0][0x198], RZ ;  /* 0x0000660004047a24 */ /* 0x000fe200078e02ff */
[----:B------:R0:W-:Y:S01]  /*223a0*/  @P5 STG.E.U16 [R24.64], R8 ;  /* 0x0000000818005986 */ /* 0x0001e2000c101506 */
[C---:B------:R-:W-:Y:S02]  /*223b0*/  LOP3.LUT R20, R19.reuse, 0x42, R28, 0xfe, !PT ;  /* 0x0000004213147812 */ /* 0x040fe400078efe1c */
[C---:B------:R-:W-:Y:S01]  /*223c0*/  ISETP.LT.AND P4, PT, R2.reuse, c[0x0][0x17c], !P0 ;  /* 0x00005f0002007a0c */ /* 0x040fe20004781270 */
[----:B------:R-:W-:Y:S01]  /*223d0*/  IMAD R2, R2, c[0x0][0x198], RZ ;  /* 0x0000660002027a24 */ /* 0x000fe200078e02ff */
[----:B------:R-:W-:Y:S02]  /*223e0*/  PRMT R12, R12, 0x7632, R12 ;  /* 0x000076320c0c7816 */ /* 0x000fe4000000000c */
[----:B0-----:R-:W-:Y:S02]  /*223f0*/  LOP3.LUT R8, R19, 0x3e, R28, 0xfe, !PT ;  /* 0x0000003e13087812 */ /* 0x001fe400078efe1c */
[----:B------:R-:W-:-:S02]  /*22400*/  LEA R24, P1, R4, R3, 0x1 ;  /* 0x0000000304187211 */ /* 0x000fc400078208ff */
[C---:B------:R-:W-:Y:S01]  /*22410*/  ISETP.LT.AND P3, PT, R8.reuse, c[0x0][0x17c], !P0 ;  /* 0x00005f0008007a0c */ /* 0x040fe20004761270 */
[----:B------:R-:W-:Y:S01]  /*22420*/  IMAD R8, R8, c[0x0][0x198], RZ ;  /* 0x0000660008087a24 */ /* 0x000fe200078e02ff */
[-C--:B------:R-:W-:Y:S01]  /*22430*/  LEA.HI.X.SX32 R25, R4, R0.reuse, 0x1, P1 ;  /* 0x0000000004197211 */ /* 0x080fe200008f0eff */
[C---:B------:R-:W-:Y:S01]  /*22440*/  IMAD R4, R20.reuse, c[0x0][0x198], RZ ;  /* 0x0000660014047a24 */ /* 0x040fe200078e02ff */
[----:B------:R-:W-:Y:S02]  /*22450*/  ISETP.LT.AND P1, PT, R20, c[0x0][0x17c], !P0 ;  /* 0x00005f0014007a0c */ /* 0x000fe40004721270 */
[-C--:B------:R-:W-:Y:S01]  /*22460*/  LEA R20, P6, R2, R3.reuse, 0x1 ;  /* 0x0000000302147211 */ /* 0x080fe200078c08ff */
[----:B------:R0:W-:Y:S01]  /*22470*/  @P2 STG.E.U16 [R24.64], R12 ;  /* 0x0000000c18002986 */ /* 0x0001e2000c101506 */
[----:B------:R-:W-:Y:S02]  /*22480*/  LEA R22, P5, R8, R3, 0x1 ;  /* 0x0000000308167211 */ /* 0x000fe400078a08ff */
[----:B------:R-:W-:-:S02]  /*22490*/  LEA.HI.X.SX32 R21, R2, R0, 0x1, P6 ;  /* 0x0000000002157211 */ /* 0x000fc400030f0eff */
[----:B------:R-:W-:Y:S02]  /*224a0*/  LOP3.LUT R2, R19, 0x44, R28, 0xfe, !PT ;  /* 0x0000004413027812 */ /* 0x000fe400078efe1c */
[----:B------:R-:W-:Y:S02]  /*224b0*/  PRMT R16, R16, 0x7632, R16 ;  /* 0x0000763210107816 */ /* 0x000fe40000000010 */
[----:B------:R-:W-:Y:S02]  /*224c0*/  LEA.HI.X.SX32 R23, R8, R0, 0x1, P5 ;  /* 0x0000000008177211 */ /* 0x000fe400028f0eff */
[----:B0-----:R-:W-:-:S04]  /*224d0*/  LEA R24, P2, R4, R3, 0x1 ;  /* 0x0000000304187211 */ /* 0x001fc800078408ff */
[----:B------:R-:W-:Y:S01]  /*224e0*/  LEA.HI.X.SX32 R25, R4, R0, 0x1, P2 ;  /* 0x0000000004197211 */ /* 0x000fe200010f0eff */
[C---:B------:R-:W-:Y:S01]  /*224f0*/  IMAD R4, R2.reuse, c[0x0][0x198], RZ ;  /* 0x0000660002047a24 */ /* 0x040fe200078e02ff */
[----:B------:R-:W-:Y:S02]  /*22500*/  ISETP.LT.AND P2, PT, R2, c[0x0][0x17c], !P0 ;  /* 0x00005f0002007a0c */ /* 0x000fe40004741270 */
[C-C-:B------:R-:W-:Y:S01]  /*22510*/  LOP3.LUT R2, R19.reuse, 0x48, R28.reuse, 0xfe, !PT ;  /* 0x0000004813027812 */ /* 0x140fe200078efe1c */
[----:B------:R0:W-:Y:S01]  /*22520*/  @P3 STG.E.U16 [R22.64], R16 ;  /* 0x0000001016003986 */ /* 0x0001e2000c101506 */
[----:B------:R-:W-:-:S03]  /*22530*/  LOP3.LUT R8, R19, 0x46, R28, 0xfe, !PT ;  /* 0x0000004613087812 */ /* 0x000fc600078efe1c */
[----:B------:R-:W-:Y:S01]  /*22540*/  @P4 STG.E.U16 [R20.64], R18 ;  /* 0x0000001214004986 */ /* 0x000fe2000c101506 */
[C---:B------:R-:W-:Y:S01]  /*22550*/  ISETP.LT.AND P4, PT, R2.reuse, c[0x0][0x17c], !P0 ;  /* 0x00005f0002007a0c */ /* 0x040fe20004781270 */
[----:B------:R-:W-:Y:S01]  /*22560*/  IMAD R2, R2, c[0x0][0x198], RZ ;  /* 0x0000660002027a24 */ /* 0x000fe200078e02ff */
[----:B------:R-:W-:Y:S01]  /*22570*/  LOP3.LUT R12, R19, 0x4a, R28, 0xfe, !PT ;  /* 0x0000004a130c7812 */ /* 0x000fe200078efe1c */
[----:B-----5:R1:W-:Y:S01]  /*22580*/  @P1 STG.E.U16 [R24.64], R15 ;  /* 0x0000000f18001986 */ /* 0x0203e2000c101506 */
[C---:B------:R-:W-:Y:S01]  /*22590*/  ISETP.LT.AND P3, PT, R8.reuse, c[0x0][0x17c], !P0 ;  /* 0x00005f0008007a0c */ /* 0x040fe20004761270 */
[----:B------:R-:W-:Y:S02]  /*225a0*/  IMAD R8, R8, c[0x0][0x198], RZ ;  /* 0x0000660008087a24 */ /* 0x000fe400078e02ff */
[----:B0-----:R-:W5:Y:S01]  /*225b0*/  LDL R16, [R1+0x44] ;  /* 0x0000440001107983 */ /* 0x001f620000100800 */
[-C--:B-1----:R-:W-:Y:S02]  /*225c0*/  LEA R24, P1, R4, R3.reuse, 0x1 ;  /* 0x0000000304187211 */ /* 0x082fe400078208ff */
[----:B------:R-:W-:-:S02]  /*225d0*/  LEA R20, P6, R2, R3, 0x1 ;  /* 0x0000000302147211 */ /* 0x000fc400078c08ff */
[-C--:B------:R-:W-:Y:S01]  /*225e0*/  LEA.HI.X.SX32 R25, R4, R0.reuse, 0x1, P1 ;  /* 0x0000000004197211 */ /* 0x080fe200008f0eff */
[C---:B------:R-:W-:Y:S01]  /*225f0*/  IMAD R4, R12.reuse, c[0x0][0x198], RZ ;  /* 0x000066000c047a24 */ /* 0x040fe200078e02ff */
[----:B------:R-:W-:Y:S02]  /*22600*/  ISETP.LT.AND P1, PT, R12, c[0x0][0x17c], !P0 ;  /* 0x00005f000c007a0c */ /* 0x000fe40004721270 */
[----:B------:R-:W-:Y:S01]  /*22610*/  LEA R22, P5, R8, R3, 0x1 ;  /* 0x0000000308167211 */ /* 0x000fe200078a08ff */
[----:B------:R0:W-:Y:S01]  /*22620*/  @P2 STG.E.U16 [R24.64], R14 ;  /* 0x0000000e18002986 */ /* 0x0001e2000c101506 */
[-C--:B------:R-:W-:Y:S02]  /*22630*/  LEA.HI.X.SX32 R21, R2, R0.reuse, 0x1, P6 ;  /* 0x0000000002157211 */ /* 0x080fe400030f0eff */
[----:B------:R-:W-:Y:S02]  /*22640*/  LOP3.LUT R2, R19, 0x4c, R28, 0xfe, !PT ;  /* 0x0000004c13027812 */ /* 0x000fe400078efe1c */
[----:B------:R-:W-:-:S02]  /*22650*/  LEA.HI.X.SX32 R23, R8, R0, 0x1, P5 ;  /* 0x0000000008177211 */ /* 0x000fc400028f0eff */
[----:B0-----:R-:W-:-:S03]  /*22660*/  LEA R24, P2, R4, R3, 0x1 ;  /* 0x0000000304187211 */ /* 0x001fc600078408ff */
[----:B------:R-:W-:Y:S01]  /*22670*/  @P3 STG.E.U16 [R22.64], R11 ;  /* 0x0000000b16003986 */ /* 0x000fe2000c101506 */
[----:B------:R-:W-:Y:S01]  /*22680*/  LEA.HI.X.SX32 R25, R4, R0, 0x1, P2 ;  /* 0x0000000004197211 */ /* 0x000fe200010f0eff */
[----:B------:R-:W-:Y:S01]  /*22690*/  IMAD R4, R2, c[0x0][0x198], RZ ;  /* 0x0000660002047a24 */ /* 0x000fe200078e02ff */
[----:B------:R-:W-:Y:S01]  /*226a0*/  LOP3.LUT R12, R19, 0x52, R28, 0xfe, !PT ;  /* 0x00000052130c7812 */ /* 0x000fe200078efe1c */
[----:B--2---:R-:W-:Y:S04]  /*226b0*/  @P4 STG.E.U16 [R20.64], R10 ;  /* 0x0000000a14004986 */ /* 0x004fe8000c101506 */
[----:B----4-:R0:W-:Y:S02]  /*226c0*/  @P1 STG.E.U16 [R24.64], R29 ;  /* 0x0000001d18001986 */ /* 0x0101e4000c101506 */
[----:B0-----:R-:W-:-:S04]  /*226d0*/  LEA R24, P1, R4, R3, 0x1 ;  /* 0x0000000304187211 */ /* 0x001fc800078208ff */
[----:B------:R-:W-:Y:S01]  /*226e0*/  LEA.HI.X.SX32 R25, R4, R0, 0x1, P1 ;  /* 0x0000000004197211 */ /* 0x000fe200008f0eff */
[C---:B------:R-:W-:Y:S01]  /*226f0*/  IMAD R4, R12.reuse, c[0x0][0x198], RZ ;  /* 0x000066000c047a24 */ /* 0x040fe200078e02ff */
[----:B------:R-:W-:Y:S02]  /*22700*/  ISETP.LT.AND P1, PT, R12, c[0x0][0x17c], !P0 ;  /* 0x00005f000c007a0c */ /* 0x000fe40004721270 */
[----:B------:R-:W2:Y:S01]  /*22710*/  LDL R12, [R1+0x64] ;  /* 0x00006400010c7983 */ /* 0x000ea20000100800 */
[C-C-:B------:R-:W-:Y:S02]  /*22720*/  LOP3.LUT R8, R19.reuse, 0x4e, R28.reuse, 0xfe, !PT ;  /* 0x0000004e13087812 */ /* 0x140fe400078efe1c */
[----:B------:R-:W-:Y:S02]  /*22730*/  ISETP.LT.AND P2, PT, R2, c[0x0][0x17c], !P0 ;  /* 0x00005f0002007a0c */ /* 0x000fe40004741270 */
[----:B------:R-:W-:Y:S02]  /*22740*/  LOP3.LUT R2, R19, 0x50, R28, 0xfe, !PT ;  /* 0x0000005013027812 */ /* 0x000fe400078efe1c */
[C---:B------:R-:W-:Y:S01]  /*22750*/  ISETP.LT.AND P3, PT, R8.reuse, c[0x0][0x17c], !P0 ;  /* 0x00005f0008007a0c */ /* 0x040fe20004761270 */
[----:B------:R-:W-:Y:S01]  /*22760*/  IMAD R8, R8, c[0x0][0x198], RZ ;  /* 0x0000660008087a24 */ /* 0x000fe200078e02ff */
[C---:B------:R-:W-:Y:S01]  /*22770*/  ISETP.LT.AND P4, PT, R2.reuse, c[0x0][0x17c], !P0 ;  /* 0x00005f0002007a0c */ /* 0x040fe20004781270 */
[----:B------:R-:W-:-:S03]  /*22780*/  IMAD R2, R2, c[0x0][0x198], RZ ;  /* 0x0000660002027a24 */ /* 0x000fc600078e02ff */
[-C--:B------:R-:W-:Y:S02]  /*22790*/  LEA R22, P5, R8, R3.reuse, 0x1 ;  /* 0x0000000308167211 */ /* 0x080fe400078a08ff */
[-C--:B------:R-:W-:Y:S01]  /*227a0*/  LEA R20, P6, R2, R3.reuse, 0x1 ;  /* 0x0000000302147211 */ /* 0x080fe200078c08ff */
[----:B---3--:R0:W-:Y:S01]  /*227b0*/  @P2 STG.E.U16 [R24.64], R7 ;  /* 0x0000000718002986 */ /* 0x0081e2000c101506 */
[-C--:B------:R-:W-:Y:S02]  /*227c0*/  LEA.HI.X.SX32 R23, R8, R0.reuse, 0x1, P5 ;  /* 0x0000000008177211 */ /* 0x080fe400028f0eff */
[----:B------:R-:W-:Y:S02]  /*227d0*/  LEA.HI.X.SX32 R21, R2, R0, 0x1, P6 ;  /* 0x0000000002157211 */ /* 0x000fe400030f0eff */
[C-C-:B------:R-:W-:Y:S02]  /*227e0*/  LOP3.LUT R2, R19.reuse, 0x54, R28.reuse, 0xfe, !PT ;  /* 0x0000005413027812 */ /* 0x140fe400078efe1c */
[----:B------:R-:W-:Y:S01]  /*227f0*/  LOP3.LUT R8, R19, 0x56, R28, 0xfe, !PT ;  /* 0x0000005613087812 */ /* 0x000fe200078efe1c */
[----:B------:R1:W-:Y:S01]  /*22800*/  @P3 STG.E.U16 [R22.64], R6 ;  /* 0x0000000616003986 */ /* 0x0003e2000c101506 */
[----:B0-----:R-:W-:-:S04]  /*22810*/  LEA R24, P2, R4, R3, 0x1 ;  /* 0x0000000304187211 */ /* 0x001fc800078408ff */
[----:B------:R-:W-:Y:S01]  /*22820*/  LEA.HI.X.SX32 R25, R4, R0, 0x1, P2 ;  /* 0x0000000004197211 */ /* 0x000fe200010f0eff */
[C---:B------:R-:W-:Y:S01]  /*22830*/  IMAD R4, R2.reuse, c[0x0][0x198], RZ ;  /* 0x0000660002047a24 */ /* 0x040fe200078e02ff */
[----:B------:R-:W-:Y:S02]  /*22840*/  ISETP.LT.AND P2, PT, R2, c[0x0][0x17c], !P0 ;  /* 0x00005f0002007a0c */ /* 0x000fe40004741270 */
[----:B------:R-:W-:-:S04]  /*22850*/  LOP3.LUT R2, R19, 0x58, R28, 0xfe, !PT ;  /* 0x0000005813027812 */ /* 0x000fc800078efe1c */
[C---:B------:R-:W-:Y:S01]  /*22860*/  ISETP.LT.AND P3, PT, R2.reuse, c[0x0][0x17c], !P0 ;  /* 0x00005f0002007a0c */ /* 0x040fe20004761270 */
[----:B------:R-:W-:Y:S01]  /*22870*/  IMAD R2, R2, c[0x0][0x198], RZ ;  /* 0x0000660002027a24 */ /* 0x000fe200078e02ff */
[----:B------:R-:W-:Y:S04]  /*22880*/  STL [R1+0x874], R13 ;  /* 0x0008740d01007387 */ /* 0x000fe80000100800 */
[----:B--2---:R-:W-:Y:S01]  /*22890*/  @P4 STG.E.U16 [R20.64], R12 ;  /* 0x0000000c14004986 */ /* 0x004fe2000c101506 */
[C---:B------:R-:W-:Y:S01]  /*228a0*/  ISETP.LT.AND P4, PT, R8.reuse, c[0x0][0x17c], !P0 ;  /* 0x00005f0008007a0c */ /* 0x040fe20004781270 */
[----:B------:R-:W-:Y:S02]  /*228b0*/  IMAD R8, R8, c[0x0][0x198], RZ ;  /* 0x0000660008087a24 */ /* 0x000fe400078e02ff */
[----:B-----5:R0:W-:Y:S03]  /*228c0*/  @P1 STG.E.U16 [R24.64], R16 ;  /* 0x0000001018001986 */ /* 0x0201e6000c101506 */
[----:B-1----:R-:W-:-:S04]  /*228d0*/  LEA R22, P5, R8, R3, 0x1 ;  /* 0x0000000308167211 */ /* 0x002fc800078a08ff */
[-C--:B------:R-:W-:Y:S02]  /*228e0*/  LEA.HI.X.SX32 R23, R8, R0.reuse, 0x1, P5 ;  /* 0x0000000008177211 */ /* 0x080fe400028f0eff */
[CC--:B0-----:R-:W-:Y:S02]  /*228f0*/  LEA R24, P1, R4.reuse, R3.reuse, 0x1 ;  /* 0x0000000304187211 */ /* 0x0c1fe400078208ff */
[C-C-:B------:R-:W-:Y:S02]  /*22900*/  LOP3.LUT R12, R19.reuse, 0x5a, R28.reuse, 0xfe, !PT ;  /* 0x0000005a130c7812 */ /* 0x140fe400078efe1c */
[-C--:B------:R-:W-:Y:S02]  /*22910*/  LEA.HI.X.SX32 R25, R4, R0.reuse, 0x1, P1 ;  /* 0x0000000004197211 */ /* 0x080fe400008f0eff */
[----:B------:R-:W-:Y:S02]  /*22920*/  LEA R20, P6, R2, R3, 0x1 ;  /* 0x0000000302147211 */ /* 0x000fe400078c08ff */
[----:B------:R-:W-:Y:S01]  /*22930*/  LOP3.LUT R8, R19, 0x5c, R28, 0xfe, !PT ;  /* 0x0000005c13087812 */ /* 0x000fe200078efe1c */
[----:B------:R0:W-:Y:S01]  /*22940*/  @P2 STG.E.U16 [R24.64], R27 ;  /* 0x0000001b18002986 */ /* 0x0001e2000c101506 */
[----:B------:R-:W-:Y:S01]  /*22950*/  IMAD R4, R12, c[0x0][0x198], RZ ;  /* 0x000066000c047a24 */ /* 0x000fe200078e02ff */
[----:B------:R-:W-:-:S02]  /*22960*/  LEA.HI.X.SX32 R21, R2, R0, 0x1, P6 ;  /* 0x0000000002157211 */ /* 0x000fc400030f0eff */
[C---:B------:R-:W-:Y:S01]  /*22970*/  ISETP.LT.AND P2, PT, R8.reuse, c[0x0][0x17c], !P0 ;  /* 0x00005f0008007a0c */ /* 0x040fe20004741270 */
[----:B------:R-:W-:Y:S01]  /*22980*/  IMAD R8, R8, c[0x0][0x198], RZ ;  /* 0x0000660008087a24 */ /* 0x000fe200078e02ff */
[----:B------:R-:W-:Y:S01]  /*22990*/  ISETP.LT.AND P1, PT, R12, c[0x0][0x17c], !P0 ;  /* 0x00005f000c007a0c */ /* 0x000fe20004721270 */
[----:B------:R1:W-:Y:S04]  /*229a0*/  @P4 STG.E.U16 [R22.64], R26 ;  /* 0x0000001a16004986 */ /* 0x0003e8000c101506 */
[----:B------:R-:W-:Y:S01]  /*229b0*/  @P3 STG.E.U16 [R20.64], R5 ;  /* 0x0000000514003986 */ /* 0x000fe2000c101506 */
[----:B0-----:R-:W-:-:S04]  /*229c0*/  LEA R24, P5, R4, R3, 0x1 ;  /* 0x0000000304187211 */ /* 0x001fc800078a08ff */
[----:B------:R-:W-:Y:S02]  /*229d0*/  LEA.HI.X.SX32 R25, R4, R0, 0x1, P5 ;  /* 0x0000000004197211 */ /* 0x000fe400028f0eff */
[----:B-1----:R-:W-:-:S04]  /*229e0*/  LEA R22, P3, R8, R3, 0x1 ;  /* 0x0000000308167211 */ /* 0x002fc800078608ff */
[----:B------:R-:W-:Y:S01]  /*229f0*/  LEA.HI.X.SX32 R23, R8, R0, 0x1, P3 ;  /* 0x0000000008177211 */ /* 0x000fe200018f0eff */
[----:B------:R-:W-:Y:S04]  /*22a00*/  @P1 STG.E.U16 [R24.64], R9 ;  /* 0x0000000918001986 */ /* 0x000fe8000c101506 */
[----:B------:R0:W-:Y:S04]  /*22a10*/  @P2 STG.E.U16 [R22.64], R13 ;  /* 0x0000000d16002986 */ /* 0x0001e8000c101506 */
[----:B0-----:R-:W2:Y:S01]  /*22a20*/  LDL.LU R13, [R1+0x424] ;  /* 0x00042400010d7983 */ /* 0x001ea20000300800 */
[----:B------:R-:W-:-:S02]  /*22a30*/  LOP3.LUT R2, R19, 0x5e, R28, 0xfe, !PT ;  /* 0x0000005e13027812 */ /* 0x000fc400078efe1c */
[C-C-:B------:R-:W-:Y:S02]  /*22a40*/  LOP3.LUT R4, R19.reuse, 0x60, R28.reuse, 0xfe, !PT ;  /* 0x0000006013047812 */ /* 0x140fe400078efe1c */
[C---:B------:R-:W-:Y:S01]  /*22a50*/  ISETP.LT.AND P1, PT, R2.reuse, c[0x0][0x17c], !P0 ;  /* 0x00005f0002007a0c */ /* 0x040fe20004721270 */
[----:B------:R-:W-:Y:S01]  /*22a60*/  IMAD R2, R2, c[0x0][0x198], RZ ;  /* 0x0000660002027a24 */ /* 0x000fe200078e02ff */
[C---:B------:R-:W-:Y:S01]  /*22a70*/  ISETP.LT.AND P3, PT, R4.reuse, c[0x0][0x17c], !P0 ;  /* 0x00005f0004007a0c */ /* 0x040fe20004761270 */
[----:B------:R-:W-:Y:S01]  /*22a80*/  IMAD R4, R4, c[0x0][0x198], RZ ;  /* 0x0000660004047a24 */ /* 0x000fe200078e02ff */
[----:B------:R-:W-:Y:S02]  /*22a90*/  LOP3.LUT R8, R19, 0x62, R28, 0xfe, !PT ;  /* 0x0000006213087812 */ /* 0x000fe400078efe1c */
[-C--:B------:R-:W-:Y:S02]  /*22aa0*/  LEA R20, P4, R2, R3.reuse, 0x1 ;  /* 0x0000000302147211 */ /* 0x080fe400078808ff */
[----:B------:R-:W-:-:S02]  /*22ab0*/  LEA R22, P5, R4, R3, 0x1 ;  /* 0x0000000304167211 */ /* 0x000fc400078a08ff */
[-C--:B------:R-:W-:Y:S02]  /*22ac0*/  LEA.HI.X.SX32 R21, R2, R0.reuse, 0x1, P4 ;  /* 0x0000000002157211 */ /* 0x080fe400020f0eff */
[C---:B------:R-:W-:Y:S01]  /*22ad0*/  ISETP.LT.AND P2, PT, R8.reuse, c[0x0][0x17c], !P0 ;  /* 0x00005f0008007a0c */ /* 0x040fe20004741270 */
[----:B------:R-:W-:Y:S01]  /*22ae0*/  IMAD R8, R8, c[0x0][0x198], RZ ;  /* 0x0000660008087a24 */ /* 0x000fe200078e02ff */
[----:B------:R-:W-:Y:S02]  /*22af0*/  LEA.HI.X.SX32 R23, R4, R0, 0x1, P5 ;  /* 0x0000000004177211 */ /* 0x000fe400028f0eff */
[----:B------:R-:W-:Y:S01]  /*22b00*/  PRMT R2, R18, 0x7632, R2 ;  /* 0x0000763212027816 */ /* 0x000fe20000000002 */
[----:B------:R0:W-:Y:S04]  /*22b10*/  @P1 STG.E.U16 [R20.64], R17 ;  /* 0x0000001114001986 */ /* 0x0001e8000c101506 */
[----:B------:R-:W-:Y:S01]  /*22b20*/  @P3 STG.E.U16 [R22.64], R2 ;  /* 0x0000000216003986 */ /* 0x000fe2000c101506 */
[----:B------:R-:W-:-:S02]  /*22b30*/  PRMT R5, R15, 0x7632, R5 ;  /* 0x000076320f057816 */ /* 0x000fc40000000005 */
[----:B0-----:R-:W-:-:S04]  /*22b40*/  LEA R20, P1, R8, R3, 0x1 ;  /* 0x0000000308147211 */ /* 0x001fc800078208ff */
[----:B------:R-:W-:-:S05]  /*22b50*/  LEA.HI.X.SX32 R21, R8, R0, 0x1, P1 ;  /* 0x0000000008157211 */ /* 0x000fca00008f0eff */
[----:B------:R0:W-:Y:S01]  /*22b60*/  @P2 STG.E.U16 [R20.64], R5 ;  /* 0x0000000514002986 */ /* 0x0001e2000c101506 */
[----:B------:R-:W-:Y:S02]  /*22b70*/  PRMT R9, R11, 0x7632, R9 ;  /* 0x000076320b097816 */ /* 0x000fe40000000009 */
[----:B0-----:R-:W-:Y:S01]  /*22b80*/  PRMT R5, R14, 0x7632, R5 ;  /* 0x000076320e057816 */ /* 0x001fe20000000005 */
[----:B------:R-:W-:Y:S01]  /*22b90*/  STL [R1+0x878], R17 ;  /* 0x0008781101007387 */ /* 0x000fe20000100800 */
[C-C-:B--2---:R-:W-:Y:S02]  /*22ba0*/  LOP3.LUT R2, R13.reuse, 0x64, R28.reuse, 0xfe, !PT ;  /* 0x000000640d027812 */ /* 0x144fe400078efe1c */
[C-C-:B------:R-:W-:Y:S02]  /*22bb0*/  LOP3.LUT R4, R13.reuse, 0x66, R28.reuse, 0xfe, !PT ;  /* 0x000000660d047812 */ /* 0x140fe400078efe1c */
[C---:B------:R-:W-:Y:S01]  /*22bc0*/  ISETP.LT.AND P3, PT, R2.reuse, c[0x0][0x17c], !P0 ;  /* 0x00005f0002007a0c */ /* 0x040fe20004761270 */
[----:B------:R-:W-:Y:S01]  /*22bd0*/  IMAD R2, R2, c[0x0][0x198], RZ ;  /* 0x0000660002027a24 */ /* 0x000fe200078e02ff */
[C---:B------:R-:W-:Y:S01]  /*22be0*/  ISETP.LT.AND P4, PT, R4.reuse, c[0x0][0x17c], !P0 ;  /* 0x00005f0004007a0c */ /* 0x040fe20004781270 */
[----:B------:R-:W-:Y:S01]  /*22bf0*/  IMAD R4, R4, c[0x0][0x198], RZ ;  /* 0x0000660004047a24 */ /* 0x000fe200078e02ff */
[----:B------:R-:W-:-:S02]  /*22c00*/  LOP3.LUT R8, R13, 0x68, R28, 0xfe, !PT ;  /* 0x000000680d087812 */ /* 0x000fc400078efe1c */
[-C--:B------:R-:W-:Y:S02]  /*22c10*/  LEA R20, P1, R2, R3.reuse, 0x1 ;  /* 0x0000000302147211 */ /* 0x080fe400078208ff */
[----:B------:R-:W-:Y:S02]  /*22c20*/  LEA R22, P2, R4, R3, 0x1 ;  /* 0x0000000304167211 */ /* 0x000fe400078408ff */
[-C--:B------:R-:W-:Y:S01]  /*22c30*/  LEA.HI.X.SX32 R21, R2, R0.reuse, 0x1, P1 ;  /* 0x0000000002157211 */ /* 0x080fe200008f0eff */
[C---:B------:R-:W-:Y:S01]  /*22c40*/  IMAD R2, R8.reuse, c[0x0][0x198], RZ ;  /* 0x0000660008027a24 */ /* 0x040fe200078e02ff */
[----:B------:R-:W-:Y:S02]  /*22c50*/  ISETP.LT.AND P5, PT, R8, c[0x0][0x17c], !P0 ;  /* 0x00005f0008007a0c */ /* 0x000fe400047a1270 */
[----:B------:R-:W-:Y:S01]  /*22c60*/  LEA.HI.X.SX32 R23, R4, R0, 0x1, P2 ;  /* 0x0000000004177211 */ /* 0x000fe200010f0eff */
[----:B------:R0:W-:Y:S01]  /*22c70*/  @P3 STG.E.U16 [R20.64], R5 ;  /* 0x0000000514003986 */ /* 0x0001e2000c101506 */
[----:B------:R-:W-:-:S04]  /*22c80*/  LOP3.LUT R4, R13, 0x6a, R28, 0xfe, !PT ;  /* 0x0000006a0d047812 */ /* 0x000fc800078efe1c */
[C---:B------:R-:W-:Y:S01]  /*22c90*/  ISETP.LT.AND P2, PT, R4.reuse, c[0x0][0x17c], !P0 ;  /* 0x00005f0004007a0c */ /* 0x040fe20004741270 */
[----:B------:R-:W-:Y:S01]  /*22ca0*/  IMAD R4, R4, c[0x0][0x198], RZ ;  /* 0x0000660004047a24 */ /* 0x000fe200078e02ff */
[-C--:B0-----:R-:W-:Y:S02]  /*22cb0*/  LEA R20, P1, R2, R3.reuse, 0x1 ;  /* 0x0000000302147211 */ /* 0x081fe400078208ff */
[----:B------:R-:W-:Y:S02]  /*22cc0*/  PRMT R5, R10, 0x7632, R5 ;  /* 0x000076320a057816 */ /* 0x000fe40000000005 */
[----:B------:R-:W-:Y:S01]  /*22cd0*/  LEA.HI.X.SX32 R21, R2, R0, 0x1, P1 ;  /* 0x0000000002157211 */ /* 0x000fe200008f0eff */
[----:B------:R-:W-:Y:S04]  /*22ce0*/  @P4 STG.E.U16 [R22.64], R9 ;  /* 0x0000000916004986 */ /* 0x000fe8000c101506 */
[----:B------:R0:W-:Y:S02]  /*22cf0*/  @P5 STG.E.U16 [R20.64], R5 ;  /* 0x0000000514005986 */ /* 0x0001e4000c101506 */
[----:B0-----:R-:W-:-:S04]  /*22d00*/  LEA R20, P3, R4, R3, 0x1 ;  /* 0x0000000304147211 */ /* 0x001fc800078608ff */
[----:B------:R-:W-:Y:S02]  /*22d10*/  LEA.HI.X.SX32 R21, R4, R0, 0x1, P3 ;  /* 0x0000000004157211 */ /* 0x000fe400018f0eff */
[----:B------:R-:W-:Y:S02]  /*22d20*/  PRMT R4, R29, 0x7632, R4 ;  /* 0x000076321d047816 */ /* 0x000fe40000000004 */
[----:B------:R-:W2:Y:S01]  /*22d30*/  LDL.LU R29, [R1+0x87c] ;  /* 0x00087c00011d7983 */ /* 0x000ea20000300800 */
[C-C-:B------:R-:W-:Y:S02]  /*22d40*/  LOP3.LUT R12, R13.reuse, 0x6c, R28.reuse, 0xfe, !PT ;  /* 0x0000006c0d0c7812 */ /* 0x140fe400078efe1c */
[----:B------:R-:W-:Y:S02]  /*22d50*/  LOP3.LUT R8, R13, 0x6e, R28, 0xfe, !PT ;  /* 0x0000006e0d087812 */ /* 0x000fe400078efe1c */
[C---:B------:R-:W-:Y:S01]  /*22d60*/  ISETP.LT.AND P1, PT, R12.reuse, c[0x0][0x17c], !P0 ;  /* 0x00005f000c007a0c */ /* 0x040fe20004721270 */
[----:B------:R-:W-:Y:S01]  /*22d70*/  IMAD R2, R12, c[0x0][0x198], RZ ;  /* 0x000066000c027a24 */ /* 0x000fe200078e02ff */
[C---:B------:R-:W-:Y:S01]  /*22d80*/  ISETP.LT.AND P5, PT, R8.reuse, c[0x0][0x17c], !P0 ;  /* 0x00005f0008007a0c */ /* 0x040fe200047a1270 */
[----:B------:R-:W-:-:S03]  /*22d90*/  IMAD R8, R8, c[0x0][0x198], RZ ;  /* 0x0000660008087a24 */ /* 0x000fc600078e02ff */
[-C--:B------:R-:W-:Y:S02]  /*22da0*/  LEA R22, P4, R2, R3.reuse, 0x1 ;  /* 0x0000000302167211 */ /* 0x080fe400078808ff */
[----:B------:R-:W-:Y:S02]  /*22db0*/  LEA R24, P3, R8, R3, 0x1 ;  /* 0x0000000308187211 */ /* 0x000fe400078608ff */
[----:B------:R-:W-:Y:S02]  /*22dc0*/  PRMT R5, R7, 0x7632, R5 ;  /* 0x0000763207057816 */ /* 0x000fe40000000005 */
[-C--:B------:R-:W-:Y:S02]  /*22dd0*/  LEA.HI.X.SX32 R23, R2, R0.reuse, 0x1, P4 ;  /* 0x0000000002177211 */ /* 0x080fe400020f0eff */
[----:B------:R-:W-:Y:S02]  /*22de0*/  PRMT R2, R6, 0x7632, R2 ;  /* 0x0000763206027816 */ /* 0x000fe40000000002 */
[----:B------:R-:W-:Y:S01]  /*22df0*/  LEA.HI.X.SX32 R25, R8, R0, 0x1, P3 ;  /* 0x0000000008197211 */ /* 0x000fe200018f0eff */
[----:B------:R0:W-:Y:S04]  /*22e00*/  @P2 STG.E.U16 [R20.64], R4 ;  /* 0x0000000414002986 */ /* 0x0001e8000c101506 */
[----:B------:R-:W-:Y:S04]  /*22e10*/  @P1 STG.E.U16 [R22.64], R5 ;  /* 0x0000000516001986 */ /* 0x000fe8000c101506 */
[----:B------:R2:W-:Y:S01]  /*22e20*/  @P5 STG.E.U16 [R24.64], R2 ;  /* 0x0000000218005986 */ /* 0x0005e2000c101506 */
[----:B0-----:R-:W-:-:S02]  /*22e30*/  LOP3.LUT R20, R13, 0x70, R28, 0xfe, !PT ;  /* 0x000000700d147812 */ /* 0x001fc400078efe1c */
[----:B------:R-:W-:Y:S02]  /*22e40*/  LOP3.LUT R21, R13, 0x72, R28, 0xfe, !PT ;  /* 0x000000720d157812 */ /* 0x000fe400078efe1c */
[----:B------:R-:W-:Y:S02]  /*22e50*/  ISETP.LT.AND P6, PT, R20, c[0x0][0x17c], !P0 ;  /* 0x00005f0014007a0c */ /* 0x000fe400047c1270 */
[----:B--2---:R-:W-:-:S04]  /*22e60*/  SHF.R.U32.HI R25, RZ, 0x8, R29 ;  /* 0x00000008ff197819 */ /* 0x004fc8000001161d */
[----:B------:R-:W-:-:S04]  /*22e70*/  SGXT.U32 R25, R25, 0x1 ;  /* 0x000000011919781a */ /* 0x000fc80000000000 */
[C-C-:B------:R-:W-:Y:S02]  /*22e80*/  LOP3.LUT R10, R13.reuse, 0x8c, R25.reuse, 0xfe, !PT ;  /* 0x0000008c0d0a7812 */ /* 0x140fe400078efe19 */
[C-C-:B------:R-:W-:Y:S02]  /*22e90*/  LOP3.LUT R7, R13.reuse, 0x8e, R25.reuse, 0xfe, !PT ;  /* 0x0000008e0d077812 */ /* 0x140fe400078efe19 */
[C-C-:B------:R-:W-:Y:S01]  /*22ea0*/  LOP3.LUT R6, R13.reuse, 0x90, R25.reuse, 0xfe, !PT ;  /* 0x000000900d067812 */ /* 0x140fe200078efe19 */
[----:B------:R0:W-:Y:S04]  /*22eb0*/  STL [R1], R10 ;  /* 0x0000000a01007387 */ /* 0x0001e80000100800 */
[----:B------:R1:W-:Y:S01]  /*22ec0*/  STL [R1+0x10], R7 ;  /* 0x0000100701007387 */ /* 0x0003e20000100800 */
[----:B0-----:R-:W-:-:S03]  /*22ed0*/  LOP3.LUT R10, R13, 0x92, R25, 0xfe, !PT ;  /* 0x000000920d0a7812 */ /* 0x001fc600078efe19 */
[----:B------:R0:W-:Y:S01]  /*22ee0*/  STL [R1+0x14], R6 ;  /* 0x0000140601007387 */ /* 0x0001e20000100800 */
[----:B-1----:R-:W-:-:S03]  /*22ef0*/  LOP3.LUT R7, R13, 0x94, R25, 0xfe, !PT ;  /* 0x000000940d077812 */ /* 0x002fc600078efe19 */
[----:B------:R1:W-:Y:S04]  /*22f00*/  STL [R1+0x20], R10 ;  /* 0x0000200a01007387 */ /* 0x0003e80000100800 */
[----:B------:R2:W-:Y:S01]  /*22f10*/  STL [R1+0x30], R7 ;  /* 0x0000300701007387 */ /* 0x0005e20000100800 */
[C-C-:B0-----:R-:W-:Y:S02]  /*22f20*/  LOP3.LUT R6, R13.reuse, 0x96, R25.reuse, 0xfe, !PT ;  /* 0x000000960d067812 */ /* 0x141fe400078efe19 */
[----:B-1----:R-:W-:-:S03]  /*22f30*/  LOP3.LUT R10, R13, 0x98, R25, 0xfe, !PT ;  /* 0x000000980d0a7812 */ /* 0x002fc600078efe19 */
[----:B------:R-:W-:Y:S01]  /*22f40*/  STL [R1+0x34], R6 ;  /* 0x0000340601007387 */ /* 0x000fe20000100800 */
[----:B--2---:R-:W-:-:S03]  /*22f50*/  LOP3.LUT R7, R13, 0x9a, R25, 0xfe, !PT ;  /* 0x0000009a0d077812 */ /* 0x004fc600078efe19 */
[----:B------:R-:W-:Y:S01]  /*22f60*/  STL [R1+0x40], R10 ;  /* 0x0000400a01007387 */ /* 0x000fe20000100800 */
[----:B------:R-:W-:-:S03]  /*22f70*/  LOP3.LUT R11, R13, 0xa4, R25, 0xfe, !PT ;  /* 0x000000a40d0b7812 */ /* 0x000fc600078efe19 */
[----:B------:R0:W-:Y:S01]  /*22f80*/  STL [R1+0x50], R7 ;  /* 0x0000500701007387 */ /* 0x0001e20000100800 */
[----:B------:R-:W-:-:S03]  /*22f90*/  LOP3.LUT R15, R13, 0xa8, R25, 0xfe, !PT ;  /* 0x000000a80d0f7812 */ /* 0x000fc600078efe19 */
[----:B------:R1:W-:Y:S01]  /*22fa0*/  STL [R1+0x80], R11 ;  /* 0x0000800b01007387 */ /* 0x0003e20000100800 */
[C-C-:B0-----:R-:W-:Y:S02]  /*22fb0*/  LOP3.LUT R7, R13.reuse, 0xa6, R25.reuse, 0xfe, !PT ;  /* 0x000000a60d077812 */ /* 0x141fe400078efe19 */
[----:B-1----:R-:W-:-:S03]  /*22fc0*/  LOP3.LUT R11, R13, 0xaa, R25, 0xfe, !PT ;  /* 0x000000aa0d0b7812 */ /* 0x002fc600078efe19 */
[----:B------:R0:W-:Y:S04]  /*22fd0*/  STL [R1+0x84], R7 ;  /* 0x0000840701007387 */ /* 0x0001e80000100800 */
[----:B------:R1:W-:Y:S01]  /*22fe0*/  STL [R1+0x90], R15 ;  /* 0x0000900f01007387 */ /* 0x0003e20000100800 */
[----:B0-----:R-:W-:-:S03]  /*22ff0*/  LOP3.LUT R7, R13, 0xac, R25, 0xfe, !PT ;  /* 0x000000ac0d077812 */ /* 0x001fc600078efe19 */
[----:B------:R0:W-:Y:S01]  /*23000*/  STL [R1+0x94], R11 ;  /* 0x0000940b01007387 */ /* 0x0001e20000100800 */
[----:B-1----:R-:W-:-:S03]  /*23010*/  LOP3.LUT R15, R13, 0xae, R25, 0xfe, !PT ;  /* 0x000000ae0d0f7812 */ /* 0x002fc600078efe19 */
        /* <DEDUP_REMOVED lines=8> */
[----:B------:R0:W-:Y:S01]  /*230a0*/  STL [R1+0xc0], R15 ;  /* 0x0000c00f01007387 */ /* 0x0001e20000100800 */
[----:B--2---:R-:W-:-:S03]  /*230b0*/  LOP3.LUT R7, R13, 0xb8, R25, 0xfe, !PT ;  /* 0x000000b80d077812 */ /* 0x004fc600078efe19 */
        /* <DEDUP_REMOVED lines=33> */
[C-C-:B-1----:R-:W-:Y:S02]  /*232d0*/  LOP3.LUT R11, R13.reuse, 0xda, R25.reuse, 0xfe, !PT ;  /* 0x000000da0d0b7812 */ /* 0x142fe400078efe19 */
[C-C-:B--2---:R-:W-:Y:S01]  /*232e0*/  LOP3.LUT R7, R13.reuse, 0xdc, R25.reuse, 0xfe, !PT ;  /* 0x000000dc0d077812 */ /* 0x144fe200078efe19 */
[----:B------:R0:W-:Y:S04]  /*232f0*/  STL [R1+0x108], R15 ;  /* 0x0001080f01007387 */ /* 0x0001e80000100800 */
[----:B------:R-:W-:Y:S04]  /*23300*/  STL [R1+0x858], R7 ;  /* 0x0008580701007387 */ /* 0x000fe80000100800 */
[----:B------:R1:W-:Y:S01]  /*23310*/  STL [R1+0x10c], R11 ;  /* 0x00010c0b01007387 */ /* 0x0003e20000100800 */
[----:B0-----:R-:W-:-:S02]  /*23320*/  LOP3.LUT R15, R13, 0xe0, R25, 0xfe, !PT ;  /* 0x000000e00d0f7812 */ /* 0x001fc400078efe19 */
[C-C-:B------:R-:W-:Y:S02]  /*23330*/  LOP3.LUT R17, R13.reuse, 0xe4, R25.reuse, 0xfe, !PT ;  /* 0x000000e40d117812 */ /* 0x140fe400078efe19 */
[C-C-:B-1----:R-:W-:Y:S02]  /*23340*/  LOP3.LUT R11, R13.reuse, 0xde, R25.reuse, 0xfe, !PT ;  /* 0x000000de0d0b7812 */ /* 0x142fe400078efe19 */
[----:B------:R-:W-:-:S03]  /*23350*/  LOP3.LUT R7, R13, 0xe8, R25, 0xfe, !PT ;  /* 0x000000e80d077812 */ /* 0x000fc600078efe19 */
[----:B------:R0:W-:Y:S04]  /*23360*/  STL [R1+0x85c], R11 ;  /* 0x00085c0b01007387 */ /* 0x0001e80000100800 */
[----:B------:R1:W-:Y:S01]  /*23370*/  STL [R1+0x860], R15 ;  /* 0x0008600f01007387 */ /* 0x0003e20000100800 */
[----:B0-----:R-:W-:-:S03]  /*23380*/  LOP3.LUT R11, R13, 0xe6, R25, 0xfe, !PT ;  /* 0x000000e60d0b7812 */ /* 0x001fc600078efe19 */
[----:B-1----:R-:W2:Y:S04]  /*23390*/  LDL.LU R15, [R1+0x44] ;  /* 0x00004400010f7983 */ /* 0x002ea80000300800 */
[----:B------:R0:W-:Y:S04]  /*233a0*/  STL [R1+0x120], R17 ;  /* 0x0001201101007387 */ /* 0x0001e80000100800 */
[----:B------:R1:W-:Y:S01]  /*233b0*/  STL [R1+0x124], R11 ;  /* 0x0001240b01007387 */ /* 0x0003e20000100800 */
[----:B0-----:R-:W-:-:S03]  /*233c0*/  LOP3.LUT R17, R13, 0xea, R25, 0xfe, !PT ;  /* 0x000000ea0d117812 */ /* 0x001fc600078efe19 */
[----:B-1----:R-:W3:Y:S04]  /*233d0*/  LDL.LU R11, [R1+0x24] ;  /* 0x00002400010b7983 */ /* 0x002ee80000300800 */
[----:B------:R0:W-:Y:S04]  /*233e0*/  STL [R1+0x128], R7 ;  /* 0x0001280701007387 */ /* 0x0001e80000100800 */
[----:B------:R1:W-:Y:S01]  /*233f0*/  STL [R1+0x12c], R17 ;  /* 0x00012c1101007387 */ /* 0x0003e20000100800 */
[C-C-:B0-----:R-:W-:Y:S02]  /*23400*/  LOP3.LUT R7, R13.reuse, 0xec, R25.reuse, 0xfe, !PT ;  /* 0x000000ec0d077812 */ /* 0x141fe400078efe19 */
[----:B-1----:R-:W-:-:S03]  /*23410*/  LOP3.LUT R17, R13, 0xee, R25, 0xfe, !PT ;  /* 0x000000ee0d117812 */ /* 0x002fc600078efe19 */
        /* <DEDUP_REMOVED lines=9> */
[----:B0-----:R-:W4:Y:S04]  /*234b0*/  LDL.LU R7, [R1+0x4] ;  /* 0x0000040001077983 */ /* 0x001f280000300800 */
[----:B------:R0:W-:Y:S04]  /*234c0*/  STL [R1+0x148], R17 ;  /* 0x0001481101007387 */ /* 0x0001e80000100800 */
[----:B0-----:R-:W0:Y:S01]  /*234d0*/  S2R R17, SR_TID.X ;  /* 0x0000000000117919 */ /* 0x001e220000002100 */
[----:B------:R-:W-:-:S02]  /*234e0*/  LOP3.LUT R22, R13, 0x74, R25, 0xfe, !PT ;  /* 0x000000740d167812 */ /* 0x000fc400078efe19 */
[C-C-:B------:R-:W-:Y:S02]  /*234f0*/  LOP3.LUT R24, R13.reuse, 0x76, R25.reuse, 0xfe, !PT ;  /* 0x000000760d187812 */ /* 0x140fe400078efe19 */
[C-C-:B------:R-:W-:Y:S02]  /*23500*/  LOP3.LUT R12, R13.reuse, 0x78, R25.reuse, 0xfe, !PT ;  /* 0x000000780d0c7812 */ /* 0x140fe400078efe19 */
[C-C-:B------:R-:W-:Y:S02]  /*23510*/  LOP3.LUT R16, R13.reuse, 0x7a, R25.reuse, 0xfe, !PT ;  /* 0x0000007a0d107812 */ /* 0x140fe400078efe19 */
[C-C-:B------:R-:W-:Y:S02]  /*23520*/  LOP3.LUT R2, R13.reuse, 0x7c, R25.reuse, 0xfe, !PT ;  /* 0x0000007c0d027812 */ /* 0x140fe400078efe19 */
[C-C-:B------:R-:W-:Y:S02]  /*23530*/  LOP3.LUT R4, R13.reuse, 0x7e, R25.reuse, 0xfe, !PT ;  /* 0x0000007e0d047812 */ /* 0x140fe400078efe19 */
        /* <DEDUP_REMOVED lines=11> */
[----:B------:R-:W-:-:S05]  /*235f0*/  LOP3.LUT R25, R13, 0xf8, R25, 0xfe, !PT ;  /* 0x000000f80d197812 */ /* 0x000fca00078efe19 */
[----:B------:R1:W-:Y:S02]  /*23600*/  STL [R1+0x14c], R25 ;  /* 0x00014c1901007387 */ /* 0x0003e40000100800 */
[----:B-1----:R-:W-:Y:S01]  /*23610*/  IMAD R25, R20, c[0x0][0x198], RZ ;  /* 0x0000660014197a24 */ /* 0x002fe200078e02ff */
[----:B0-----:R-:W-:-:S04]  /*23620*/  SHF.R.U32.HI R20, RZ, 0x8, R17 ;  /* 0x00000008ff147819 */ /* 0x001fc80000011611 */
[----:B------:R-:W-:-:S04]  /*23630*/  SGXT.U32 R20, R20, 0x1 ;  /* 0x000000011414781a */ /* 0x000fc80000000000 */
[----:B------:R-:W-:-:S05]  /*23640*/  LOP3.LUT R17, R13, 0xfa, R20, 0xfe, !PT ;  /* 0x000000fa0d117812 */ /* 0x000fca00078efe14 */
[----:B------:R0:W-:Y:S01]  /*23650*/  STL [R1+0x150], R17 ;  /* 0x0001501101007387 */ /* 0x0001e20000100800 */
[----:B------:R-:W-:Y:S02]  /*23660*/  ISETP.LT.AND P1, PT, R26, c[0x0][0x17c], !P0 ;  /* 0x00005f001a007a0c */ /* 0x000fe40004721270 */
[C-C-:B0-----:R-:W-:Y:S02]  /*23670*/  LOP3.LUT R17, R13.reuse, 0xfc, R20.reuse, 0xfe, !PT ;  /* 0x000000fc0d117812 */ /* 0x141fe400078efe14 */
[----:B------:R-:W-:-:S03]  /*23680*/  LOP3.LUT R20, R13, 0xfe, R20, 0xfe, !PT ;  /* 0x000000fe0d147812 */ /* 0x000fc600078efe14 */
[----:B------:R0:W-:Y:S04]  /*23690*/  STL [R1+0x154], R17 ;  /* 0x0001541101007387 */ /* 0x0001e80000100800 */
[----:B0-----:R-:W5:Y:S04]  /*236a0*/  LDL.LU R17, [R1+0x878] ;  /* 0x0008780001117983 */ /* 0x001f680000300800 */
[----:B------:R-:W2:Y:S04]  /*236b0*/  LDL.LU R13, [R1+0x874] ;  /* 0x00087400010d7983 */ /* 0x000ea80000300800 */
[----:B------:R-:W2:Y:S01]  /*236c0*/  LDL.LU R26, [R1+0x64] ;  /* 0x00006400011a7983 */ /* 0x000ea20000300800 */
[----:B------:R-:W-:Y:S01]  /*236d0*/  ISETP.LT.AND P2, PT, R23, c[0x0][0x17c], !P0 ;  /* 0x00005f0017007a0c */ /* 0x000fe20004741270 */
[----:B------:R-:W-:-:S02]  /*236e0*/  IMAD R23, R21, c[0x0][0x198], RZ ;  /* 0x0000660015177a24 */ /* 0x000fc400078e02ff */
[----:B------:R0:W-:Y:S01]  /*236f0*/  STL [R1+0x140], R20 ;  /* 0x0001401401007387 */ /* 0x0001e20000100800 */
[----:B------:R-:W-:Y:S02]  /*23700*/  ISETP.LT.AND P4, PT, R21, c[0x0][0x17c], !P0 ;  /* 0x00005f0015007a0c */ /* 0x000fe40004781270 */
[----:B0-----:R-:W-:-:S04]  /*23710*/  LEA R20, P3, R25, R3, 0x1 ;  /* 0x0000000319147211 */ /* 0x001fc800078608ff */
[----:B------:R-:W-:Y:S01]  /*23720*/  LEA.HI.X.SX32 R21, R25, R0, 0x1, P3 ;  /* 0x0000000019157211 */ /* 0x000fe200018f0eff */
[C---:B------:R-:W-:Y:S01]  /*23730*/  IMAD R25, R22.reuse, c[0x0][0x198], RZ ;  /* 0x0000660016197a24 */ /* 0x040fe200078e02ff */
[----:B------:R-:W-:Y:S02]  /*23740*/  ISETP.LT.AND P3, PT, R22, c[0x0][0x17c], !P0 ;  /* 0x00005f0016007a0c */ /* 0x000fe40004761270 */
[----:B------:R-:W-:-:S04]  /*23750*/  LEA R22, P5, R23, R3, 0x1 ;  /* 0x0000000317167211 */ /* 0x000fc800078a08ff */
[----:B------:R-:W-:Y:S02]  /*23760*/  LEA.HI.X.SX32 R23, R23, R0, 0x1, P5 ;  /* 0x0000000017177211 */ /* 0x000fe400028f0eff */
[C---:B------:R-:W-:Y:S01]  /*23770*/  ISETP.LT.AND P5, PT, R24.reuse, c[0x0][0x17c], !P0 ;  /* 0x00005f0018007a0c */ /* 0x040fe200047a1270 */
[----:B------:R-:W-:Y:S01]  /*23780*/  IMAD R24, R24, c[0x0][0x198], RZ ;  /* 0x0000660018187a24 */ /* 0x000fe200078e02ff */
[----:B---3--:R-:W-:Y:S02]  /*23790*/  PRMT R9, R11, 0x7632, R9 ;  /* 0x000076320b097816 */ /* 0x008fe40000000009 */
[----:B--2---:R-:W-:-:S05]  /*237a0*/  PRMT R5, R26, 0x7632, R5 ;  /* 0x000076321a057816 */ /* 0x004fca0000000005 */
[----:B------:R0:W-:Y:S02]  /*237b0*/  @P6 STG.E.U16 [R20.64], R5 ;  /* 0x0000000514006986 */ /* 0x0001e4000c101506 */
[----:B0-----:R-:W-:Y:S02]  /*237c0*/  PRMT R5, R15, 0x7632, R5 ;  /* 0x000076320f057816 */ /* 0x001fe40000000005 */
[----:B------:R-:W-:-:S03]  /*237d0*/  LEA R20, P6, R25, R3, 0x1 ;  /* 0x0000000319147211 */ /* 0x000fc600078c08ff */
[----:B------:R0:W-:Y:S01]  /*237e0*/  @P4 STG.E.U16 [R22.64], R5 ;  /* 0x0000000516004986 */ /* 0x0001e2000c101506 */
[----:B------:R-:W-:Y:S02]  /*237f0*/  LEA.HI.X.SX32 R21, R25, R0, 0x1, P6 ;  /* 0x0000000019157211 */ /* 0x000fe400030f0eff */
[C---:B------:R-:W-:Y:S01]  /*23800*/  ISETP.LT.AND P4, PT, R12.reuse, c[0x0][0x17c], !P0 ;  /* 0x00005f000c007a0c */ /* 0x040fe20004781270 */
[----:B------:R-:W-:Y:S02]  /*23810*/  IMAD R12, R12, c[0x0][0x198], RZ ;  /* 0x000066000c0c7a24 */ /* 0x000fe400078e02ff */
[----:B------:R1:W-:Y:S01]  /*23820*/  @P3 STG.E.U16 [R20.64], R9 ;  /* 0x0000000914003986 */ /* 0x0003e2000c101506 */
[----:B------:R-:W-:Y:S02]  /*23830*/  ISETP.LT.AND P3, PT, R16, c[0x0][0x17c], !P0 ;  /* 0x00005f0010007a0c */ /* 0x000fe40004761270 */
[----:B0-----:R-:W-:Y:S02]  /*23840*/  LEA R22, P6, R24, R3, 0x1 ;  /* 0x0000000318167211 */ /* 0x001fe400078c08ff */
[----:B----4-:R-:W-:-:S02]  /*23850*/  PRMT R5, R7, 0x7632, R5 ;  /* 0x0000763207057816 */ /* 0x010fc40000000005 */
[-C--:B------:R-:W-:Y:S01]  /*23860*/  LEA.HI.X.SX32 R23, R24, R0.reuse, 0x1, P6 ;  /* 0x0000000018177211 */ /* 0x080fe200030f0eff */
[----:B------:R-:W-:Y:S01]  /*23870*/  IMAD R16, R16, c[0x0][0x198], RZ ;  /* 0x0000660010107a24 */ /* 0x000fe200078e02ff */
[C---:B-1----:R-:W-:Y:S01]  /*23880*/  LEA R20, P6, R12.reuse, R3, 0x1 ;  /* 0x000000030c147211 */ /* 0x042fe200078c08ff */
[----:B------:R-:W2:Y:S03]  /*23890*/  LDL.LU R24, [R1] ;  /* 0x0000000001187983 */ /* 0x000ea60000300800 */
[----:B------:R-:W-:Y:S01]  /*238a0*/  LEA.HI.X.SX32 R21, R12, R0, 0x1, P6 ;  /* 0x000000000c157211 */ /* 0x000fe200030f0eff */
[----:B------:R0:W-:Y:S01]  /*238b0*/  @P5 STG.E.U16 [R22.64], R5 ;  /* 0x0000000516005986 */ /* 0x0001e2000c101506 */
[C---:B------:R-:W-:Y:S01]  /*238c0*/  ISETP.LT.AND P6, PT, R2.reuse, c[0x0][0x17c], !P0 ;  /* 0x00005f0002007a0c */ /* 0x040fe200047c1270 */
[----:B------:R-:W-:Y:S01]  /*238d0*/  IMAD R2, R2, c[0x0][0x198], RZ ;  /* 0x0000660002027a24 */ /* 0x000fe200078e02ff */
[----:B------:R-:W-:Y:S01]  /*238e0*/  PRMT R9, R9, 0x7632, R9 ;  /* 0x0000763209097816 */ /* 0x000fe20000000009 */
[----:B------:R-:W3:Y:S01]  /*238f0*/  LDL.LU R26, [R1+0x10] ;  /* 0x00001000011a7983 */ /* 0x000ee20000300800 */
[----:B------:R-:W-:-:S03]  /*23900*/  PRMT R13, R13, 0x7632, R13 ;  /* 0x000076320d0d7816 */ /* 0x000fc6000000000d */
[----:B------:R-:W4:Y:S01]  /*23910*/  LDL.LU R25, [R1+0x14] ;  /* 0x0000140001197983 */ /* 0x000f220000300800 */
[----:B0-----:R-:W-:-:S03]  /*23920*/  PRMT R5, R5, 0x7632, R5 ;  /* 0x0000763205057816 */ /* 0x001fc60000000005 */
[----:B------:R-:W2:Y:S01]  /*23930*/  LDL.LU R15, [R1+0x78] ;  /* 0x00007800010f7983 */ /* 0x000ea20000300800 */
[----:B------:R-:W-:-:S03]  /*23940*/  LEA R22, P5, R16, R3, 0x1 ;  /* 0x0000000310167211 */ /* 0x000fc600078a08ff */
[----:B------:R0:W-:Y:S01]  /*23950*/  @P4 STG.E.U16 [R20.64], R5 ;  /* 0x0000000514004986 */ /* 0x0001e2000c101506 */
[----:B------:R-:W-:-:S03]  /*23960*/  LEA.HI.X.SX32 R23, R16, R0, 0x1, P5 ;  /* 0x0000000010177211 */ /* 0x000fc600028f0eff */
[----:B------:R-:W3:Y:S04]  /*23970*/  LDL.LU R11, [R1+0x88] ;  /* 0x00008800010b7983 */ /* 0x000ee80000300800 */
[----:B------:R-:W3:Y:S01]  /*23980*/  LDL.LU R7, [R1+0x98] ;  /* 0x0000980001077983 */ /* 0x000ee20000300800 */
[----:B0-----:R-:W-:-:S03]  /*23990*/  LEA R20, P5, R2, R3, 0x1 ;  /* 0x0000000302147211 */ /* 0x001fc600078a08ff */
[----:B------:R0:W-:Y:S01]  /*239a0*/  @P3 STG.E.U16 [R22.64], R9 ;  /* 0x0000000916003986 */ /* 0x0001e2000c101506 */
[----:B------:R-:W-:-:S05]  /*239b0*/  LEA.HI.X.SX32 R21, R2, R0, 0x1, P5 ;  /* 0x0000000002157211 */ /* 0x000fca00028f0eff */
[----:B------:R1:W-:Y:S04]  /*239c0*/  @P6 STG.E.U16 [R20.64], R13 ;  /* 0x0000000d14006986 */ /* 0x0003e8000c101506 */
[----:B0-----:R-:W3:Y:S04]  /*239d0*/  LDL.LU R22, [R1+0x20] ;  /* 0x0000200001167983 */ /* 0x001ee80000300800 */
[----:B------:R-:W3:Y:S04]  /*239e0*/  LDL.LU R23, [R1+0xb8] ;  /* 0x0000b80001177983 */ /* 0x000ee80000300800 */
[----:B-1----:R-:W3:Y:S01]  /*239f0*/  LDL.LU R21, [R1+0x58] ;  /* 0x0000580001157983 */ /* 0x002ee20000300800 */
[C---:B------:R-:W-:Y:S01]  /*23a00*/  ISETP.LT.AND P4, PT, R4.reuse, c[0x0][0x17c], !P0 ;  /* 0x00005f0004007a0c */ /* 0x040fe20004781270 */
[----:B------:R-:W-:Y:S01]  /*23a10*/  IMAD R4, R4, c[0x0][0x198], RZ ;  /* 0x0000660004047a24 */ /* 0x000fe200078e02ff */
[C---:B------:R-:W-:Y:S01]  /*23a20*/  ISETP.LT.AND P3, PT, R8.reuse, c[0x0][0x17c], !P0 ;  /* 0x00005f0008007a0c */ /* 0x040fe20004761270 */
[----:B------:R-:W-:-:S02]  /*23a30*/  IMAD R2, R8, c[0x0][0x198], RZ ;  /* 0x0000660008027a24 */ /* 0x000fc400078e02ff */
[----:B------:R-:W-:Y:S01]  /*23a40*/  IMAD.MOV.U32 R16, RZ, RZ, c[0x0][0x198] ;  /* 0x00006600ff107624 */ /* 0x000fe200078e00ff */
[-C--:B------:R-:W-:Y:S02]  /*23a50*/  LEA R8, P5, R4, R3.reuse, 0x1 ;  /* 0x0000000304087211 */ /* 0x080fe400078a08ff */
[-C--:B------:R-:W-:Y:S01]  /*23a60*/  LEA R12, P6, R2, R3.reuse, 0x1 ;  /* 0x00000003020c7211 */ /* 0x080fe200078c08ff */
[----:B------:R-:W-:Y:S01]  /*23a70*/  IMAD R5, R16, 0x2, R2 ;  /* 0x0000000210057824 */ /* 0x000fe200078e0202 */
[-C--:B------:R-:W-:Y:S02]  /*23a80*/  LEA.HI.X.SX32 R9, R4, R0.reuse, 0x1, P5 ;  /* 0x0000000004097211 */ /* 0x080fe400028f0eff */
[----:B-----5:R-:W-:Y:S02]  /*23a90*/  PRMT R17, R17, 0x7632, R17 ;  /* 0x0000763211117816 */ /* 0x020fe40000000011 */
[----:B------:R-:W-:Y:S01]  /*23aa0*/  LEA.HI.X.SX32 R13, R2, R0, 0x1, P6 ;  /* 0x00000000020d7211 */ /* 0x000fe200030f0eff */
[----:B------:R-:W-:Y:S01]  /*23ab0*/  IMAD R2, R16, 0x2, R5 ;  /* 0x0000000210027824 */ /* 0x000fe200078e0205 */
[----:B------:R-:W-:Y:S01]  /*23ac0*/  LEA R4, P6, R5, R3, 0x1 ;  /* 0x0000000305047211 */ /* 0x000fe200078c08ff */
[----:B------:R0:W-:Y:S01]  /*23ad0*/  @P4 STG.E.U16 [R8.64], R17 ;  /* 0x0000001108004986 */ /* 0x0001e2000c101506 */
[----:B------:R-:W-:-:S02]  /*23ae0*/  ISETP.LT.AND P5, PT, R27, c[0x0][0x17c], !P0 ;  /* 0x00005f001b007a0c */ /* 0x000fc400047a1270 */
[----:B------:R-:W-:Y:S02]  /*23af0*/  LEA.HI.X.SX32 R5, R5, R0, 0x1, P6 ;  /* 0x0000000005057211 */ /* 0x000fe400030f0eff */
[----:B------:R-:W-:Y:S02]  /*23b00*/  ISETP.LT.AND P4, PT, R28, c[0x0][0x17c], !P0 ;  /* 0x00005f001c007a0c */ /* 0x000fe40004781270 */
[----:B------:R-:W5:Y:S01]  /*23b10*/  LDL.LU R28, [R1+0x38] ;  /* 0x00003800011c7983 */ /* 0x000f620000300800 */
[----:B0-----:R-:W-:-:S04]  /*23b20*/  LEA R8, P6, R2, R3, 0x1 ;  /* 0x0000000302087211 */ /* 0x001fc800078c08ff */
[----:B------:R-:W-:Y:S01]  /*23b30*/  LEA.HI.X.SX32 R9, R2, R0, 0x1, P6 ;  /* 0x0000000002097211 */ /* 0x000fe200030f0eff */
[----:B--2---:R0:W-:Y:S02]  /*23b40*/  @P3 STG.E.U16 [R12.64], R15 ;  /* 0x0000000f0c003986 */ /* 0x0041e4000c101506 */
[----:B0-----:R-:W-:-:S04]  /*23b50*/  IMAD R12, R16, 0x2, R2 ;  /* 0x00000002100c7824 */ /* 0x001fc800078e0202 */
[----:B------:R-:W-:Y:S01]  /*23b60*/  IMAD R2, R16, 0x2, R12 ;  /* 0x0000000210027824 */ /* 0x000fe200078e020c */
[----:B------:R-:W-:Y:S02]  /*23b70*/  ISETP.LT.AND P3, PT, R29, c[0x0][0x17c], !P0 ;  /* 0x00005f001d007a0c */ /* 0x000fe40004761270 */
[----:B------:R-:W2:Y:S04]  /*23b80*/  LDL.LU R29, [R1+0xa8] ;  /* 0x0000a800011d7983 */ /* 0x000ea80000300800 */
[----:B------:R-:W5:Y:S04]  /*23b90*/  LDL.LU R13, [R1+0x34] ;  /* 0x00003400010d7983 */ /* 0x000f680000300800 */
[----:B------:R-:W5:Y:S04]  /*23ba0*/  LDL.LU R27, [R1+0x40] ;  /* 0x00004000011b7983 */ /* 0x000f680000300800 */
[----:B---3--:R0:W-:Y:S04]  /*23bb0*/  @P1 STG.E.U16 [R4.64], R21 ;  /* 0x0000001504001986 */ /* 0x0081e8000c101506 */
[----:B------:R1:W-:Y:S01]  /*23bc0*/  @P2 STG.E.U16 [R8.64], R11 ;  /* 0x0000000b08002986 */ /* 0x0003e2000c101506 */
[----:B0-----:R-:W-:-:S04]  /*23bd0*/  LEA R4, P6, R12, R3, 0x1 ;  /* 0x000000030c047211 */ /* 0x001fc800078c08ff */
[----:B------:R-:W-:Y:S01]  /*23be0*/  LEA.HI.X.SX32 R5, R12, R0, 0x1, P6 ;  /* 0x000000000c057211 */ /* 0x000fe200030f0eff */
[----:B------:R-:W-:Y:S01]  /*23bf0*/  IMAD R12, R16, 0x2, R2 ;  /* 0x00000002100c7824 */ /* 0x000fe200078e0202 */
[----:B-1----:R-:W-:-:S03]  /*23c00*/  LEA R8, P6, R2, R3, 0x1 ;  /* 0x0000000302087211 */ /* 0x002fc600078c08ff */
[----:B------:R0:W-:Y:S01]  /*23c10*/  @P5 STG.E.U16 [R4.64], R7 ;  /* 0x0000000704005986 */ /* 0x0001e2000c101506 */
[-C--:B------:R-:W-:Y:S01]  /*23c20*/  LEA.HI.X.SX32 R9, R2, R0.reuse, 0x1, P6 ;  /* 0x0000000002097211 */ /* 0x080fe200030f0eff */
[----:B------:R-:W-:Y:S01]  /*23c30*/  IMAD R2, R16, 0x2, R12 ;  /* 0x0000000210027824 */ /* 0x000fe200078e020c */
[----:B------:R-:W-:Y:S02]  /*23c40*/  ISETP.LT.AND P1, PT, R24, c[0x0][0x17c], !P0 ;  /* 0x00005f0018007a0c */ /* 0x000fe40004721270 */
[----:B------:R-:W3:Y:S01]  /*23c50*/  LDL.LU R24, [R1+0x18] ;  /* 0x0000180001187983 */ /* 0x000ee20000300800 */
[----:B------:R-:W-:Y:S02]  /*23c60*/  ISETP.LT.AND P2, PT, R26, c[0x0][0x17c], !P0 ;  /* 0x00005f001a007a0c */ /* 0x000fe40004741270 */
[C---:B0-----:R-:W-:Y:S01]  /*23c70*/  LEA R4, P6, R12.reuse, R3, 0x1 ;  /* 0x000000030c047211 */ /* 0x041fe200078c08ff */
[----:B------:R0:W-:Y:S03]  /*23c80*/  @P4 STG.E.U16 [R8.64], R23 ;  /* 0x0000001708004986 */ /* 0x0001e6000c101506 */
[----:B------:R-:W-:Y:S01]  /*23c90*/  LEA.HI.X.SX32 R5, R12, R0, 0x1, P6 ;  /* 0x000000000c057211 */ /* 0x000fe200030f0eff */
[----:B------:R-:W3:Y:S01]  /*23ca0*/  LDL.LU R26, [R1+0x50] ;  /* 0x00005000011a7983 */ /* 0x000ee20000300800 */
[----:B----4-:R-:W-:-:S03]  /*23cb0*/  ISETP.LT.AND P5, PT, R25, c[0x0][0x17c], !P0 ;  /* 0x00005f0019007a0c */ /* 0x010fc600047a1270 */
[----:B------:R-:W4:Y:S01]  /*23cc0*/  LDL.LU R17, [R1+0x68] ;  /* 0x0000680001117983 */ /* 0x000f220000300800 */
[----:B------:R-:W-:Y:S02]  /*23cd0*/  ISETP.LT.AND P4, PT, R22, c[0x0][0x17c], !P0 ;  /* 0x00005f0016007a0c */ /* 0x000fe40004781270 */
[-C--:B0-----:R-:W-:Y:S01]  /*23ce0*/  LEA R8, P6, R2, R3.reuse, 0x1 ;  /* 0x0000000302087211 */ /* 0x081fe200078c08ff */
[----:B------:R-:W4:Y:S01]  /*23cf0*/  LDL.LU R20, [R1+0x48] ;  /* 0x0000480001147983 */ /* 0x000f220000300800 */
[----:B------:R-:W-:Y:S02]  /*23d00*/  IMAD R12, R16, 0x2, R2 ;  /* 0x00000002100c7824 */ /* 0x000fe400078e0202 */
[----:B------:R-:W-:Y:S01]  /*23d10*/  LEA.HI.X.SX32 R9, R2, R0, 0x1, P6 ;  /* 0x0000000002097211 */ /* 0x000fe200030f0eff */
[----:B------:R-:W4:Y:S04]  /*23d20*/  LDL.LU R25, [R1+0x28] ;  /* 0x0000280001197983 */ /* 0x000f280000300800 */
[----:B------:R-:W4:Y:S04]  /*23d30*/  LDL.LU R22, [R1+0x8] ;  /* 0x0000080001167983 */ /* 0x000f280000300800 */
[----:B------:R-:W4:Y:S04]  /*23d40*/  LDL.LU R2, [R1+0x30] ;  /* 0x0000300001027983 */ /* 0x000f280000300800 */
[----:B--2---:R0:W-:Y:S04]  /*23d50*/  @P3 STG.E.U16 [R4.64], R29 ;  /* 0x0000001d04003986 */ /* 0x0041e8000c101506 */
[----:B-----5:R1:W-:Y:S01]  /*23d60*/  @P1 STG.E.U16 [R8.64], R28 ;  /* 0x0000001c08001986 */ /* 0x0203e2000c101506 */
[----:B0-----:R-:W-:-:S04]  /*23d70*/  LEA R4, P6, R12, R3, 0x1 ;  /* 0x000000030c047211 */ /* 0x001fc800078c08ff */
[----:B------:R-:W-:Y:S02]  /*23d80*/  LEA.HI.X.SX32 R5, R12, R0, 0x1, P6 ;  /* 0x000000000c057211 */ /* 0x000fe400030f0eff */
[----:B------:R-:W-:-:S03]  /*23d90*/  ISETP.LT.AND P1, PT, R13, c[0x0][0x17c], !P0 ;  /* 0x00005f000d007a0c */ /* 0x000fc60004721270 */
[----:B---3--:R0:W-:Y:S01]  /*23da0*/  @P2 STG.E.U16 [R4.64], R24 ;  /* 0x0000001804002986 */ /* 0x0081e2000c101506 */
[----:B------:R-:W-:-:S03]  /*23db0*/  ISETP.LT.AND P2, PT, R27, c[0x0][0x17c], !P0 ;  /* 0x00005f001b007a0c */ /* 0x000fc60004741270 */
[----:B------:R-:W2:Y:S01]  /*23dc0*/  LDL.LU R27, [R1+0x84] ;  /* 0x00008400011b7983 */ /* 0x000ea20000300800 */
[----:B----4-:R-:W-:Y:S01]  /*23dd0*/  ISETP.LT.AND P3, PT, R2, c[0x0][0x17c], !P0 ;  /* 0x00005f0002007a0c */ /* 0x010fe20004761270 */
[----:B------:R-:W-:-:S04]  /*23de0*/  IMAD R2, R16, 0x2, R12 ;  /* 0x0000000210027824 */ /* 0x000fc800078e020c */
[----:B------:R-:W-:Y:S01]  /*23df0*/  IMAD R12, R16, 0x2, R2 ;  /* 0x00000002100c7824 */ /* 0x000fe200078e0202 */
[----:B-1----:R-:W-:-:S04]  /*23e00*/  LEA R8, P6, R2, R3, 0x1 ;  /* 0x0000000302087211 */ /* 0x002fc800078c08ff */
[----:B------:R-:W-:Y:S01]  /*23e10*/  LEA.HI.X.SX32 R9, R2, R0, 0x1, P6 ;  /* 0x0000000002097211 */ /* 0x000fe200030f0eff */
[----:B------:R-:W-:Y:S01]  /*23e20*/  IMAD R2, R16, 0x2, R12 ;  /* 0x0000000210027824 */ /* 0x000fe200078e020c */
[----:B0-----:R-:W-:-:S03]  /*23e30*/  LEA R4, P6, R12, R3, 0x1 ;  /* 0x000000030c047211 */ /* 0x001fc600078c08ff */
[----:B------:R0:W-:Y:S01]  /*23e40*/  @P5 STG.E.U16 [R8.64], R17 ;  /* 0x0000001108005986 */ /* 0x0001e2000c101506 */
[----:B------:R-:W-:Y:S01]  /*23e50*/  LEA.HI.X.SX32 R5, R12, R0, 0x1, P6 ;  /* 0x000000000c057211 */ /* 0x000fe200030f0eff */
[----:B------:R-:W-:-:S04]  /*23e60*/  IMAD R12, R16, 0x2, R2 ;  /* 0x00000002100c7824 */ /* 0x000fc800078e0202 */
[----:B------:R1:W-:Y:S01]  /*23e70*/  @P4 STG.E.U16 [R4.64], R20 ;  /* 0x0000001404004986 */ /* 0x0003e2000c101506 */
[----:B------:R-:W-:-:S03]  /*23e80*/  ISETP.LT.AND P4, PT, R6, c[0x0][0x17c], !P0 ;  /* 0x00005f0006007a0c */ /* 0x000fc60004781270 */
[----:B------:R-:W3:Y:S01]  /*23e90*/  LDL.LU R6, [R1+0x870] ;  /* 0x0008700001067983 */ /* 0x000ee20000300800 */
[----:B0-----:R-:W-:-:S04]  /*23ea0*/  LEA R8, P6, R2, R3, 0x1 ;  /* 0x0000000302087211 */ /* 0x001fc800078c08ff */
[----:B------:R-:W-:Y:S02]  /*23eb0*/  LEA.HI.X.SX32 R9, R2, R0, 0x1, P6 ;  /* 0x0000000002097211 */ /* 0x000fe400030f0eff */
[----:B-1----:R-:W-:-:S04]  /*23ec0*/  LEA R4, P6, R12, R3, 0x1 ;  /* 0x000000030c047211 */ /* 0x002fc800078c08ff */
[----:B------:R-:W-:Y:S01]  /*23ed0*/  LEA.HI.X.SX32 R5, R12, R0, 0x1, P6 ;  /* 0x000000000c057211 */ /* 0x000fe200030f0eff */
[----:B------:R0:W-:Y:S01]  /*23ee0*/  @P3 STG.E.U16 [R8.64], R25 ;  /* 0x0000001908003986 */ /* 0x0001e2000c101506 */
[----:B------:R-:W-:-:S03]  /*23ef0*/  ISETP.LT.AND P3, PT, R14, c[0x0][0x17c], !P0 ;  /* 0x00005f000e007a0c */ /* 0x000fc60004761270 */
[----:B------:R-:W4:Y:S04]  /*23f00*/  LDL.LU R14, [R1+0x86c] ;  /* 0x00086c00010e7983 */ /* 0x000f280000300800 */
[----:B------:R1:W-:Y:S01]  /*23f10*/  @P1 STG.E.U16 [R4.64], R22 ;  /* 0x0000001604001986 */ /* 0x0003e2000c101506 */
[----:B------:R-:W-:-:S03]  /*23f20*/  ISETP.LT.AND P1, PT, R10, c[0x0][0x17c], !P0 ;  /* 0x00005f000a007a0c */ /* 0x000fc60004721270 */
[----:B------:R-:W5:Y:S04]  /*23f30*/  LDL.LU R13, [R1+0x94] ;  /* 0x00009400010d7983 */ /* 0x000f680000300800 */
[----:B------:R-:W2:Y:S01]  /*23f40*/  LDL.LU R10, [R1+0x868] ;  /* 0x00086800010a7983 */ /* 0x000ea20000300800 */
[----:B------:R-:W-:-:S04]  /*23f50*/  IMAD R2, R16, 0x2, R12 ;  /* 0x0000000210027824 */ /* 0x000fc800078e020c */
[----:B------:R-:W-:Y:S01]  /*23f60*/  IMAD R12, R16, 0x2, R2 ;  /* 0x00000002100c7824 */ /* 0x000fe200078e0202 */
[----:B0-----:R-:W-:-:S04]  /*23f70*/  LEA R8, P6, R2, R3, 0x1 ;  /* 0x0000000302087211 */ /* 0x001fc800078c08ff */
[-C--:B------:R-:W-:Y:S01]  /*23f80*/  LEA.HI.X.SX32 R9, R2, R0.reuse, 0x1, P6 ;  /* 0x0000000002097211 */ /* 0x080fe200030f0eff */
[----:B------:R-:W-:Y:S01]  /*23f90*/  IMAD R2, R16, 0x2, R12 ;  /* 0x0000000210027824 */ /* 0x000fe200078e020c */
[----:B-1----:R-:W-:Y:S02]  /*23fa0*/  LEA R4, P6, R12, R3, 0x1 ;  /* 0x000000030c047211 */ /* 0x002fe400078c08ff */
[----:B------:R-:W-:Y:S02]  /*23fb0*/  ISETP.LT.AND P5, PT, R26, c[0x0][0x17c], !P0 ;  /* 0x00005f001a007a0c */ /* 0x000fe400047a1270 */
[----:B------:R-:W-:Y:S01]  /*23fc0*/  LEA.HI.X.SX32 R5, R12, R0, 0x1, P6 ;  /* 0x000000000c057211 */ /* 0x000fe200030f0eff */
[----:B------:R-:W-:Y:S01]  /*23fd0*/  IMAD R12, R16, 0x2, R2 ;  /* 0x00000002100c7824 */ /* 0x000fe200078e0202 */
[----:B---3--:R0:W-:Y:S01]  /*23fe0*/  @P2 STG.E.U16 [R8.64], R6 ;  /* 0x0000000608002986 */ /* 0x0081e2000c101506 */
[----:B------:R-:W-:-:S03]  /*23ff0*/  ISETP.LT.AND P2, PT, R18, c[0x0][0x17c], !P0 ;  /* 0x00005f0012007a0c */ /* 0x000fc60004741270 */
[----:B------:R-:W3:Y:S04]  /*24000*/  LDL.LU R18, [R1+0x864] ;  /* 0x0008640001127983 */ /* 0x000ee80000300800 */
[----:B------:R-:W5:Y:S01]  /*24010*/  LDL.LU R26, [R1+0xa0] ;  /* 0x0000a000011a7983 */ /* 0x000f620000300800 */
[----:B0-----:R-:W-:-:S04]  /*24020*/  LEA R8, P6, R2, R3, 0x1 ;  /* 0x0000000302087211 */ /* 0x001fc800078c08ff */
[----:B------:R-:W-:Y:S02]  /*24030*/  LEA.HI.X.SX32 R9, R2, R0, 0x1, P6 ;  /* 0x0000000002097211 */ /* 0x000fe400030f0eff */
[----:B------:R-:W5:Y:S04]  /*24040*/  LDL.LU R2, [R1+0x80] ;  /* 0x0000800001027983 */ /* 0x000f680000300800 */
[----:B--2---:R-:W-:Y:S04]  /*24050*/  @P5 STG.E.U16 [R4.64], R10 ;  /* 0x0000000a04005986 */ /* 0x004fe8000c101506 */
[----:B----4-:R0:W-:Y:S01]  /*24060*/  @P4 STG.E.U16 [R8.64], R14 ;  /* 0x0000000e08004986 */ /* 0x0101e2000c101506 */
[----:B------:R-:W-:-:S03]  /*24070*/  ISETP.LT.AND P4, PT, R27, c[0x0][0x17c], !P0 ;  /* 0x00005f001b007a0c */ /* 0x000fc60004781270 */
[----:B------:R-:W2:Y:S04]  /*24080*/  LDL.LU R27, [R1+0xb0] ;  /* 0x0000b000011b7983 */ /* 0x000ea80000300800 */
[----:B0-----:R-:W4:Y:S01]  /*24090*/  LDL.LU R9, [R1+0x90] ;  /* 0x0000900001097983 */ /* 0x001f220000300800 */
[----:B------:R-:W-:-:S04]  /*240a0*/  LEA R4, P6, R12, R3, 0x1 ;  /* 0x000000030c047211 */ /* 0x000fc800078c08ff */
[----:B------:R-:W-:Y:S02]  /*240b0*/  LEA.HI.X.SX32 R5, R12, R0, 0x1, P6 ;  /* 0x000000000c057211 */ /* 0x000fe400030f0eff */
[----:B------:R-:W-:Y:S02]  /*240c0*/  PRMT R10, R15, 0x7632, R10 ;  /* 0x000076320f0a7816 */ /* 0x000fe4000000000a */
[----:B------:R-:W2:Y:S01]  /*240d0*/  LDL.LU R15, [R1+0x860] ;  /* 0x00086000010f7983 */ /* 0x000ea20000300800 */
[----:B------:R-:W-:-:S03]  /*240e0*/  PRMT R6, R21, 0x7632, R6 ;  /* 0x0000763215067816 */ /* 0x000fc60000000006 */
[----:B------:R-:W2:Y:S04]  /*240f0*/  LDL.LU R21, [R1+0xb4] ;  /* 0x0000b40001157983 */ /* 0x000ea80000300800 */
[----:B---3--:R0:W-:Y:S01]  /*24100*/  @P3 STG.E.U16 [R4.64], R18 ;  /* 0x0000001204003986 */ /* 0x0081e2000c101506 */
[----:B-----5:R-:W-:Y:S01]  /*24110*/  ISETP.LT.AND P5, PT, R2, c[0x0][0x17c], !P0 ;  /* 0x00005f0002007a0c */ /* 0x020fe200047a1270 */
[----:B------:R-:W-:-:S04]  /*24120*/  IMAD R2, R16, 0x2, R12 ;  /* 0x0000000210027824 */ /* 0x000fc800078e020c */
[----:B------:R-:W-:Y:S01]  /*24130*/  IMAD R12, R16, 0x2, R2 ;  /* 0x00000002100c7824 */ /* 0x000fe200078e0202 */
[CC--:B------:R-:W-:Y:S02]  /*24140*/  LEA R8, P6, R2.reuse, R3.reuse, 0x1 ;  /* 0x0000000302087211 */ /* 0x0c0fe400078c08ff */
[----:B----4-:R-:W-:Y:S02]  /*24150*/  ISETP.LT.AND P3, PT, R9, c[0x0][0x17c], !P0 ;  /* 0x00005f0009007a0c */ /* 0x010fe40004761270 */
[----:B------:R-:W-:Y:S02]  /*24160*/  LEA.HI.X.SX32 R9, R2, R0, 0x1, P6 ;  /* 0x0000000002097211 */ /* 0x000fe400030f0eff */
[----:B0-----:R-:W-:Y:S01]  /*24170*/  LEA R4, P6, R12, R3, 0x1 ;  /* 0x000000030c047211 */ /* 0x001fe200078c08ff */
[----:B------:R-:W-:-:S03]  /*24180*/  IMAD R2, R16, 0x2, R12 ;  /* 0x0000000210027824 */ /* 0x000fc600078e020c */
[----:B------:R-:W-:Y:S02]  /*24190*/  LEA.HI.X.SX32 R5, R12, R0, 0x1, P6 ;  /* 0x000000000c057211 */ /* 0x000fe400030f0eff */
[----:B------:R-:W3:Y:S04]  /*241a0*/  LDL.LU R12, [R1+0xa4] ;  /* 0x0000a400010c7983 */ /* 0x000ee80000300800 */
[----:B------:R-:W-:Y:S01]  /*241b0*/  @P1 STG.E.U16 [R8.64], R10 ;  /* 0x0000000a08001986 */ /* 0x000fe2000c101506 */
[----:B------:R-:W-:-:S03]  /*241c0*/  ISETP.LT.AND P1, PT, R13, c[0x0][0x17c], !P0 ;  /* 0x00005f000d007a0c */ /* 0x000fc60004721270 */
[----:B------:R0:W-:Y:S01]  /*241d0*/  @P2 STG.E.U16 [R4.64], R6 ;  /* 0x0000000604002986 */ /* 0x0001e2000c101506 */
[----:B------:R-:W-:-:S03]  /*241e0*/  ISETP.LT.AND P2, PT, R26, c[0x0][0x17c], !P0 ;  /* 0x00005f001a007a0c */ /* 0x000fc60004741270 */
[----:B------:R-:W4:Y:S01]  /*241f0*/  LDL.LU R13, [R1+0xc0] ;  /* 0x0000c000010d7983 */ /* 0x000f220000300800 */
[----:B0-----:R-:W-:-:S03]  /*24200*/  PRMT R6, R11, 0x7632, R6 ;  /* 0x000076320b067816 */ /* 0x001fc60000000006 */
[----:B------:R-:W5:Y:S04]  /*24210*/  LDL.LU R11, [R1+0x85c] ;  /* 0x00085c00010b7983 */ /* 0x000f680000300800 */
[----:B------:R-:W4:Y:S01]  /*24220*/  LDL.LU R26, [R1+0xc4] ;  /* 0x0000c400011a7983 */ /* 0x000f220000300800 */
[----:B------:R-:W-:Y:S01]  /*24230*/  LEA R8, P6, R2, R3, 0x1 ;  /* 0x0000000302087211 */ /* 0x000fe200078c08ff */
[----:B------:R-:W-:-:S03]  /*24240*/  IMAD R5, R16, 0x2, R2 ;  /* 0x0000000210057824 */ /* 0x000fc600078e0202 */
[-C--:B------:R-:W-:Y:S01]  /*24250*/  LEA.HI.X.SX32 R9, R2, R0.reuse, 0x1, P6 ;  /* 0x0000000002097211 */ /* 0x080fe200030f0eff */
[----:B------:R-:W-:Y:S01]  /*24260*/  IMAD R2, R16, 0x2, R5 ;  /* 0x0000000210027824 */ /* 0x000fe200078e0205 */
[----:B------:R-:W-:Y:S02]  /*24270*/  LEA R4, P6, R5, R3, 0x1 ;  /* 0x0000000305047211 */ /* 0x000fe400078c08ff */
[----:B------:R-:W-:Y:S01]  /*24280*/  PRMT R10, R7, 0x7632, R10 ;  /* 0x00007632070a7816 */ /* 0x000fe2000000000a */
[----:B------:R0:W-:Y:S01]  /*24290*/  @P5 STG.E.U16 [R8.64], R6 ;  /* 0x0000000608005986 */ /* 0x0001e2000c101506 */
[----:B------:R-:W-:-:S03]  /*242a0*/  LEA.HI.X.SX32 R5, R5, R0, 0x1, P6 ;  /* 0x0000000005057211 */ /* 0x000fc600030f0eff */
[----:B------:R-:W5:Y:S01]  /*242b0*/  LDL.LU R7, [R1+0x858] ;  /* 0x0008580001077983 */ /* 0x000f620000300800 */
[----:B0-----:R-:W-:-:S03]  /*242c0*/  LEA R8, P6, R2, R3, 0x1 ;  /* 0x0000000302087211 */ /* 0x001fc600078c08ff */
[----:B------:R-:W-:Y:S01]  /*242d0*/  @P4 STG.E.U16 [R4.64], R10 ;  /* 0x0000000a04004986 */ /* 0x000fe2000c101506 */
[----:B------:R-:W-:Y:S02]  /*242e0*/  PRMT R6, R23, 0x7632, R6 ;  /* 0x0000763217067816 */ /* 0x000fe40000000006 */
[----:B------:R-:W-:Y:S01]  /*242f0*/  LEA.HI.X.SX32 R9, R2, R0, 0x1, P6 ;  /* 0x0000000002097211 */ /* 0x000fe200030f0eff */
[----:B------:R-:W5:Y:S04]  /*24300*/  LDL.LU R23, [R1+0xc8] ;  /* 0x0000c80001177983 */ /* 0x000f680000300800 */
[----:B------:R0:W-:Y:S01]  /*24310*/  @P3 STG.E.U16 [R8.64], R6 ;  /* 0x0000000608003986 */ /* 0x0001e2000c101506 */
[----:B--2---:R-:W-:Y:S02]  /*24320*/  ISETP.LT.AND P4, PT, R27, c[0x0][0x17c], !P0 ;  /* 0x00005f001b007a0c */ /* 0x004fe40004781270 */
[----:B------:R-:W-:Y:S01]  /*24330*/  ISETP.LT.AND P3, PT, R21, c[0x0][0x17c], !P0 ;  /* 0x00005f0015007a0c */ /* 0x000fe20004761270 */
[----:B------:R-:W2:Y:S04]  /*24340*/  LDL.LU R27, [R1+0xcc] ;  /* 0x0000cc00011b7983 */ /* 0x000ea80000300800 */
[----:B------:R-:W2:Y:S01]  /*24350*/  LDL.LU R21, [R1+0xd0] ;  /* 0x0000d00001157983 */ /* 0x000ea20000300800 */
[----:B0-----:R-:W-:-:S02]  /*24360*/  PRMT R6, R29, 0x7632, R6 ;  /* 0x000076321d067816 */ /* 0x001fc40000000006 */
[----:B------:R-:W-:Y:S02]  /*24370*/  PRMT R10, R28, 0x7632, R10 ;  /* 0x000076321c0a7816 */ /* 0x000fe4000000000a */
[----:B---3--:R-:W-:Y:S01]  /*24380*/  ISETP.LT.AND P5, PT, R12, c[0x0][0x17c], !P0 ;  /* 0x00005f000c007a0c */ /* 0x008fe200047a1270 */
[----:B------:R-:W-:-:S05]  /*24390*/  IMAD R12, R16, 0x2, R2 ;  /* 0x00000002100c7824 */ /* 0x000fca00078e0202 */
[----:B------:R-:W-:-:S04]  /*243a0*/  LEA R4, P6, R12, R3, 0x1 ;  /* 0x000000030c047211 */ /* 0x000fc800078c08ff */
[----:B------:R-:W-:Y:S01]  /*243b0*/  LEA.HI.X.SX32 R5, R12, R0, 0x1, P6 ;  /* 0x000000000c057211 */ /* 0x000fe200030f0eff */
[----:B------:R-:W-:-:S04]  /*243c0*/  IMAD R9, R16, 0x2, R12 ;  /* 0x0000000210097824 */ /* 0x000fc800078e020c */
[----:B------:R0:W-:Y:S01]  /*243d0*/  @P1 STG.E.U16 [R4.64], R6 ;  /* 0x0000000604001986 */ /* 0x0001e2000c101506 */
[C---:B------:R-:W-:Y:S01]  /*243e0*/  LEA R8, P6, R9.reuse, R3, 0x1 ;  /* 0x0000000309087211 */ /* 0x040fe200078c08ff */
[----:B------:R-:W-:Y:S01]  /*243f0*/  IMAD R2, R16, 0x2, R9 ;  /* 0x0000000210027824 */ /* 0x000fe200078e0209 */
[----:B0-----:R-:W-:Y:S02]  /*24400*/  PRMT R6, R24, 0x7632, R6 ;  /* 0x0000763218067816 */ /* 0x001fe40000000006 */
[----:B------:R-:W3:Y:S01]  /*24410*/  LDL.LU R24, [R1+0xd4] ;  /* 0x0000d40001187983 */ /* 0x000ee20000300800 */
[----:B------:R-:W-:-:S05]  /*24420*/  LEA.HI.X.SX32 R9, R9, R0, 0x1, P6 ;  /* 0x0000000009097211 */ /* 0x000fca00030f0eff */
[----:B------:R0:W-:Y:S01]  /*24430*/  @P2 STG.E.U16 [R8.64], R10 ;  /* 0x0000000a08002986 */ /* 0x0001e2000c101506 */
[----:B----4-:R-:W-:-:S03]  /*24440*/  ISETP.LT.AND P2, PT, R26, c[0x0][0x17c], !P0 ;  /* 0x00005f001a007a0c */ /* 0x010fc60004741270 */
[----:B------:R-:W4:Y:S01]  /*24450*/  LDL.LU R26, [R1+0xd8] ;  /* 0x0000d800011a7983 */ /* 0x000f220000300800 */
[----:B------:R-:W-:Y:S01]  /*24460*/  LEA R4, P6, R2, R3, 0x1 ;  /* 0x0000000302047211 */ /* 0x000fe200078c08ff */
[----:B------:R-:W-:-:S03]  /*24470*/  IMAD R12, R16, 0x2, R2 ;  /* 0x00000002100c7824 */ /* 0x000fc600078e0202 */
[----:B------:R-:W-:Y:S01]  /*24480*/  LEA.HI.X.SX32 R5, R2, R0, 0x1, P6 ;  /* 0x0000000002057211 */ /* 0x000fe200030f0eff */
[----:B------:R-:W-:Y:S01]  /*24490*/  IMAD R2, R16, 0x2, R12 ;  /* 0x0000000210027824 */ /* 0x000fe200078e020c */
[----:B0-----:R-:W-:-:S03]  /*244a0*/  LEA R8, P6, R12, R3, 0x1 ;  /* 0x000000030c087211 */ /* 0x001fc600078c08ff */
[----:B------:R0:W-:Y:S01]  /*244b0*/  @P5 STG.E.U16 [R4.64], R6 ;  /* 0x0000000604005986 */ /* 0x0001e2000c101506 */
[----:B------:R-:W-:Y:S01]  /*244c0*/  LEA.HI.X.SX32 R9, R12, R0, 0x1, P6 ;  /* 0x000000000c097211 */ /* 0x000fe200030f0eff */
[----:B------:R-:W-:Y:S01]  /*244d0*/  IMAD R12, R16, 0x2, R2 ;  /* 0x00000002100c7824 */ /* 0x000fe200078e0202 */
[----:B------:R-:W-:Y:S02]  /*244e0*/  ISETP.LT.AND P1, PT, R13, c[0x0][0x17c], !P0 ;  /* 0x00005f000d007a0c */ /* 0x000fe40004721270 */
[----:B0-----:R-:W-:Y:S02]  /*244f0*/  PRMT R5, R17, 0x7632, R5 ;  /* 0x0000763211057816 */ /* 0x001fe40000000005 */
[----:B------:R-:W-:-:S03]  /*24500*/  LEA R4, P6, R2, R3, 0x1 ;  /* 0x0000000302047211 */ /* 0x000fc600078c08ff */
[----:B------:R0:W-:Y:S01]  /*24510*/  @P4 STG.E.U16 [R8.64], R5 ;  /* 0x0000000508004986 */ /* 0x0001e2000c101506 */
[----:B------:R-:W-:Y:S02]  /*24520*/  PRMT R10, R20, 0x7632, R10 ;  /* 0x00007632140a7816 */ /* 0x000fe4000000000a */
[----:B------:R-:W-:Y:S02]  /*24530*/  PRMT R6, R25, 0x7632, R6 ;  /* 0x0000763219067816 */ /* 0x000fe40000000006 */
[----:B-----5:R-:W-:Y:S02]  /*24540*/  ISETP.LT.AND P5, PT, R23, c[0x0][0x17c], !P0 ;  /* 0x00005f0017007a0c */ /* 0x020fe400047a1270 */
[----:B------:R-:W5:Y:S04]  /*24550*/  LDL.LU R23, [R1+0xdc] ;  /* 0x0000dc0001177983 */ /* 0x000f680000300800 */
[----:B------:R-:W5:Y:S01]  /*24560*/  LDL.LU R25, [R1+0xe0] ;  /* 0x0000e00001197983 */ /* 0x000f620000300800 */
[----:B0-----:R-:W-:-:S02]  /*24570*/  LEA.HI.X.SX32 R5, R2, R0, 0x1, P6 ;  /* 0x0000000002057211 */ /* 0x001fc400030f0eff */
[----:B------:R-:W-:-:S04]  /*24580*/  LEA R8, P6, R12, R3, 0x1 ;  /* 0x000000030c087211 */ /* 0x000fc800078c08ff */
[----:B------:R-:W-:Y:S01]  /*24590*/  LEA.HI.X.SX32 R9, R12, R0, 0x1, P6 ;  /* 0x000000000c097211 */ /* 0x000fe200030f0eff */
[----:B------:R0:W-:Y:S01]  /*245a0*/  @P3 STG.E.U16 [R4.64], R10 ;  /* 0x0000000a04003986 */ /* 0x0001e2000c101506 */
[----:B------:R-:W-:-:S03]  /*245b0*/  IMAD R2, R16, 0x2, R12 ;  /* 0x0000000210027824 */ /* 0x000fc600078e020c */
[----:B------:R1:W-:Y:S02]  /*245c0*/  @P1 STG.E.U16 [R8.64], R6 ;  /* 0x0000000608001986 */ /* 0x0003e4000c101506 */
[----:B0-----:R-:W-:-:S04]  /*245d0*/  LEA R4, P6, R2, R3, 0x1 ;  /* 0x0000000302047211 */ /* 0x001fc800078c08ff */
[----:B------:R-:W-:Y:S02]  /*245e0*/  LEA.HI.X.SX32 R5, R2, R0, 0x1, P6 ;  /* 0x0000000002057211 */ /* 0x000fe400030f0eff */
[----:B-1----:R-:W-:-:S05]  /*245f0*/  PRMT R6, R22, 0x7632, R6 ;  /* 0x0000763216067816 */ /* 0x002fca0000000006 */
[----:B------:R0:W-:Y:S01]  /*24600*/  @P2 STG.E.U16 [R4.64], R6 ;  /* 0x0000000604002986 */ /* 0x0001e2000c101506 */
[----:B---3--:R-:W-:-:S03]  /*24610*/  ISETP.LT.AND P1, PT, R24, c[0x0][0x17c], !P0 ;  /* 0x00005f0018007a0c */ /* 0x008fc60004721270 */
[----:B------:R-:W3:Y:S01]  /*24620*/  LDL.LU R24, [R1+0xe4] ;  /* 0x0000e40001187983 */ /* 0x000ee20000300800 */
[----:B----4-:R-:W-:-:S03]  /*24630*/  ISETP.LT.AND P2, PT, R26, c[0x0][0x17c], !P0 ;  /* 0x00005f001a007a0c */ /* 0x010fc60004741270 */
[----:B------:R-:W4:Y:S01]  /*24640*/  LDL.LU R26, [R1+0xe8] ;  /* 0x0000e800011a7983 */ /* 0x000f220000300800 */
[----:B------:R-:W-:Y:S01]  /*24650*/  IMAD R9, R16, 0x2, R2 ;  /* 0x0000000210097824 */ /* 0x000fe200078e0202 */
[----:B--2---:R-:W-:Y:S02]  /*24660*/  ISETP.LT.AND P4, PT, R27, c[0x0][0x17c], !P0 ;  /* 0x00005f001b007a0c */ /* 0x004fe40004781270 */
[----:B------:R-:W-:Y:S01]  /*24670*/  PRMT R12, R6, 0x7632, R12 ;  /* 0x00007632060c7816 */ /* 0x000fe2000000000c */
[C---:B------:R-:W-:Y:S01]  /*24680*/  IMAD R2, R16.reuse, 0x2, R9 ;  /* 0x0000000210027824 */ /* 0x040fe200078e0209 */
[CC--:B------:R-:W-:Y:S01]  /*24690*/  LEA R8, P6, R9.reuse, R3.reuse, 0x1 ;  /* 0x0000000309087211 */ /* 0x0c0fe200078c08ff */
[----:B------:R-:W2:Y:S02]  /*246a0*/  LDL.LU R20, [R1+0x7c] ;  /* 0x00007c0001147983 */ /* 0x000ea40000300800 */
[----:B0-----:R-:W-:Y:S01]  /*246b0*/  IMAD R6, R16, 0x2, R2 ;  /* 0x0000000210067824 */ /* 0x001fe200078e0202 */
[----:B------:R-:W-:Y:S01]  /*246c0*/  LEA.HI.X.SX32 R9, R9, R0, 0x1, P6 ;  /* 0x0000000009097211 */ /* 0x000fe200030f0eff */
[----:B------:R-:W2:Y:S01]  /*246d0*/  LDL.LU R22, [R1+0xec] ;  /* 0x0000ec0001167983 */ /* 0x000ea20000300800 */
[----:B------:R-:W-:-:S02]  /*246e0*/  LEA R4, P6, R2, R3, 0x1 ;  /* 0x0000000302047211 */ /* 0x000fc400078c08ff */
[----:B------:R-:W-:Y:S01]  /*246f0*/  ISETP.LT.AND P3, PT, R21, c[0x0][0x17c], !P0 ;  /* 0x00005f0015007a0c */ /* 0x000fe20004761270 */
[----:B------:R0:W-:Y:S01]  /*24700*/  @P5 STG.E.U16 [R8.64], R12 ;  /* 0x0000000c08005986 */ /* 0x0001e2000c101506 */
[----:B------:R-:W-:Y:S02]  /*24710*/  PRMT R10, R10, 0x7632, R10 ;  /* 0x000076320a0a7816 */ /* 0x000fe4000000000a */
[----:B------:R-:W-:Y:S01]  /*24720*/  LEA.HI.X.SX32 R5, R2, R0, 0x1, P6 ;  /* 0x0000000002057211 */ /* 0x000fe200030f0eff */
[----:B------:R-:W-:Y:S01]  /*24730*/  IMAD R2, R16, 0x2, R6 ;  /* 0x0000000210027824 */ /* 0x000fe200078e0206 */
[----:B------:R-:W-:-:S03]  /*24740*/  PRMT R14, R14, 0x7632, R14 ;  /* 0x000076320e0e7816 */ /* 0x000fc6000000000e */
[----:B------:R1:W-:Y:S01]  /*24750*/  @P4 STG.E.U16 [R4.64], R10 ;  /* 0x0000000a04004986 */ /* 0x0003e2000c101506 */
[----:B0-----:R-:W-:-:S04]  /*24760*/  LEA R8, P6, R6, R3, 0x1 ;  /* 0x0000000306087211 */ /* 0x001fc800078c08ff */
[-C--:B------:R-:W-:Y:S02]  /*24770*/  LEA.HI.X.SX32 R9, R6, R0.reuse, 0x1, P6 ;  /* 0x0000000006097211 */ /* 0x080fe400030f0eff */
[C---:B-1----:R-:W-:Y:S02]  /*24780*/  LEA R4, P6, R2.reuse, R3, 0x1 ;  /* 0x0000000302047211 */ /* 0x042fe400078c08ff */
[----:B-----5:R-:W-:Y:S02]  /*24790*/  ISETP.LT.AND P5, PT, R23, c[0x0][0x17c], !P0 ;  /* 0x00005f0017007a0c */ /* 0x020fe400047a1270 */
[----:B------:R-:W5:Y:S01]  /*247a0*/  LDL.LU R23, [R1+0xf0] ;  /* 0x0000f00001177983 */ /* 0x000f620000300800 */
[----:B------:R-:W-:Y:S02]  /*247b0*/  LEA.HI.X.SX32 R5, R2, R0, 0x1, P6 ;  /* 0x0000000002057211 */ /* 0x000fe400030f0eff */
[----:B------:R-:W-:Y:S01]  /*247c0*/  PRMT R18, R18, 0x7632, R18 ;  /* 0x0000763212127816 */ /* 0x000fe20000000012 */
[----:B------:R-:W5:Y:S01]  /*247d0*/  LDL.LU R21, [R1+0x5c] ;  /* 0x00005c0001157983 */ /* 0x000f620000300800 */
[----:B------:R-:W-:-:S03]  /*247e0*/  ISETP.LT.AND P4, PT, R25, c[0x0][0x17c], !P0 ;  /* 0x00005f0019007a0c */ /* 0x000fc60004781270 */
[----:B------:R-:W5:Y:S04]  /*247f0*/  LDL.LU R25, [R1+0xf4] ;  /* 0x0000f40001197983 */ /* 0x000f680000300800 */
[----:B------:R0:W-:Y:S04]  /*24800*/  @P3 STG.E.U16 [R8.64], R14 ;  /* 0x0000000e08003986 */ /* 0x0001e8000c101506 */
[----:B------:R1:W-:Y:S04]  /*24810*/  @P1 STG.E.U16 [R4.64], R18 ;  /* 0x0000001204001986 */ /* 0x0003e8000c101506 */
[----:B0-----:R-:W5:Y:S01]  /*24820*/  LDL.LU R14, [R1+0x9c] ;  /* 0x00009c00010e7983 */ /* 0x001f620000300800 */
[----:B---3--:R-:W-:-:S03]  /*24830*/  ISETP.LT.AND P3, PT, R24, c[0x0][0x17c], !P0 ;  /* 0x00005f0018007a0c */ /* 0x008fc60004761270 */
[----:B------:R-:W3:Y:S04]  /*24840*/  LDL.LU R24, [R1+0xf8] ;  /* 0x0000f80001187983 */ /* 0x000ee80000300800 */
[----:B------:R-:W3:Y:S04]  /*24850*/  LDL.LU R17, [R1+0xbc] ;  /* 0x0000bc0001117983 */ /* 0x000ee80000300800 */
[----:B-1----:R-:W3:Y:S01]  /*24860*/  LDL.LU R18, [R1+0x8c] ;  /* 0x00008c0001127983 */ /* 0x002ee20000300800 */
[----:B----4-:R-:W-:-:S03]  /*24870*/  ISETP.LT.AND P1, PT, R26, c[0x0][0x17c], !P0 ;  /* 0x00005f001a007a0c */ /* 0x010fc60004721270 */
[----:B------:R-:W4:Y:S01]  /*24880*/  LDL.LU R26, [R1+0xfc] ;  /* 0x0000fc00011a7983 */ /* 0x000f220000300800 */
[----:B------:R-:W-:-:S03]  /*24890*/  IMAD R6, R16, 0x2, R2 ;  /* 0x0000000210067824 */ /* 0x000fc600078e0202 */
[----:B------:R-:W4:Y:S01]  /*248a0*/  LDL.LU R27, [R1+0xac] ;  /* 0x0000ac00011b7983 */ /* 0x000f220000300800 */
[----:B------:R-:W-:Y:S01]  /*248b0*/  IMAD R2, R16, 0x2, R6 ;  /* 0x0000000210027824 */ /* 0x000fe200078e0206 */
[----:B------:R-:W-:-:S04]  /*248c0*/  LEA R8, P6, R6, R3, 0x1 ;  /* 0x0000000306087211 */ /* 0x000fc800078c08ff */
[----:B------:R-:W-:Y:S01]  /*248d0*/  LEA.HI.X.SX32 R9, R6, R0, 0x1, P6 ;  /* 0x0000000006097211 */ /* 0x000fe200030f0eff */
[----:B------:R-:W-:Y:S01]  /*248e0*/  IMAD R6, R16, 0x2, R2 ;  /* 0x0000000210067824 */ /* 0x000fe200078e0202 */
[----:B------:R-:W-:-:S03]  /*248f0*/  LEA R4, P6, R2, R3, 0x1 ;  /* 0x0000000302047211 */ /* 0x000fc600078c08ff */
[----:B--2---:R0:W-:Y:S01]  /*24900*/  @P2 STG.E.U16 [R8.64], R20 ;  /* 0x0000001408002986 */ /* 0x0041e2000c101506 */
[----:B------:R-:W-:Y:S01]  /*24910*/  LEA.HI.X.SX32 R5, R2, R0, 0x1, P6 ;  /* 0x0000000002057211 */ /* 0x000fe200030f0eff */
[----:B------:R-:W-:Y:S01]  /*24920*/  IMAD R2, R16, 0x2, R6 ;  /* 0x0000000210027824 */ /* 0x000fe200078e0206 */
[----:B0-----:R-:W-:-:S04]  /*24930*/  LEA R8, P6, R6, R3, 0x1 ;  /* 0x0000000306087211 */ /* 0x001fc800078c08ff */
[----:B------:R-:W-:Y:S01]  /*24940*/  LEA.HI.X.SX32 R9, R6, R0, 0x1, P6 ;  /* 0x0000000006097211 */ /* 0x000fe200030f0eff */
[----:B------:R-:W-:Y:S01]  /*24950*/  IMAD R6, R16, 0x2, R2 ;  /* 0x0000000210067824 */ /* 0x000fe200078e0202 */
[----:B-----5:R0:W-:Y:S01]  /*24960*/  @P5 STG.E.U16 [R4.64], R21 ;  /* 0x0000001504005986 */ /* 0x0201e2000c101506 */
[----:B------:R-:W-:-:S03]  /*24970*/  ISETP.LT.AND P2, PT, R22, c[0x0][0x17c], !P0 ;  /* 0x00005f0016007a0c */ /* 0x000fc60004741270 */
[----:B------:R-:W2:Y:S01]  /*24980*/  LDL.LU R22, [R1+0x3c] ;  /* 0x00003c0001167983 */ /* 0x000ea20000300800 */
[----:B0-----:R-:W-:-:S03]  /*24990*/  LEA R4, P6, R2, R3, 0x1 ;  /* 0x0000000302047211 */ /* 0x001fc600078c08ff */
[----:B------:R-:W5:Y:S01]  /*249a0*/  LDL.LU R29, [R1+0x104] ;  /* 0x00010400011d7983 */ /* 0x000f620000300800 */
[----:B------:R-:W-:Y:S01]  /*249b0*/  LEA.HI.X.SX32 R5, R2, R0, 0x1, P6 ;  /* 0x0000000002057211 */ /* 0x000fe200030f0eff */
[----:B------:R-:W-:Y:S01]  /*249c0*/  IMAD R2, R16, 0x2, R6 ;  /* 0x0000000210027824 */ /* 0x000fe200078e0206 */
[----:B------:R-:W-:Y:S01]  /*249d0*/  ISETP.LT.AND P5, PT, R23, c[0x0][0x17c], !P0 ;  /* 0x00005f0017007a0c */ /* 0x000fe200047a1270 */
[----:B------:R-:W5:Y:S04]  /*249e0*/  LDL.LU R13, [R1+0x108] ;  /* 0x00010800010d7983 */ /* 0x000f680000300800 */
        /* <DEDUP_REMOVED lines=9> */
[----:B------:R-:W-:Y:S02]  /*24a80*/  LEA.HI.X.SX32 R5, R2, R0, 0x1, P6 ;  /* 0x0000000002057211 */ /* 0x000fe400030f0eff */
[----:B------:R-:W-:Y:S02]  /*24a90*/  ISETP.LT.AND P4, PT, R25, c[0x0][0x17c], !P0 ;  /* 0x00005f0019007a0c */ /* 0x000fe40004781270 */
[----:B------:R-:W3:Y:S01]  /*24aa0*/  LDL.LU R25, [R1+0x4c] ;  /* 0x00004c0001197983 */ /* 0x000ee20000300800 */
[----:B------:R-:W-:Y:S01]  /*24ab0*/  ISETP.LT.AND P3, PT, R24, c[0x0][0x17c], !P0 ;  /* 0x00005f0018007a0c */ /* 0x000fe20004761270 */
[----:B------:R-:W-:Y:S01]  /*24ac0*/  IMAD R2, R16, 0x2, R6 ;  /* 0x0000000210027824 */ /* 0x000fe200078e0206 */
[----:B----4-:R-:W-:Y:S01]  /*24ad0*/  ISETP.LT.AND P1, PT, R26, c[0x0][0x17c], !P0 ;  /* 0x00005f001a007a0c */ /* 0x010fe20004721270 */
[----:B------:R-:W4:Y:S01]  /*24ae0*/  LDL.LU R24, [R1+0x2c] ;  /* 0x00002c0001187983 */ /* 0x000f220000300800 */
[----:B0-----:R-:W-:-:S03]  /*24af0*/  LEA R8, P6, R6, R3, 0x1 ;  /* 0x0000000306087211 */ /* 0x001fc600078c08ff */
[----:B------:R-:W3:Y:S01]  /*24b00*/  LDL.LU R26, [R1+0xc] ;  /* 0x00000c00011a7983 */ /* 0x000ee20000300800 */
[----:B------:R-:W-:-:S03]  /*24b10*/  LEA.HI.X.SX32 R9, R6, R0, 0x1, P6 ;  /* 0x0000000006097211 */ /* 0x000fc600030f0eff */
[----:B------:R-:W3:Y:S04]  /*24b20*/  LDL.LU R6, [R1+0x100] ;  /* 0x0001000001067983 */ /* 0x000ee80000300800 */
[----:B------:R0:W-:Y:S04]  /*24b30*/  @P2 STG.E.U16 [R4.64], R27 ;  /* 0x0000001b04002986 */ /* 0x0001e8000c101506 */
[----:B--2---:R1:W-:Y:S01]  /*24b40*/  @P5 STG.E.U16 [R8.64], R22 ;  /* 0x0000001608005986 */ /* 0x0043e2000c101506 */
[----:B0-----:R-:W-:-:S04]  /*24b50*/  LEA R4, P6, R2, R3, 0x1 ;  /* 0x0000000302047211 */ /* 0x001fc800078c08ff */
[----:B------:R-:W-:Y:S02]  /*24b60*/  LEA.HI.X.SX32 R5, R2, R0, 0x1, P6 ;  /* 0x0000000002057211 */ /* 0x000fe400030f0eff */
[----:B-----5:R-:W-:Y:S02]  /*24b70*/  ISETP.LT.AND P5, PT, R29, c[0x0][0x17c], !P0 ;  /* 0x00005f001d007a0c */ /* 0x020fe400047a1270 */
[----:B------:R-:W2:Y:S04]  /*24b80*/  LDL.LU R29, [R1+0x120] ;  /* 0x00012000011d7983 */ /* 0x000ea80000300800 */
[----:B------:R0:W-:Y:S01]  /*24b90*/  @P4 STG.E.U16 [R4.64], R23 ;  /* 0x0000001704004986 */ /* 0x0001e2000c101506 */
[----:B------:R-:W-:-:S03]  /*24ba0*/  ISETP.LT.AND P4, PT, R13, c[0x0][0x17c], !P0 ;  /* 0x00005f000d007a0c */ /* 0x000fc60004781270 */
[----:B------:R-:W5:Y:S01]  /*24bb0*/  LDL.LU R13, [R1+0x124] ;  /* 0x00012400010d7983 */ /* 0x000f620000300800 */
[----:B---3--:R-:W-:Y:S01]  /*24bc0*/  ISETP.LT.AND P2, PT, R6, c[0x0][0x17c], !P0 ;  /* 0x00005f0006007a0c */ /* 0x008fe20004741270 */
[----:B------:R-:W-:-:S04]  /*24bd0*/  IMAD R6, R16, 0x2, R2 ;  /* 0x0000000210067824 */ /* 0x000fc800078e0202 */
[----:B------:R-:W-:Y:S01]  /*24be0*/  IMAD R2, R16, 0x2, R6 ;  /* 0x0000000210027824 */ /* 0x000fe200078e0206 */
[----:B-1----:R-:W-:-:S04]  /*24bf0*/  LEA R8, P6, R6, R3, 0x1 ;  /* 0x0000000306087211 */ /* 0x002fc800078c08ff */
[----:B------:R-:W-:Y:S02]  /*24c00*/  LEA.HI.X.SX32 R9, R6, R0, 0x1, P6 ;  /* 0x0000000006097211 */ /* 0x000fe400030f0eff */
[----:B0-----:R-:W-:Y:S01]  /*24c10*/  LEA R4, P6, R2, R3, 0x1 ;  /* 0x0000000302047211 */ /* 0x001fe200078c08ff */
[----:B------:R-:W-:-:S03]  /*24c20*/  IMAD R6, R16, 0x2, R2 ;  /* 0x0000000210067824 */ /* 0x000fc600078e0202 */
[----:B------:R-:W-:Y:S02]  /*24c30*/  LEA.HI.X.SX32 R5, R2, R0, 0x1, P6 ;  /* 0x0000000002057211 */ /* 0x000fe400030f0eff */
[----:B------:R-:W3:Y:S04]  /*24c40*/  LDL.LU R2, [R1+0x10c] ;  /* 0x00010c0001027983 */ /* 0x000ee80000300800 */
[----:B------:R0:W-:Y:S04]  /*24c50*/  @P3 STG.E.U16 [R8.64], R28 ;  /* 0x0000001c08003986 */ /* 0x0001e8000c101506 */
[----:B------:R1:W-:Y:S01]  /*24c60*/  @P1 STG.E.U16 [R4.64], R25 ;  /* 0x0000001904001986 */ /* 0x0003e2000c101506 */
[----:B------:R-:W-:-:S03]  /*24c70*/  ISETP.LT.AND P1, PT, R7, c[0x0][0x17c], !P0 ;  /* 0x00005f0007007a0c */ /* 0x000fc60004721270 */
[----:B------:R-:W2:Y:S01]  /*24c80*/  LDL.LU R7, [R1+0x854] ;  /* 0x0008540001077983 */ /* 0x000ea20000300800 */
[----:B0-----:R-:W-:-:S04]  /*24c90*/  LEA R8, P6, R6, R3, 0x1 ;  /* 0x0000000306087211 */ /* 0x001fc800078c08ff */
[----:B------:R-:W-:-:S05]  /*24ca0*/  LEA.HI.X.SX32 R9, R6, R0, 0x1, P6 ;  /* 0x0000000006097211 */ /* 0x000fca00030f0eff */
[----:B----4-:R0:W-:Y:S01]  /*24cb0*/  @P2 STG.E.U16 [R8.64], R24 ;  /* 0x0000001808002986 */ /* 0x0101e2000c101506 */
[----:B------:R-:W-:-:S03]  /*24cc0*/  ISETP.LT.AND P2, PT, R11, c[0x0][0x17c], !P0 ;  /* 0x00005f000b007a0c */ /* 0x000fc60004741270 */
[----:B------:R-:W4:Y:S01]  /*24cd0*/  LDL.LU R11, [R1+0x850] ;  /* 0x00085000010b7983 */ /* 0x000f220000300800 */
[----:B---3--:R-:W-:Y:S01]  /*24ce0*/  ISETP.LT.AND P3, PT, R2, c[0x0][0x17c], !P0 ;  /* 0x00005f0002007a0c */ /* 0x008fe20004761270 */
[----:B------:R-:W-:-:S05]  /*24cf0*/  IMAD R2, R16, 0x2, R6 ;  /* 0x0000000210027824 */ /* 0x000fca00078e0206 */
[----:B-1----:R-:W-:-:S04]  /*24d00*/  LEA R4, P6, R2, R3, 0x1 ;  /* 0x0000000302047211 */ /* 0x002fc800078c08ff */
[----:B------:R-:W-:-:S05]  /*24d10*/  LEA.HI.X.SX32 R5, R2, R0, 0x1, P6 ;  /* 0x0000000002057211 */ /* 0x000fca00030f0eff */
[----:B------:R1:W-:Y:S01]  /*24d20*/  @P5 STG.E.U16 [R4.64], R26 ;  /* 0x0000001a04005986 */ /* 0x0003e2000c101506 */
[----:B------:R-:W-:-:S03]  /*24d30*/  ISETP.LT.AND P5, PT, R15, c[0x0][0x17c], !P0 ;  /* 0x00005f000f007a0c */ /* 0x000fc600047a1270 */
[----:B------:R-:W3:Y:S01]  /*24d40*/  LDL.LU R15, [R1+0x84c] ;  /* 0x00084c00010f7983 */ /* 0x000ee20000300800 */
[----:B------:R-:W-:-:S04]  /*24d50*/  IMAD R6, R16, 0x2, R2 ;  /* 0x0000000210067824 */ /* 0x000fc800078e0202 */
[----:B------:R-:W-:Y:S01]  /*24d60*/  IMAD R2, R16, 0x2, R6 ;  /* 0x0000000210027824 */ /* 0x000fe200078e0206 */
[----:B0-----:R-:W-:-:S04]  /*24d70*/  LEA R8, P6, R6, R3, 0x1 ;  /* 0x0000000306087211 */ /* 0x001fc800078c08ff */
[----:B------:R-:W-:Y:S01]  /*24d80*/  LEA.HI.X.SX32 R9, R6, R0, 0x1, P6 ;  /* 0x0000000006097211 */ /* 0x000fe200030f0eff */
[----:B------:R-:W-:Y:S01]  /*24d90*/  IMAD R6, R16, 0x2, R2 ;  /* 0x0000000210067824 */ /* 0x000fe200078e0202 */
[----:B-1----:R-:W-:-:S03]  /*24da0*/  LEA R4, P6, R2, R3, 0x1 ;  /* 0x0000000302047211 */ /* 0x002fc600078c08ff */
[----:B--2---:R0:W-:Y:S01]  /*24db0*/  @P4 STG.E.U16 [R8.64], R7 ;  /* 0x0000000708004986 */ /* 0x0041e2000c101506 */
[----:B------:R-:W-:Y:S02]  /*24dc0*/  LEA.HI.X.SX32 R5, R2, R0, 0x1, P6 ;  /* 0x0000000002057211 */ /* 0x000fe400030f0eff */
[----:B------:R-:W-:Y:S02]  /*24dd0*/  ISETP.LT.AND P4, PT, R19, c[0x0][0x17c], !P0 ;  /* 0x00005f0013007a0c */ /* 0x000fe40004781270 */
[----:B------:R-:W2:Y:S01]  /*24de0*/  LDL.LU R19, [R1+0x848] ;  /* 0x0008480001137983 */ /* 0x000ea20000300800 */
[----:B0-----:R-:W-:-:S04]  /*24df0*/  LEA R8, P6, R6, R3, 0x1 ;  /* 0x0000000306087211 */ /* 0x001fc800078c08ff */
[----:B------:R-:W-:Y:S01]  /*24e00*/  LEA.HI.X.SX32 R9, R6, R0, 0x1, P6 ;  /* 0x0000000006097211 */ /* 0x000fe200030f0eff */
[----:B----4-:R-:W-:Y:S01]  /*24e10*/  @P3 STG.E.U16 [R4.64], R11 ;  /* 0x0000000b04003986 */ /* 0x010fe2000c101506 */
[----:B------:R-:W-:-:S03]  /*24e20*/  ISETP.LT.AND P3, PT, R29, c[0x0][0x17c], !P0 ;  /* 0x00005f001d007a0c */ /* 0x000fc60004761270 */
[----:B------:R-:W4:Y:S04]  /*24e30*/  LDL.LU R29, [R1+0x134] ;  /* 0x00013400011d7983 */ /* 0x000f280000300800 */
[----:B---3--:R0:W-:Y:S01]  /*24e40*/  @P1 STG.E.U16 [R8.64], R15 ;  /* 0x0000000f08001986 */ /* 0x0081e2000c101506 */
[----:B-----5:R-:W-:-:S03]  /*24e50*/  ISETP.LT.AND P1, PT, R13, c[0x0][0x17c], !P0 ;  /* 0x00005f000d007a0c */ /* 0x020fc60004721270 */
[----:B------:R-:W3:Y:S04]  /*24e60*/  LDL.LU R13, [R1+0x138] ;  /* 0x00013800010d7983 */ /* 0x000ee80000300800 */
[----:B0-----:R-:W5:Y:S01]  /*24e70*/  LDL.LU R9, [R1+0x128] ;  /* 0x0001280001097983 */ /* 0x001f620000300800 */
[----:B------:R-:W-:-:S05]  /*24e80*/  IMAD R2, R16, 0x2, R6 ;  /* 0x0000000210027824 */ /* 0x000fca00078e0206 */
[----:B------:R-:W-:Y:S01]  /*24e90*/  LEA R4, P6, R2, R3, 0x1 ;  /* 0x0000000302047211 */ /* 0x000fe200078c08ff */
[----:B------:R-:W-:-:S03]  /*24ea0*/  IMAD R6, R16, 0x2, R2 ;  /* 0x0000000210067824 */ /* 0x000fc600078e0202 */
[----:B------:R-:W-:Y:S01]  /*24eb0*/  LEA.HI.X.SX32 R5, R2, R0, 0x1, P6 ;  /* 0x0000000002057211 */ /* 0x000fe200030f0eff */
[----:B------:R-:W-:Y:S01]  /*24ec0*/  IMAD R2, R16, 0x2, R6 ;  /* 0x0000000210027824 */ /* 0x000fe200078e0206 */
[----:B------:R-:W-:-:S03]  /*24ed0*/  LEA R8, P6, R6, R3, 0x1 ;  /* 0x0000000306087211 */ /* 0x000fc600078c08ff */
[----:B--2---:R0:W-:Y:S01]  /*24ee0*/  @P2 STG.E.U16 [R4.64], R19 ;  /* 0x0000001304002986 */ /* 0x0041e2000c101506 */
[----:B------:R-:W-:Y:S02]  /*24ef0*/  PRMT R7, R20, 0x7632, R7 ;  /* 0x0000763214077816 */ /* 0x000fe40000000007 */
[----:B------:R-:W-:Y:S01]  /*24f00*/  PRMT R10, R21, 0x7632, R10 ;  /* 0x00007632150a7816 */ /* 0x000fe2000000000a */
[----:B------:R-:W2:Y:S04]  /*24f10*/  LDL.LU R20, [R1+0x13c] ;  /* 0x00013c0001147983 */ /* 0x000ea80000300800 */
[----:B------:R-:W2:Y:S01]  /*24f20*/  LDL.LU R21, [R1+0x144] ;  /* 0x0001440001157983 */ /* 0x000ea20000300800 */
[----:B-----5:R-:W-:Y:S02]  /*24f30*/  ISETP.LT.AND P2, PT, R9, c[0x0][0x17c], !P0 ;  /* 0x00005f0009007a0c */ /* 0x020fe40004741270 */
[----:B------:R-:W-:-:S02]  /*24f40*/  LEA.HI.X.SX32 R9, R6, R0, 0x1, P6 ;  /* 0x0000000006097211 */ /* 0x000fc400030f0eff */
[----:B0-----:R-:W-:Y:S01]  /*24f50*/  LEA R4, P6, R2, R3, 0x1 ;  /* 0x0000000302047211 */ /* 0x001fe200078c08ff */
[----:B------:R-:W-:-:S03]  /*24f60*/  IMAD R6, R16, 0x2, R2 ;  /* 0x0000000210067824 */ /* 0x000fc600078e0202 */
[----:B------:R-:W-:Y:S02]  /*24f70*/  LEA.HI.X.SX32 R5, R2, R0, 0x1, P6 ;  /* 0x0000000002057211 */ /* 0x000fe400030f0eff */
[----:B------:R-:W5:Y:S04]  /*24f80*/  LDL.LU R2, [R1+0x12c] ;  /* 0x00012c0001027983 */ /* 0x000f680000300800 */
[----:B------:R0:W-:Y:S04]  /*24f90*/  @P5 STG.E.U16 [R8.64], R7 ;  /* 0x0000000708005986 */ /* 0x0001e8000c101506 */
[----:B0-----:R-:W2:Y:S01]  /*24fa0*/  LDL.LU R9, [R1+0x130] ;  /* 0x0001300001097983 */ /* 0x001ea20000300800 */
[----:B------:R-:W-:-:S03]  /*24fb0*/  LEA R8, P6, R6, R3, 0x1 ;  /* 0x0000000306087211 */ /* 0x000fc600078c08ff */
[----:B------:R0:W-:Y:S01]  /*24fc0*/  @P4 STG.E.U16 [R4.64], R10 ;  /* 0x0000000a04004986 */ /* 0x0001e2000c101506 */
[----:B------:R-:W-:Y:S02]  /*24fd0*/  PRMT R11, R18, 0x7632, R11 ;  /* 0x00007632120b7816 */ /* 0x000fe4000000000b */
[----:B------:R-:W-:Y:S02]  /*24fe0*/  PRMT R12, R14, 0x7632, R12 ;  /* 0x000076320e0c7816 */ /* 0x000fe4000000000c */
[----:B------:R-:W3:Y:S01]  /*24ff0*/  LDL.LU R14, [R1+0x148] ;  /* 0x00014800010e7983 */ /* 0x000ee20000300800 */
[----:B------:R-:W-:Y:S02]  /*25000*/  PRMT R7, R27, 0x7632, R7 ;  /* 0x000076321b077816 */ /* 0x000fe40000000007 */
[----:B-----5:R-:W-:Y:S01]  /*25010*/  ISETP.LT.AND P5, PT, R2, c[0x0][0x17c], !P0 ;  /* 0x00005f0002007a0c */ /* 0x020fe200047a1270 */
[----:B------:R-:W-:Y:S01]  /*25020*/  IMAD R2, R16, 0x2, R6 ;  /* 0x0000000210027824 */ /* 0x000fe200078e0206 */
[----:B--2---:R-:W-:-:S02]  /*25030*/  ISETP.LT.AND P4, PT, R9, c[0x0][0x17c], !P0 ;  /* 0x00005f0009007a0c */ /* 0x004fc40004781270 */
[----:B------:R-:W-:Y:S01]  /*25040*/  LEA.HI.X.SX32 R9, R6, R0, 0x1, P6 ;  /* 0x0000000006097211 */ /* 0x000fe200030f0eff */
[----:B------:R-:W-:Y:S01]  /*25050*/  IMAD R6, R16, 0x2, R2 ;  /* 0x0000000210067824 */ /* 0x000fe200078e0202 */
[----:B0-----:R-:W-:-:S03]  /*25060*/  LEA R4, P6, R2, R3, 0x1 ;  /* 0x0000000302047211 */ /* 0x001fc600078c08ff */
[----:B------:R0:W-:Y:S01]  /*25070*/  @P3 STG.E.U16 [R8.64], R11 ;  /* 0x0000000b08003986 */ /* 0x0001e2000c101506 */
[----:B------:R-:W-:Y:S01]  /*25080*/  LEA.HI.X.SX32 R5, R2, R0, 0x1, P6 ;  /* 0x0000000002057211 */ /* 0x000fe200030f0eff */
[----:B------:R-:W-:Y:S01]  /*25090*/  IMAD R2, R16, 0x2, R6 ;  /* 0x0000000210027824 */ /* 0x000fe200078e0206 */
[----:B0-----:R-:W-:-:S04]  /*250a0*/  LEA R8, P6, R6, R3, 0x1 ;  /* 0x0000000306087211 */ /* 0x001fc800078c08ff */
[----:B------:R-:W-:Y:S02]  /*250b0*/  LEA.HI.X.SX32 R9, R6, R0, 0x1, P6 ;  /* 0x0000000006097211 */ /* 0x000fe400030f0eff */
[----:B------:R-:W-:Y:S01]  /*250c0*/  PRMT R6, R17, 0x7632, R6 ;  /* 0x0000763211067816 */ /* 0x000fe20000000006 */
[----:B------:R0:W-:Y:S01]  /*250d0*/  @P1 STG.E.U16 [R4.64], R12 ;  /* 0x0000000c04001986 */ /* 0x0001e2000c101506 */
[----:B----4-:R-:W-:-:S03]  /*250e0*/  ISETP.LT.AND P3, PT, R29, c[0x0][0x17c], !P0 ;  /* 0x00005f001d007a0c */ /* 0x010fc60004761270 */
[----:B------:R1:W-:Y:S01]  /*250f0*/  @P2 STG.E.U16 [R8.64], R6 ;  /* 0x0000000608002986 */ /* 0x0003e2000c101506 */
[----:B------:R-:W-:-:S03]  /*25100*/  ISETP.LT.AND P2, PT, R20, c[0x0][0x17c], !P0 ;  /* 0x00005f0014007a0c */ /* 0x000fc60004741270 */
[----:B------:R-:W2:Y:S01]  /*25110*/  LDL.LU R29, [R1+0x14c] ;  /* 0x00014c00011d7983 */ /* 0x000ea20000300800 */
[----:B---3--:R-:W-:Y:S02]  /*25120*/  ISETP.LT.AND P1, PT, R13, c[0x0][0x17c], !P0 ;  /* 0x00005f000d007a0c */ /* 0x008fe40004721270 */
[----:B0-----:R-:W-:Y:S01]  /*25130*/  LEA R4, P6, R2, R3, 0x1 ;  /* 0x0000000302047211 */ /* 0x001fe200078c08ff */
[----:B------:R-:W3:Y:S01]  /*25140*/  LDL.LU R20, [R1+0x150] ;  /* 0x0001500001147983 */ /* 0x000ee20000300800 */
[--C-:B------:R-:W-:Y:S02]  /*25150*/  IMAD R13, R16, 0x2, R2.reuse ;  /* 0x00000002100d7824 */ /* 0x100fe400078e0202 */
[----:B------:R-:W-:Y:S01]  /*25160*/  LEA.HI.X.SX32 R5, R2, R0, 0x1, P6 ;  /* 0x0000000002057211 */ /* 0x000fe200030f0eff */
[----:B------:R-:W4:Y:S01]  /*25170*/  LDL.LU R27, [R1+0x154] ;  /* 0x00015400011b7983 */ /* 0x000f220000300800 */
[----:B------:R-:W-:-:S03]  /*25180*/  PRMT R2, R22, 0x7632, R2 ;  /* 0x0000763216027816 */ /* 0x000fc60000000002 */
[----:B------:R-:W5:Y:S01]  /*25190*/  LDL.LU R22, [R1+0x140] ;  /* 0x0001400001167983 */ /* 0x000f620000300800 */
[----:B------:R-:W-:-:S03]  /*251a0*/  IMAD R17, R16, 0x2, R13 ;  /* 0x0000000210117824 */ /* 0x000fc600078e020d */
[----:B------:R0:W-:Y:S01]  /*251b0*/  @P5 STG.E.U16 [R4.64], R7 ;  /* 0x0000000704005986 */ /* 0x0001e2000c101506 */
[----:B------:R-:W-:Y:S01]  /*251c0*/  ISETP.LT.AND P5, PT, R21, c[0x0][0x17c], !P0 ;  /* 0x00005f0015007a0c */ /* 0x000fe200047a1270 */
[C---:B------:R-:W-:Y:S01]  /*251d0*/  IMAD R21, R16.reuse, 0x2, R17 ;  /* 0x0000000210157824 */ /* 0x040fe200078e0211 */
[----:B-1----:R-:W-:Y:S02]  /*251e0*/  LEA R8, P6, R13, R3, 0x1 ;  /* 0x000000030d087211 */ /* 0x002fe400078c08ff */
[----:B------:R-:W-:Y:S01]  /*251f0*/  PRMT R10, R23, 0x7632, R10 ;  /* 0x00007632170a7816 */ /* 0x000fe2000000000a */
[----:B------:R-:W-:Y:S01]  /*25200*/  IMAD R23, R16, 0x2, R21 ;  /* 0x0000000210177824 */ /* 0x000fe200078e0215 */
[----:B------:R-:W-:-:S03]  /*25210*/  LEA.HI.X.SX32 R9, R13, R0, 0x1, P6 ;  /* 0x000000000d097211 */ /* 0x000fc600030f0eff */
[C---:B------:R-:W-:Y:S01]  /*25220*/  IMAD R13, R16.reuse, 0x2, R23 ;  /* 0x00000002100d7824 */ /* 0x040fe200078e0217 */
[CC--:B0-----:R-:W-:Y:S01]  /*25230*/  LEA R4, P6, R17.reuse, R3.reuse, 0x1 ;  /* 0x0000000311047211 */ /* 0x0c1fe200078c08ff */
[----:B------:R0:W-:Y:S03]  /*25240*/  @P4 STG.E.U16 [R8.64], R2 ;  /* 0x0000000208004986 */ /* 0x0001e6000c101506 */
[-C--:B------:R-:W-:Y:S01]  /*25250*/  LEA.HI.X.SX32 R5, R17, R0.reuse, 0x1, P6 ;  /* 0x0000000011057211 */ /* 0x080fe200030f0eff */
[----:B------:R-:W-:Y:S01]  /*25260*/  IMAD R17, R16, 0x2, R13 ;  /* 0x0000000210117824 */ /* 0x000fe200078e020d */
[----:B------:R-:W-:Y:S02]  /*25270*/  PRMT R7, R28, 0x7632, R7 ;  /* 0x000076321c077816 */ /* 0x000fe40000000007 */
[C---:B0-----:R-:W-:Y:S01]  /*25280*/  LEA R8, P6, R21.reuse, R3, 0x1 ;  /* 0x0000000315087211 */ /* 0x041fe200078c08ff */
[----:B------:R0:W-:Y:S03]  /*25290*/  @P3 STG.E.U16 [R4.64], R10 ;  /* 0x0000000a04003986 */ /* 0x0001e6000c101506 */
[----:B------:R-:W-:Y:S01]  /*252a0*/  LEA.HI.X.SX32 R9, R21, R0, 0x1, P6 ;  /* 0x0000000015097211 */ /* 0x000fe200030f0eff */
[----:B------:R-:W-:Y:S01]  /*252b0*/  IMAD R21, R16, 0x2, R17 ;  /* 0x0000000210157824 */ /* 0x000fe200078e0211 */
[----:B------:R-:W-:-:S03]  /*252c0*/  PRMT R11, R25, 0x7632, R11 ;  /* 0x00007632190b7816 */ /* 0x000fc6000000000b */
[C---:B------:R-:W-:Y:S01]  /*252d0*/  IMAD R25, R16.reuse, 0x2, R21 ;  /* 0x0000000210197824 */ /* 0x040fe200078e0215 */
[C---:B0-----:R-:W-:Y:S01]  /*252e0*/  LEA R4, P6, R23.reuse, R3, 0x1 ;  /* 0x0000000317047211 */ /* 0x041fe200078c08ff */
[----:B------:R0:W-:Y:S03]  /*252f0*/  @P1 STG.E.U16 [R8.64], R7 ;  /* 0x0000000708001986 */ /* 0x0001e6000c101506 */
[----:B------:R-:W-:Y:S01]  /*25300*/  LEA.HI.X.SX32 R5, R23, R0, 0x1, P6 ;  /* 0x0000000017057211 */ /* 0x000fe200030f0eff */
[----:B------:R-:W-:-:S04]  /*25310*/  IMAD R23, R16, 0x2, R25 ;  /* 0x0000000210177824 */ /* 0x000fc800078e0219 */
[----:B------:R1:W-:Y:S01]  /*25320*/  @P2 STG.E.U16 [R4.64], R11 ;  /* 0x0000000b04002986 */ /* 0x0003e2000c101506 */
[----:B0-----:R-:W-:Y:S01]  /*25330*/  LEA R8, P1, R13, R3, 0x1 ;  /* 0x000000030d087211 */ /* 0x001fe200078208ff */
[----:B------:R-:W-:-:S03]  /*25340*/  IMAD R6, R16, 0x2, R23 ;  /* 0x0000000210067824 */ /* 0x000fc600078e0217 */
[-C--:B------:R-:W-:Y:S02]  /*25350*/  LEA.HI.X.SX32 R9, R13, R0.reuse, 0x1, P1 ;  /* 0x000000000d097211 */ /* 0x080fe400008f0eff */
[-C--:B------:R-:W-:Y:S02]  /*25360*/  LEA R12, P2, R17, R3.reuse, 0x1 ;  /* 0x00000003110c7211 */ /* 0x080fe400078408ff */
[-C--:B-1----:R-:W-:Y:S02]  /*25370*/  LEA R4, P1, R21, R3.reuse, 0x1 ;  /* 0x0000000315047211 */ /* 0x082fe400078208ff */
[-C--:B------:R-:W-:Y:S02]  /*25380*/  LEA R16, P6, R25, R3.reuse, 0x1 ;  /* 0x0000000319107211 */ /* 0x080fe400078c08ff */
[----:B------:R-:W-:Y:S02]  /*25390*/  LEA.HI.X.SX32 R5, R21, R0, 0x1, P1 ;  /* 0x0000000015057211 */ /* 0x000fe400008f0eff */
[----:B------:R-:W-:-:S02]  /*253a0*/  LEA R2, P1, R6, R3, 0x1 ;  /* 0x0000000306027211 */ /* 0x000fc400078208ff */
[-C--:B------:R-:W-:Y:S02]  /*253b0*/  LEA.HI.X.SX32 R13, R17, R0.reuse, 0x1, P2 ;  /* 0x00000000110d7211 */ /* 0x080fe400010f0eff */
[----:B------:R-:W-:Y:S02]  /*253c0*/  ISETP.LT.AND P4, PT, R14, c[0x0][0x17c], !P0 ;  /* 0x00005f000e007a0c */ /* 0x000fe40004781270 */
[----:B------:R-:W-:Y:S02]  /*253d0*/  LEA.HI.X.SX32 R17, R25, R0, 0x1, P6 ;  /* 0x0000000019117211 */ /* 0x000fe400030f0eff */
[----:B------:R-:W-:Y:S02]  /*253e0*/  PRMT R7, R7, 0x7632, R7 ;  /* 0x0000763207077816 */ /* 0x000fe40000000007 */
[----:B------:R-:W-:Y:S02]  /*253f0*/  PRMT R11, R11, 0x7632, R11 ;  /* 0x000076320b0b7816 */ /* 0x000fe4000000000b */
[----:B------:R-:W-:-:S02]  /*25400*/  PRMT R10, R15, 0x7632, R10 ;  /* 0x000076320f0a7816 */ /* 0x000fc4000000000a */
[----:B--2---:R-:W-:Y:S02]  /*25410*/  ISETP.LT.AND P3, PT, R29, c[0x0][0x17c], !P0 ;  /* 0x00005f001d007a0c */ /* 0x004fe40004761270 */
[----:B---3--:R-:W-:Y:S02]  /*25420*/  ISETP.LT.AND P2, PT, R20, c[0x0][0x17c], !P0 ;  /* 0x00005f0014007a0c */ /* 0x008fe40004741270 */
[----:B------:R-:W-:Y:S02]  /*25430*/  LEA R20, P6, R23, R3, 0x1 ;  /* 0x0000000317147211 */ /* 0x000fe400078c08ff */
[----:B------:R-:W-:Y:S02]  /*25440*/  LEA.HI.X.SX32 R3, R6, R0, 0x1, P1 ;  /* 0x0000000006037211 */ /* 0x000fe400008f0eff */
[----:B----4-:R-:W-:Y:S02]  /*25450*/  ISETP.LT.AND P1, PT, R27, c[0x0][0x17c], !P0 ;  /* 0x00005f001b007a0c */ /* 0x010fe40004721270 */
[----:B-----5:R-:W-:-:S02]  /*25460*/  ISETP.LT.AND P0, PT, R22, c[0x0][0x17c], !P0 ;  /* 0x00005f0016007a0c */ /* 0x020fc40004701270 */
[----:B------:R-:W-:Y:S02]  /*25470*/  LEA.HI.X.SX32 R21, R23, R0, 0x1, P6 ;  /* 0x0000000017157211 */ /* 0x000fe400030f0eff */
[----:B------:R-:W-:Y:S02]  /*25480*/  PRMT R0, R24, 0x7632, R0 ;  /* 0x0000763218007816 */ /* 0x000fe40000000000 */
[----:B------:R-:W-:-:S03]  /*25490*/  PRMT R6, R26, 0x7632, R6 ;  /* 0x000076321a067816 */ /* 0x000fc60000000006 */
[----:B------:R0:W-:Y:S04]  /*254a0*/  @P5 STG.E.U16 [R8.64], R0 ;  /* 0x0000000008005986 */ /* 0x0001e8000c101506 */
[----:B------:R0:W-:Y:S04]  /*254b0*/  @P4 STG.E.U16 [R12.64], R6 ;  /* 0x000000060c004986 */ /* 0x0001e8000c101506 */
[----:B------:R0:W-:Y:S04]  /*254c0*/  @P3 STG.E.U16 [R4.64], R7 ;  /* 0x0000000704003986 */ /* 0x0001e8000c101506 */
[----:B------:R0:W-:Y:S04]  /*254d0*/  @P2 STG.E.U16 [R16.64], R11 ;  /* 0x0000000b10002986 */ /* 0x0001e8000c101506 */
[----:B------:R0:W-:Y:S01]  /*254e0*/  @P1 STG.E.U16 [R20.64], R10 ;  /* 0x0000000a14001986 */ /* 0x0001e2000c101506 */
[----:B------:R-:W-:Y:S05]  /*254f0*/  @!P0 EXIT ;  /* 0x000000000000894d */ /* 0x000fea0003800000 */
[----:B------:R-:W-:-:S05]  /*25500*/  PRMT R19, R19, 0x7632, R19 ;  /* 0x0000763213137816 */ /* 0x000fca0000000013 */
[----:B------:R-:W-:Y:S01]  /*25510*/  STG.E.U16 [R2.64], R19 ;  /* 0x0000001302007986 */ /* 0x000fe2000c101506 */
[----:B------:R-:W-:Y:S05]  /*25520*/  EXIT ;  /* 0x000000000000794d */ /* 0x000fea0003800000 */
.L_x_4:
[----:B------:R-:W-:-:S00]  /*25530*/  BRA `(.L_x_4) ;  /* 0xfffffff000007947 */ /* 0x000fc0000383ffff */
[----:B------:R-:W-:-:S00]  /*25540*/  NOP ;  /* 0x0000000000007918 */ /* 0x000fc00000000000 */
        /* <DEDUP_REMOVED lines=11> */
.L_x_5:


//--------------------- .nv.shared.matmul_kernel  --------------------------
	.section	.nv.shared.matmul_kernel,"aw",@nobits
	.sectionflags	@""
	.align	16
